//
// Generated by NVIDIA NVVM Compiler
//
// Compiler Build ID: CL-36424714
// Cuda compilation tools, release 13.0, V13.0.88
// Based on NVVM 20.0.0
//

.version 9.0
.target sm_100
.address_size 64

	// .globl	_Z25multi_scale_fusion_kernelPKfS0_Pfiii
// _ZZ33attention_selection_tensor_kernelPKfS0_PfS1_iiifE10shared_max has been demoted
// _ZZ33attention_selection_tensor_kernelPKfS0_PfS1_iiifE10shared_sum has been demoted
.global .align 4 .b8 __cudart_i2opi_f[24] = {65, 144, 67, 60, 153, 149, 98, 219, 192, 221, 52, 245, 209, 87, 39, 252, 41, 21, 68, 78, 110, 131, 249, 162};

.visible .entry _Z25multi_scale_fusion_kernelPKfS0_Pfiii(
	.param .u64 .ptr .align 1 _Z25multi_scale_fusion_kernelPKfS0_Pfiii_param_0,
	.param .u64 .ptr .align 1 _Z25multi_scale_fusion_kernelPKfS0_Pfiii_param_1,
	.param .u64 .ptr .align 1 _Z25multi_scale_fusion_kernelPKfS0_Pfiii_param_2,
	.param .u32 _Z25multi_scale_fusion_kernelPKfS0_Pfiii_param_3,
	.param .u32 _Z25multi_scale_fusion_kernelPKfS0_Pfiii_param_4,
	.param .u32 _Z25multi_scale_fusion_kernelPKfS0_Pfiii_param_5
)
{
	.reg .pred 	%p<7>;
	.reg .b32 	%r<50>;
	.reg .b32 	%f<110>;
	.reg .b64 	%rd<26>;

	ld.param.u64 	%rd10, [_Z25multi_scale_fusion_kernelPKfS0_Pfiii_param_0];
	ld.param.u64 	%rd11, [_Z25multi_scale_fusion_kernelPKfS0_Pfiii_param_1];
	ld.param.u64 	%rd9, [_Z25multi_scale_fusion_kernelPKfS0_Pfiii_param_2];
	ld.param.u32 	%r21, [_Z25multi_scale_fusion_kernelPKfS0_Pfiii_param_3];
	ld.param.u32 	%r22, [_Z25multi_scale_fusion_kernelPKfS0_Pfiii_param_4];
	ld.param.u32 	%r23, [_Z25multi_scale_fusion_kernelPKfS0_Pfiii_param_5];
	cvta.to.global.u64 	%rd1, %rd10;
	cvta.to.global.u64 	%rd2, %rd11;
	mov.u32 	%r24, %ctaid.x;
	mov.u32 	%r25, %ntid.x;
	mul.lo.s32 	%r1, %r24, %r25;
	mov.u32 	%r2, %tid.x;
	add.s32 	%r3, %r1, %r2;
	mul.lo.s32 	%r4, %r23, %r21;
	setp.ge.s32 	%p1, %r3, %r4;
	@%p1 bra 	$L__BB0_9;
	setp.lt.s32 	%p2, %r22, 1;
	mov.f32 	%f109, 0f00000000;
	@%p2 bra 	$L__BB0_8;
	mul.lo.s32 	%r27, %r22, %r22;
	cvt.rn.f32.u32 	%f1, %r27;
	and.b32  	%r5, %r22, 3;
	setp.lt.u32 	%p3, %r22, 4;
	mov.f32 	%f109, 0f00000000;
	mov.b32 	%r49, 0;
	@%p3 bra 	$L__BB0_5;
	and.b32  	%r49, %r22, 2147483644;
	add.s64 	%rd24, %rd2, 8;
	shl.b32 	%r7, %r4, 2;
	mov.f32 	%f109, 0f00000000;
	mov.b32 	%r45, 0;
	mul.wide.s32 	%rd14, %r4, 4;
	mov.u32 	%r44, %r3;
$L__BB0_4:
	.pragma "nounroll";
	ld.global.nc.f32 	%f13, [%rd24+-8];
	mul.wide.s32 	%rd12, %r44, 4;
	add.s64 	%rd13, %rd1, %rd12;
	ld.global.nc.f32 	%f14, [%rd13];
	mul.f32 	%f15, %f13, %f14;
	cvt.rn.f32.u32 	%f16, %r45;
	mul.f32 	%f17, %f16, 0fBF000000;
	mul.f32 	%f18, %f17, %f16;
	div.rn.f32 	%f19, %f18, %f1;
	fma.rn.f32 	%f20, %f19, 0f3BBB989D, 0f3F000000;
	cvt.sat.f32.f32 	%f21, %f20;
	mov.f32 	%f22, 0f4B400001;
	mov.f32 	%f23, 0f437C0000;
	fma.rm.f32 	%f24, %f21, %f23, %f22;
	add.f32 	%f25, %f24, 0fCB40007F;
	neg.f32 	%f26, %f25;
	fma.rn.f32 	%f27, %f19, 0f3FB8AA3B, %f26;
	fma.rn.f32 	%f28, %f19, 0f32A57060, %f27;
	mov.b32 	%r29, %f24;
	shl.b32 	%r30, %r29, 23;
	mov.b32 	%f29, %r30;
	ex2.approx.ftz.f32 	%f30, %f28;
	mul.f32 	%f31, %f30, %f29;
	fma.rn.f32 	%f32, %f15, %f31, %f109;
	ld.global.nc.f32 	%f33, [%rd24+-4];
	add.s64 	%rd15, %rd13, %rd14;
	ld.global.nc.f32 	%f34, [%rd15];
	mul.f32 	%f35, %f33, %f34;
	add.s32 	%r31, %r45, 1;
	cvt.rn.f32.u32 	%f36, %r31;
	mul.f32 	%f37, %f36, 0fBF000000;
	mul.f32 	%f38, %f37, %f36;
	div.rn.f32 	%f39, %f38, %f1;
	fma.rn.f32 	%f40, %f39, 0f3BBB989D, 0f3F000000;
	cvt.sat.f32.f32 	%f41, %f40;
	fma.rm.f32 	%f42, %f41, %f23, %f22;
	add.f32 	%f43, %f42, 0fCB40007F;
	neg.f32 	%f44, %f43;
	fma.rn.f32 	%f45, %f39, 0f3FB8AA3B, %f44;
	fma.rn.f32 	%f46, %f39, 0f32A57060, %f45;
	mov.b32 	%r32, %f42;
	shl.b32 	%r33, %r32, 23;
	mov.b32 	%f47, %r33;
	ex2.approx.ftz.f32 	%f48, %f46;
	mul.f32 	%f49, %f48, %f47;
	fma.rn.f32 	%f50, %f35, %f49, %f32;
	ld.global.nc.f32 	%f51, [%rd24];
	add.s64 	%rd16, %rd15, %rd14;
	ld.global.nc.f32 	%f52, [%rd16];
	mul.f32 	%f53, %f51, %f52;
	add.s32 	%r34, %r45, 2;
	cvt.rn.f32.u32 	%f54, %r34;
	mul.f32 	%f55, %f54, 0fBF000000;
	mul.f32 	%f56, %f55, %f54;
	div.rn.f32 	%f57, %f56, %f1;
	fma.rn.f32 	%f58, %f57, 0f3BBB989D, 0f3F000000;
	cvt.sat.f32.f32 	%f59, %f58;
	fma.rm.f32 	%f60, %f59, %f23, %f22;
	add.f32 	%f61, %f60, 0fCB40007F;
	neg.f32 	%f62, %f61;
	fma.rn.f32 	%f63, %f57, 0f3FB8AA3B, %f62;
	fma.rn.f32 	%f64, %f57, 0f32A57060, %f63;
	mov.b32 	%r35, %f60;
	shl.b32 	%r36, %r35, 23;
	mov.b32 	%f65, %r36;
	ex2.approx.ftz.f32 	%f66, %f64;
	mul.f32 	%f67, %f66, %f65;
	fma.rn.f32 	%f68, %f53, %f67, %f50;
	ld.global.nc.f32 	%f69, [%rd24+4];
	add.s64 	%rd17, %rd16, %rd14;
	ld.global.nc.f32 	%f70, [%rd17];
	mul.f32 	%f71, %f69, %f70;
	add.s32 	%r37, %r45, 3;
	cvt.rn.f32.u32 	%f72, %r37;
	mul.f32 	%f73, %f72, 0fBF000000;
	mul.f32 	%f74, %f73, %f72;
	div.rn.f32 	%f75, %f74, %f1;
	fma.rn.f32 	%f76, %f75, 0f3BBB989D, 0f3F000000;
	cvt.sat.f32.f32 	%f77, %f76;
	fma.rm.f32 	%f78, %f77, %f23, %f22;
	add.f32 	%f79, %f78, 0fCB40007F;
	neg.f32 	%f80, %f79;
	fma.rn.f32 	%f81, %f75, 0f3FB8AA3B, %f80;
	fma.rn.f32 	%f82, %f75, 0f32A57060, %f81;
	mov.b32 	%r38, %f78;
	shl.b32 	%r39, %r38, 23;
	mov.b32 	%f83, %r39;
	ex2.approx.ftz.f32 	%f84, %f82;
	mul.f32 	%f85, %f84, %f83;
	fma.rn.f32 	%f109, %f71, %f85, %f68;
	add.s64 	%rd24, %rd24, 16;
	add.s32 	%r44, %r44, %r7;
	add.s32 	%r45, %r45, 4;
	setp.ne.s32 	%p4, %r45, %r49;
	@%p4 bra 	$L__BB0_4;
$L__BB0_5:
	setp.eq.s32 	%p5, %r5, 0;
	@%p5 bra 	$L__BB0_8;
	mul.wide.u32 	%rd18, %r49, 4;
	add.s64 	%rd25, %rd2, %rd18;
	mul.lo.s32 	%r40, %r49, %r23;
	mad.lo.s32 	%r41, %r40, %r21, %r2;
	add.s32 	%r48, %r41, %r1;
	neg.s32 	%r47, %r5;
$L__BB0_7:
	.pragma "nounroll";
	ld.global.nc.f32 	%f86, [%rd25];
	mul.wide.s32 	%rd19, %r48, 4;
	add.s64 	%rd20, %rd1, %rd19;
	ld.global.nc.f32 	%f87, [%rd20];
	mul.f32 	%f88, %f86, %f87;
	cvt.rn.f32.u32 	%f89, %r49;
	mul.f32 	%f90, %f89, 0fBF000000;
	mul.f32 	%f91, %f90, %f89;
	div.rn.f32 	%f92, %f91, %f1;
	fma.rn.f32 	%f93, %f92, 0f3BBB989D, 0f3F000000;
	cvt.sat.f32.f32 	%f94, %f93;
	mov.f32 	%f95, 0f4B400001;
	mov.f32 	%f96, 0f437C0000;
	fma.rm.f32 	%f97, %f94, %f96, %f95;
	add.f32 	%f98, %f97, 0fCB40007F;
	neg.f32 	%f99, %f98;
	fma.rn.f32 	%f100, %f92, 0f3FB8AA3B, %f99;
	fma.rn.f32 	%f101, %f92, 0f32A57060, %f100;
	mov.b32 	%r42, %f97;
	shl.b32 	%r43, %r42, 23;
	mov.b32 	%f102, %r43;
	ex2.approx.ftz.f32 	%f103, %f101;
	mul.f32 	%f104, %f103, %f102;
	fma.rn.f32 	%f109, %f88, %f104, %f109;
	add.s32 	%r49, %r49, 1;
	add.s64 	%rd25, %rd25, 4;
	add.s32 	%r48, %r48, %r4;
	add.s32 	%r47, %r47, 1;
	setp.ne.s32 	%p6, %r47, 0;
	@%p6 bra 	$L__BB0_7;
$L__BB0_8:
	cvta.to.global.u64 	%rd21, %rd9;
	mul.wide.s32 	%rd22, %r3, 4;
	add.s64 	%rd23, %rd21, %rd22;
	st.global.f32 	[%rd23], %f109;
$L__BB0_9:
	ret;

}
	// .globl	_Z33attention_selection_tensor_kernelPKfS0_PfS1_iiif
.visible .entry _Z33attention_selection_tensor_kernelPKfS0_PfS1_iiif(
	.param .u64 .ptr .align 1 _Z33attention_selection_tensor_kernelPKfS0_PfS1_iiif_param_0,
	.param .u64 .ptr .align 1 _Z33attention_selection_tensor_kernelPKfS0_PfS1_iiif_param_1,
	.param .u64 .ptr .align 1 _Z33attention_selection_tensor_kernelPKfS0_PfS1_iiif_param_2,
	.param .u64 .ptr .align 1 _Z33attention_selection_tensor_kernelPKfS0_PfS1_iiif_param_3,
	.param .u32 _Z33attention_selection_tensor_kernelPKfS0_PfS1_iiif_param_4,
	.param .u32 _Z33attention_selection_tensor_kernelPKfS0_PfS1_iiif_param_5,
	.param .u32 _Z33attention_selection_tensor_kernelPKfS0_PfS1_iiif_param_6,
	.param .f32 _Z33attention_selection_tensor_kernelPKfS0_PfS1_iiif_param_7
)
{
	.reg .pred 	%p<42>;
	.reg .b32 	%r<140>;
	.reg .b32 	%f<312>;
	.reg .b64 	%rd<66>;
	// demoted variable
	.shared .align 4 .b8 _ZZ33attention_selection_tensor_kernelPKfS0_PfS1_iiifE10shared_max[1024];
	// demoted variable
	.shared .align 4 .b8 _ZZ33attention_selection_tensor_kernelPKfS0_PfS1_iiifE10shared_sum[1024];
	ld.param.u64 	%rd11, [_Z33attention_selection_tensor_kernelPKfS0_PfS1_iiif_param_0];
	ld.param.u64 	%rd12, [_Z33attention_selection_tensor_kernelPKfS0_PfS1_iiif_param_2];
	ld.param.u64 	%rd13, [_Z33attention_selection_tensor_kernelPKfS0_PfS1_iiif_param_3];
	ld.param.u32 	%r66, [_Z33attention_selection_tensor_kernelPKfS0_PfS1_iiif_param_4];
	ld.param.u32 	%r67, [_Z33attention_selection_tensor_kernelPKfS0_PfS1_iiif_param_5];
	ld.param.u32 	%r68, [_Z33attention_selection_tensor_kernelPKfS0_PfS1_iiif_param_6];
	ld.param.f32 	%f50, [_Z33attention_selection_tensor_kernelPKfS0_PfS1_iiif_param_7];
	cvta.to.global.u64 	%rd1, %rd12;
	cvta.to.global.u64 	%rd2, %rd11;
	cvta.to.global.u64 	%rd3, %rd13;
	mov.u32 	%r69, %ctaid.y;
	shl.b32 	%r70, %r69, 4;
	mov.u32 	%r71, %ctaid.x;
	shl.b32 	%r72, %r71, 4;
	setp.ge.s32 	%p1, %r70, %r68;
	setp.ge.s32 	%p2, %r72, %r66;
	or.pred  	%p3, %p2, %p1;
	@%p3 bra 	$L__BB1_57;
	mov.u32 	%r133, %tid.x;
	setp.ge.s32 	%p4, %r133, %r66;
	mov.f32 	%f283, 0fFF800000;
	@%p4 bra 	$L__BB1_4;
	mov.f32 	%f283, 0fFF800000;
	mov.u32 	%r2, %ntid.x;
	mov.u32 	%r118, %r133;
$L__BB1_3:
	mul.wide.s32 	%rd14, %r118, 4;
	add.s64 	%rd15, %rd1, %rd14;
	ld.global.f32 	%f53, [%rd15];
	div.rn.f32 	%f54, %f53, %f50;
	max.f32 	%f283, %f283, %f54;
	add.s32 	%r118, %r118, %r2;
	setp.lt.s32 	%p5, %r118, %r66;
	@%p5 bra 	$L__BB1_3;
$L__BB1_4:
	shl.b32 	%r73, %r133, 2;
	mov.u32 	%r74, _ZZ33attention_selection_tensor_kernelPKfS0_PfS1_iiifE10shared_max;
	add.s32 	%r75, %r74, %r73;
	st.shared.f32 	[%r75], %f283;
	bar.sync 	0;
	setp.ne.s32 	%p6, %r133, 0;
	@%p6 bra 	$L__BB1_19;
	ld.shared.f32 	%f292, [_ZZ33attention_selection_tensor_kernelPKfS0_PfS1_iiifE10shared_max];
	mov.u32 	%r5, %ntid.x;
	setp.lt.u32 	%p7, %r5, 2;
	@%p7 bra 	$L__BB1_18;
	add.s32 	%r6, %r5, -1;
	add.s32 	%r77, %r5, -2;
	and.b32  	%r7, %r6, 15;
	setp.lt.u32 	%p8, %r77, 15;
	mov.b32 	%r121, 1;
	@%p8 bra 	$L__BB1_9;
	and.b32  	%r8, %r6, -16;
	mov.b32 	%r119, 1;
$L__BB1_8:
	.pragma "nounroll";
	shl.b32 	%r79, %r119, 2;
	add.s32 	%r81, %r74, %r79;
	ld.shared.f32 	%f56, [%r81];
	max.f32 	%f57, %f292, %f56;
	ld.shared.f32 	%f58, [%r81+4];
	max.f32 	%f59, %f57, %f58;
	ld.shared.f32 	%f60, [%r81+8];
	max.f32 	%f61, %f59, %f60;
	ld.shared.f32 	%f62, [%r81+12];
	max.f32 	%f63, %f61, %f62;
	ld.shared.f32 	%f64, [%r81+16];
	max.f32 	%f65, %f63, %f64;
	ld.shared.f32 	%f66, [%r81+20];
	max.f32 	%f67, %f65, %f66;
	ld.shared.f32 	%f68, [%r81+24];
	max.f32 	%f69, %f67, %f68;
	ld.shared.f32 	%f70, [%r81+28];
	max.f32 	%f71, %f69, %f70;
	ld.shared.f32 	%f72, [%r81+32];
	max.f32 	%f73, %f71, %f72;
	ld.shared.f32 	%f74, [%r81+36];
	max.f32 	%f75, %f73, %f74;
	ld.shared.f32 	%f76, [%r81+40];
	max.f32 	%f77, %f75, %f76;
	ld.shared.f32 	%f78, [%r81+44];
	max.f32 	%f79, %f77, %f78;
	ld.shared.f32 	%f80, [%r81+48];
	max.f32 	%f81, %f79, %f80;
	ld.shared.f32 	%f82, [%r81+52];
	max.f32 	%f83, %f81, %f82;
	ld.shared.f32 	%f84, [%r81+56];
	max.f32 	%f85, %f83, %f84;
	ld.shared.f32 	%f86, [%r81+60];
	max.f32 	%f292, %f85, %f86;
	add.s32 	%r121, %r119, 16;
	add.s32 	%r82, %r119, 15;
	setp.ne.s32 	%p9, %r82, %r8;
	mov.u32 	%r119, %r121;
	@%p9 bra 	$L__BB1_8;
$L__BB1_9:
	setp.eq.s32 	%p10, %r7, 0;
	@%p10 bra 	$L__BB1_18;
	and.b32  	%r12, %r6, 7;
	setp.lt.u32 	%p11, %r7, 8;
	@%p11 bra 	$L__BB1_12;
	shl.b32 	%r83, %r121, 2;
	add.s32 	%r85, %r74, %r83;
	ld.shared.f32 	%f88, [%r85];
	max.f32 	%f89, %f292, %f88;
	ld.shared.f32 	%f90, [%r85+4];
	max.f32 	%f91, %f89, %f90;
	ld.shared.f32 	%f92, [%r85+8];
	max.f32 	%f93, %f91, %f92;
	ld.shared.f32 	%f94, [%r85+12];
	max.f32 	%f95, %f93, %f94;
	ld.shared.f32 	%f96, [%r85+16];
	max.f32 	%f97, %f95, %f96;
	ld.shared.f32 	%f98, [%r85+20];
	max.f32 	%f99, %f97, %f98;
	ld.shared.f32 	%f100, [%r85+24];
	max.f32 	%f101, %f99, %f100;
	ld.shared.f32 	%f102, [%r85+28];
	max.f32 	%f292, %f101, %f102;
	add.s32 	%r121, %r121, 8;
$L__BB1_12:
	setp.eq.s32 	%p12, %r12, 0;
	@%p12 bra 	$L__BB1_18;
	and.b32  	%r15, %r6, 3;
	setp.lt.u32 	%p13, %r12, 4;
	@%p13 bra 	$L__BB1_15;
	shl.b32 	%r86, %r121, 2;
	add.s32 	%r88, %r74, %r86;
	ld.shared.f32 	%f104, [%r88];
	max.f32 	%f105, %f292, %f104;
	ld.shared.f32 	%f106, [%r88+4];
	max.f32 	%f107, %f105, %f106;
	ld.shared.f32 	%f108, [%r88+8];
	max.f32 	%f109, %f107, %f108;
	ld.shared.f32 	%f110, [%r88+12];
	max.f32 	%f292, %f109, %f110;
	add.s32 	%r121, %r121, 4;
$L__BB1_15:
	setp.eq.s32 	%p14, %r15, 0;
	@%p14 bra 	$L__BB1_18;
	mov.b32 	%r124, 0;
$L__BB1_17:
	.pragma "nounroll";
	shl.b32 	%r90, %r121, 2;
	add.s32 	%r92, %r74, %r90;
	ld.shared.f32 	%f111, [%r92];
	max.f32 	%f292, %f292, %f111;
	add.s32 	%r121, %r121, 1;
	add.s32 	%r124, %r124, 1;
	setp.ne.s32 	%p15, %r124, %r15;
	@%p15 bra 	$L__BB1_17;
$L__BB1_18:
	st.shared.f32 	[_ZZ33attention_selection_tensor_kernelPKfS0_PfS1_iiifE10shared_max], %f292;
$L__BB1_19:
	setp.ge.s32 	%p16, %r133, %r66;
	bar.sync 	0;
	mov.f32 	%f294, 0f00000000;
	@%p16 bra 	$L__BB1_22;
	ld.shared.f32 	%f18, [_ZZ33attention_selection_tensor_kernelPKfS0_PfS1_iiifE10shared_max];
	mov.f32 	%f294, 0f00000000;
	mov.u32 	%r22, %ntid.x;
	mov.u32 	%r125, %r133;
$L__BB1_21:
	mul.wide.s32 	%rd16, %r125, 4;
	add.s64 	%rd17, %rd1, %rd16;
	ld.global.f32 	%f114, [%rd17];
	div.rn.f32 	%f115, %f114, %f50;
	sub.f32 	%f116, %f115, %f18;
	fma.rn.f32 	%f117, %f116, 0f3BBB989D, 0f3F000000;
	cvt.sat.f32.f32 	%f118, %f117;
	mov.f32 	%f119, 0f4B400001;
	mov.f32 	%f120, 0f437C0000;
	fma.rm.f32 	%f121, %f118, %f120, %f119;
	add.f32 	%f122, %f121, 0fCB40007F;
	neg.f32 	%f123, %f122;
	fma.rn.f32 	%f124, %f116, 0f3FB8AA3B, %f123;
	fma.rn.f32 	%f125, %f116, 0f32A57060, %f124;
	mov.b32 	%r93, %f121;
	shl.b32 	%r94, %r93, 23;
	mov.b32 	%f126, %r94;
	ex2.approx.ftz.f32 	%f127, %f125;
	mul.f32 	%f128, %f127, %f126;
	st.global.f32 	[%rd17], %f128;
	add.f32 	%f294, %f294, %f128;
	add.s32 	%r125, %r125, %r22;
	setp.lt.s32 	%p17, %r125, %r66;
	@%p17 bra 	$L__BB1_21;
$L__BB1_22:
	setp.ne.s32 	%p18, %r133, 0;
	mov.u32 	%r96, _ZZ33attention_selection_tensor_kernelPKfS0_PfS1_iiifE10shared_sum;
	add.s32 	%r97, %r96, %r73;
	st.shared.f32 	[%r97], %f294;
	bar.sync 	0;
	@%p18 bra 	$L__BB1_36;
	mov.u32 	%r25, %ntid.x;
	and.b32  	%r26, %r25, 15;
	setp.lt.u32 	%p19, %r25, 16;
	mov.f32 	%f303, 0f00000000;
	mov.b32 	%r128, 0;
	@%p19 bra 	$L__BB1_26;
	and.b32  	%r128, %r25, 2032;
	mov.f32 	%f303, 0f00000000;
	mov.b32 	%r126, 0;
$L__BB1_25:
	.pragma "nounroll";
	shl.b32 	%r100, %r126, 2;
	add.s32 	%r102, %r96, %r100;
	ld.shared.f32 	%f132, [%r102];
	add.f32 	%f133, %f303, %f132;
	ld.shared.f32 	%f134, [%r102+4];
	add.f32 	%f135, %f133, %f134;
	ld.shared.f32 	%f136, [%r102+8];
	add.f32 	%f137, %f135, %f136;
	ld.shared.f32 	%f138, [%r102+12];
	add.f32 	%f139, %f137, %f138;
	ld.shared.f32 	%f140, [%r102+16];
	add.f32 	%f141, %f139, %f140;
	ld.shared.f32 	%f142, [%r102+20];
	add.f32 	%f143, %f141, %f142;
	ld.shared.f32 	%f144, [%r102+24];
	add.f32 	%f145, %f143, %f144;
	ld.shared.f32 	%f146, [%r102+28];
	add.f32 	%f147, %f145, %f146;
	ld.shared.f32 	%f148, [%r102+32];
	add.f32 	%f149, %f147, %f148;
	ld.shared.f32 	%f150, [%r102+36];
	add.f32 	%f151, %f149, %f150;
	ld.shared.f32 	%f152, [%r102+40];
	add.f32 	%f153, %f151, %f152;
	ld.shared.f32 	%f154, [%r102+44];
	add.f32 	%f155, %f153, %f154;
	ld.shared.f32 	%f156, [%r102+48];
	add.f32 	%f157, %f155, %f156;
	ld.shared.f32 	%f158, [%r102+52];
	add.f32 	%f159, %f157, %f158;
	ld.shared.f32 	%f160, [%r102+56];
	add.f32 	%f161, %f159, %f160;
	ld.shared.f32 	%f162, [%r102+60];
	add.f32 	%f303, %f161, %f162;
	add.s32 	%r126, %r126, 16;
	setp.ne.s32 	%p20, %r126, %r128;
	@%p20 bra 	$L__BB1_25;
$L__BB1_26:
	setp.eq.s32 	%p21, %r26, 0;
	@%p21 bra 	$L__BB1_35;
	and.b32  	%r31, %r25, 7;
	setp.lt.u32 	%p22, %r26, 8;
	@%p22 bra 	$L__BB1_29;
	shl.b32 	%r103, %r128, 2;
	add.s32 	%r105, %r96, %r103;
	ld.shared.f32 	%f164, [%r105];
	add.f32 	%f165, %f303, %f164;
	ld.shared.f32 	%f166, [%r105+4];
	add.f32 	%f167, %f165, %f166;
	ld.shared.f32 	%f168, [%r105+8];
	add.f32 	%f169, %f167, %f168;
	ld.shared.f32 	%f170, [%r105+12];
	add.f32 	%f171, %f169, %f170;
	ld.shared.f32 	%f172, [%r105+16];
	add.f32 	%f173, %f171, %f172;
	ld.shared.f32 	%f174, [%r105+20];
	add.f32 	%f175, %f173, %f174;
	ld.shared.f32 	%f176, [%r105+24];
	add.f32 	%f177, %f175, %f176;
	ld.shared.f32 	%f178, [%r105+28];
	add.f32 	%f303, %f177, %f178;
	add.s32 	%r128, %r128, 8;
$L__BB1_29:
	setp.eq.s32 	%p23, %r31, 0;
	@%p23 bra 	$L__BB1_35;
	and.b32  	%r34, %r25, 3;
	setp.lt.u32 	%p24, %r31, 4;
	@%p24 bra 	$L__BB1_32;
	shl.b32 	%r106, %r128, 2;
	add.s32 	%r108, %r96, %r106;
	ld.shared.f32 	%f180, [%r108];
	add.f32 	%f181, %f303, %f180;
	ld.shared.f32 	%f182, [%r108+4];
	add.f32 	%f183, %f181, %f182;
	ld.shared.f32 	%f184, [%r108+8];
	add.f32 	%f185, %f183, %f184;
	ld.shared.f32 	%f186, [%r108+12];
	add.f32 	%f303, %f185, %f186;
	add.s32 	%r128, %r128, 4;
$L__BB1_32:
	setp.eq.s32 	%p25, %r34, 0;
	@%p25 bra 	$L__BB1_35;
	mov.b32 	%r131, 0;
$L__BB1_34:
	.pragma "nounroll";
	shl.b32 	%r110, %r128, 2;
	add.s32 	%r112, %r96, %r110;
	ld.shared.f32 	%f187, [%r112];
	add.f32 	%f303, %f303, %f187;
	add.s32 	%r128, %r128, 1;
	add.s32 	%r131, %r131, 1;
	setp.ne.s32 	%p26, %r131, %r34;
	@%p26 bra 	$L__BB1_34;
$L__BB1_35:
	st.shared.f32 	[_ZZ33attention_selection_tensor_kernelPKfS0_PfS1_iiifE10shared_sum], %f303;
$L__BB1_36:
	setp.ge.s32 	%p27, %r133, %r66;
	bar.sync 	0;
	@%p27 bra 	$L__BB1_39;
	ld.shared.f32 	%f35, [_ZZ33attention_selection_tensor_kernelPKfS0_PfS1_iiifE10shared_sum];
	mov.u32 	%r41, %ntid.x;
	mov.u32 	%r132, %r133;
$L__BB1_38:
	mul.wide.s32 	%rd18, %r132, 4;
	add.s64 	%rd19, %rd1, %rd18;
	ld.global.f32 	%f188, [%rd19];
	div.rn.f32 	%f189, %f188, %f35;
	st.global.f32 	[%rd19], %f189;
	add.s32 	%r132, %r132, %r41;
	setp.lt.s32 	%p28, %r132, %r66;
	@%p28 bra 	$L__BB1_38;
$L__BB1_39:
	bar.sync 	0;
	setp.ge.s32 	%p29, %r133, %r67;
	@%p29 bra 	$L__BB1_57;
	setp.gt.s32 	%p30, %r66, 0;
	mov.u32 	%r44, %ntid.x;
	@%p30 bra 	$L__BB1_41;
	bra.uni 	$L__BB1_56;
$L__BB1_41:
	and.b32  	%r45, %r66, 15;
	add.s32 	%r46, %r45, -1;
	and.b32  	%r47, %r66, 7;
	add.s32 	%r48, %r47, -1;
	and.b32  	%r49, %r66, 2147483632;
	and.b32  	%r50, %r66, 3;
	neg.s32 	%r51, %r49;
	shl.b32 	%r52, %r67, 4;
	mul.wide.s32 	%rd9, %r67, 4;
$L__BB1_42:
	setp.lt.u32 	%p32, %r66, 16;
	mov.f32 	%f311, 0f00000000;
	mov.b32 	%r137, 0;
	@%p32 bra 	$L__BB1_45;
	add.s64 	%rd65, %rd1, 32;
	mov.f32 	%f311, 0f00000000;
	mov.u32 	%r134, %r133;
	mov.u32 	%r135, %r51;
$L__BB1_44:
	.pragma "nounroll";
	mul.wide.s32 	%rd22, %r134, 4;
	add.s64 	%rd23, %rd2, %rd22;
	ld.global.nc.f32 	%f193, [%rd23];
	ld.global.f32 	%f194, [%rd65+-32];
	fma.rn.f32 	%f195, %f193, %f194, %f311;
	add.s64 	%rd25, %rd23, %rd9;
	ld.global.nc.f32 	%f196, [%rd25];
	ld.global.f32 	%f197, [%rd65+-28];
	fma.rn.f32 	%f198, %f196, %f197, %f195;
	add.s64 	%rd26, %rd25, %rd9;
	ld.global.nc.f32 	%f199, [%rd26];
	ld.global.f32 	%f200, [%rd65+-24];
	fma.rn.f32 	%f201, %f199, %f200, %f198;
	add.s64 	%rd27, %rd26, %rd9;
	ld.global.nc.f32 	%f202, [%rd27];
	ld.global.f32 	%f203, [%rd65+-20];
	fma.rn.f32 	%f204, %f202, %f203, %f201;
	add.s64 	%rd28, %rd27, %rd9;
	ld.global.nc.f32 	%f205, [%rd28];
	ld.global.f32 	%f206, [%rd65+-16];
	fma.rn.f32 	%f207, %f205, %f206, %f204;
	add.s64 	%rd29, %rd28, %rd9;
	ld.global.nc.f32 	%f208, [%rd29];
	ld.global.f32 	%f209, [%rd65+-12];
	fma.rn.f32 	%f210, %f208, %f209, %f207;
	add.s64 	%rd30, %rd29, %rd9;
	ld.global.nc.f32 	%f211, [%rd30];
	ld.global.f32 	%f212, [%rd65+-8];
	fma.rn.f32 	%f213, %f211, %f212, %f210;
	add.s64 	%rd31, %rd30, %rd9;
	ld.global.nc.f32 	%f214, [%rd31];
	ld.global.f32 	%f215, [%rd65+-4];
	fma.rn.f32 	%f216, %f214, %f215, %f213;
	add.s64 	%rd32, %rd31, %rd9;
	ld.global.nc.f32 	%f217, [%rd32];
	ld.global.f32 	%f218, [%rd65];
	fma.rn.f32 	%f219, %f217, %f218, %f216;
	add.s64 	%rd33, %rd32, %rd9;
	ld.global.nc.f32 	%f220, [%rd33];
	ld.global.f32 	%f221, [%rd65+4];
	fma.rn.f32 	%f222, %f220, %f221, %f219;
	add.s64 	%rd34, %rd33, %rd9;
	ld.global.nc.f32 	%f223, [%rd34];
	ld.global.f32 	%f224, [%rd65+8];
	fma.rn.f32 	%f225, %f223, %f224, %f222;
	add.s64 	%rd35, %rd34, %rd9;
	ld.global.nc.f32 	%f226, [%rd35];
	ld.global.f32 	%f227, [%rd65+12];
	fma.rn.f32 	%f228, %f226, %f227, %f225;
	add.s64 	%rd36, %rd35, %rd9;
	ld.global.nc.f32 	%f229, [%rd36];
	ld.global.f32 	%f230, [%rd65+16];
	fma.rn.f32 	%f231, %f229, %f230, %f228;
	add.s64 	%rd37, %rd36, %rd9;
	ld.global.nc.f32 	%f232, [%rd37];
	ld.global.f32 	%f233, [%rd65+20];
	fma.rn.f32 	%f234, %f232, %f233, %f231;
	add.s64 	%rd38, %rd37, %rd9;
	ld.global.nc.f32 	%f235, [%rd38];
	ld.global.f32 	%f236, [%rd65+24];
	fma.rn.f32 	%f237, %f235, %f236, %f234;
	add.s64 	%rd39, %rd38, %rd9;
	ld.global.nc.f32 	%f238, [%rd39];
	ld.global.f32 	%f239, [%rd65+28];
	fma.rn.f32 	%f311, %f238, %f239, %f237;
	add.s32 	%r135, %r135, 16;
	add.s32 	%r134, %r134, %r52;
	add.s64 	%rd65, %rd65, 64;
	setp.ne.s32 	%p33, %r135, 0;
	mov.u32 	%r137, %r49;
	@%p33 bra 	$L__BB1_44;
$L__BB1_45:
	setp.eq.s32 	%p34, %r45, 0;
	@%p34 bra 	$L__BB1_55;
	setp.lt.u32 	%p35, %r46, 7;
	@%p35 bra 	$L__BB1_48;
	mad.lo.s32 	%r115, %r137, %r67, %r133;
	mul.wide.s32 	%rd40, %r115, 4;
	add.s64 	%rd41, %rd2, %rd40;
	ld.global.nc.f32 	%f241, [%rd41];
	mul.wide.u32 	%rd42, %r137, 4;
	add.s64 	%rd43, %rd1, %rd42;
	ld.global.f32 	%f242, [%rd43];
	fma.rn.f32 	%f243, %f241, %f242, %f311;
	add.s64 	%rd45, %rd41, %rd9;
	ld.global.nc.f32 	%f244, [%rd45];
	ld.global.f32 	%f245, [%rd43+4];
	fma.rn.f32 	%f246, %f244, %f245, %f243;
	add.s64 	%rd46, %rd45, %rd9;
	ld.global.nc.f32 	%f247, [%rd46];
	ld.global.f32 	%f248, [%rd43+8];
	fma.rn.f32 	%f249, %f247, %f248, %f246;
	add.s64 	%rd47, %rd46, %rd9;
	ld.global.nc.f32 	%f250, [%rd47];
	ld.global.f32 	%f251, [%rd43+12];
	fma.rn.f32 	%f252, %f250, %f251, %f249;
	add.s64 	%rd48, %rd47, %rd9;
	ld.global.nc.f32 	%f253, [%rd48];
	ld.global.f32 	%f254, [%rd43+16];
	fma.rn.f32 	%f255, %f253, %f254, %f252;
	add.s64 	%rd49, %rd48, %rd9;
	ld.global.nc.f32 	%f256, [%rd49];
	ld.global.f32 	%f257, [%rd43+20];
	fma.rn.f32 	%f258, %f256, %f257, %f255;
	add.s64 	%rd50, %rd49, %rd9;
	ld.global.nc.f32 	%f259, [%rd50];
	ld.global.f32 	%f260, [%rd43+24];
	fma.rn.f32 	%f261, %f259, %f260, %f258;
	add.s64 	%rd51, %rd50, %rd9;
	ld.global.nc.f32 	%f262, [%rd51];
	ld.global.f32 	%f263, [%rd43+28];
	fma.rn.f32 	%f311, %f262, %f263, %f261;
	add.s32 	%r137, %r137, 8;
$L__BB1_48:
	setp.eq.s32 	%p36, %r47, 0;
	@%p36 bra 	$L__BB1_55;
	setp.lt.u32 	%p37, %r48, 3;
	@%p37 bra 	$L__BB1_51;
	mad.lo.s32 	%r116, %r137, %r67, %r133;
	mul.wide.s32 	%rd52, %r116, 4;
	add.s64 	%rd53, %rd2, %rd52;
	ld.global.nc.f32 	%f265, [%rd53];
	mul.wide.u32 	%rd54, %r137, 4;
	add.s64 	%rd55, %rd1, %rd54;
	ld.global.f32 	%f266, [%rd55];
	fma.rn.f32 	%f267, %f265, %f266, %f311;
	add.s64 	%rd57, %rd53, %rd9;
	ld.global.nc.f32 	%f268, [%rd57];
	ld.global.f32 	%f269, [%rd55+4];
	fma.rn.f32 	%f270, %f268, %f269, %f267;
	add.s64 	%rd58, %rd57, %rd9;
	ld.global.nc.f32 	%f271, [%rd58];
	ld.global.f32 	%f272, [%rd55+8];
	fma.rn.f32 	%f273, %f271, %f272, %f270;
	add.s64 	%rd59, %rd58, %rd9;
	ld.global.nc.f32 	%f274, [%rd59];
	ld.global.f32 	%f275, [%rd55+12];
	fma.rn.f32 	%f311, %f274, %f275, %f273;
	add.s32 	%r137, %r137, 4;
$L__BB1_51:
	setp.eq.s32 	%p38, %r50, 0;
	@%p38 bra 	$L__BB1_55;
	setp.eq.s32 	%p39, %r50, 1;
	mad.lo.s32 	%r117, %r137, %r67, %r133;
	mul.wide.s32 	%rd60, %r117, 4;
	add.s64 	%rd7, %rd2, %rd60;
	ld.global.nc.f32 	%f276, [%rd7];
	mul.wide.u32 	%rd61, %r137, 4;
	add.s64 	%rd8, %rd1, %rd61;
	ld.global.f32 	%f277, [%rd8];
	fma.rn.f32 	%f311, %f276, %f277, %f311;
	@%p39 bra 	$L__BB1_55;
	setp.eq.s32 	%p40, %r50, 2;
	add.s64 	%rd10, %rd7, %rd9;
	ld.global.nc.f32 	%f278, [%rd10];
	ld.global.f32 	%f279, [%rd8+4];
	fma.rn.f32 	%f311, %f278, %f279, %f311;
	@%p40 bra 	$L__BB1_55;
	add.s64 	%rd62, %rd10, %rd9;
	ld.global.nc.f32 	%f280, [%rd62];
	ld.global.f32 	%f281, [%rd8+8];
	fma.rn.f32 	%f311, %f280, %f281, %f311;
$L__BB1_55:
	mul.wide.s32 	%rd63, %r133, 4;
	add.s64 	%rd64, %rd3, %rd63;
	st.global.f32 	[%rd64], %f311;
	add.s32 	%r133, %r133, %r44;
	setp.lt.s32 	%p41, %r133, %r67;
	@%p41 bra 	$L__BB1_42;
	bra.uni 	$L__BB1_57;
$L__BB1_56:
	mul.wide.s32 	%rd20, %r133, 4;
	add.s64 	%rd21, %rd3, %rd20;
	mov.b32 	%r113, 0;
	st.global.u32 	[%rd21], %r113;
	add.s32 	%r133, %r133, %r44;
	setp.lt.s32 	%p31, %r133, %r67;
	@%p31 bra 	$L__BB1_56;
$L__BB1_57:
	ret;

}
	// .globl	_Z25cross_modal_fusion_kernelPKfS0_S0_S0_Pfiiiiii
.visible .entry _Z25cross_modal_fusion_kernelPKfS0_S0_S0_Pfiiiiii(
	.param .u64 .ptr .align 1 _Z25cross_modal_fusion_kernelPKfS0_S0_S0_Pfiiiiii_param_0,
	.param .u64 .ptr .align 1 _Z25cross_modal_fusion_kernelPKfS0_S0_S0_Pfiiiiii_param_1,
	.param .u64 .ptr .align 1 _Z25cross_modal_fusion_kernelPKfS0_S0_S0_Pfiiiiii_param_2,
	.param .u64 .ptr .align 1 _Z25cross_modal_fusion_kernelPKfS0_S0_S0_Pfiiiiii_param_3,
	.param .u64 .ptr .align 1 _Z25cross_modal_fusion_kernelPKfS0_S0_S0_Pfiiiiii_param_4,
	.param .u32 _Z25cross_modal_fusion_kernelPKfS0_S0_S0_Pfiiiiii_param_5,
	.param .u32 _Z25cross_modal_fusion_kernelPKfS0_S0_S0_Pfiiiiii_param_6,
	.param .u32 _Z25cross_modal_fusion_kernelPKfS0_S0_S0_Pfiiiiii_param_7,
	.param .u32 _Z25cross_modal_fusion_kernelPKfS0_S0_S0_Pfiiiiii_param_8,
	.param .u32 _Z25cross_modal_fusion_kernelPKfS0_S0_S0_Pfiiiiii_param_9,
	.param .u32 _Z25cross_modal_fusion_kernelPKfS0_S0_S0_Pfiiiiii_param_10
)
{
	.reg .pred 	%p<33>;
	.reg .b32 	%r<161>;
	.reg .b32 	%f<387>;
	.reg .b64 	%rd<62>;

	ld.param.u64 	%rd5, [_Z25cross_modal_fusion_kernelPKfS0_S0_S0_Pfiiiiii_param_0];
	ld.param.u64 	%rd6, [_Z25cross_modal_fusion_kernelPKfS0_S0_S0_Pfiiiiii_param_1];
	ld.param.u64 	%rd7, [_Z25cross_modal_fusion_kernelPKfS0_S0_S0_Pfiiiiii_param_2];
	ld.param.u64 	%rd9, [_Z25cross_modal_fusion_kernelPKfS0_S0_S0_Pfiiiiii_param_3];
	ld.param.u32 	%r90, [_Z25cross_modal_fusion_kernelPKfS0_S0_S0_Pfiiiiii_param_5];
	ld.param.u32 	%r91, [_Z25cross_modal_fusion_kernelPKfS0_S0_S0_Pfiiiiii_param_6];
	ld.param.u32 	%r92, [_Z25cross_modal_fusion_kernelPKfS0_S0_S0_Pfiiiiii_param_7];
	ld.param.u32 	%r93, [_Z25cross_modal_fusion_kernelPKfS0_S0_S0_Pfiiiiii_param_8];
	ld.param.u32 	%r95, [_Z25cross_modal_fusion_kernelPKfS0_S0_S0_Pfiiiiii_param_10];
	cvta.to.global.u64 	%rd1, %rd7;
	cvta.to.global.u64 	%rd2, %rd6;
	cvta.to.global.u64 	%rd3, %rd5;
	cvta.to.global.u64 	%rd4, %rd9;
	mov.u32 	%r96, %ctaid.x;
	mov.u32 	%r97, %ntid.x;
	mov.u32 	%r98, %tid.x;
	mad.lo.s32 	%r1, %r96, %r97, %r98;
	mul.lo.s32 	%r99, %r95, %r93;
	setp.ge.s32 	%p1, %r1, %r99;
	mov.f32 	%f367, 0f00000000;
	@%p1 bra 	$L__BB2_46;
	ld.param.u32 	%r131, [_Z25cross_modal_fusion_kernelPKfS0_S0_S0_Pfiiiiii_param_9];
	div.s32 	%r2, %r1, %r93;
	mul.lo.s32 	%r100, %r2, %r93;
	sub.s32 	%r101, %r1, %r100;
	div.s32 	%r102, %r93, %r131;
	div.s32 	%r3, %r101, %r102;
	setp.eq.s64 	%p2, %rd5, 0;
	@%p2 bra 	$L__BB2_15;
	mul.lo.s32 	%r4, %r2, %r90;
	setp.lt.s32 	%p3, %r90, 1;
	@%p3 bra 	$L__BB2_15;
	mul.lo.s32 	%r5, %r3, %r90;
	setp.lt.u32 	%p4, %r90, 16;
	mov.f32 	%f367, 0f00000000;
	mov.b32 	%r138, 0;
	@%p4 bra 	$L__BB2_6;
	and.b32  	%r138, %r90, 2147483632;
	neg.s32 	%r136, %r138;
	mov.f32 	%f367, 0f00000000;
	mov.u32 	%r134, %r4;
	mov.u32 	%r135, %r5;
$L__BB2_5:
	.pragma "nounroll";
	mul.wide.s32 	%rd10, %r135, 4;
	add.s64 	%rd11, %rd4, %rd10;
	mul.wide.s32 	%rd12, %r134, 4;
	add.s64 	%rd13, %rd3, %rd12;
	ld.global.nc.f32 	%f49, [%rd11];
	ld.global.nc.f32 	%f50, [%rd13];
	fma.rn.f32 	%f51, %f49, %f50, %f367;
	ld.global.nc.f32 	%f52, [%rd11+4];
	ld.global.nc.f32 	%f53, [%rd13+4];
	fma.rn.f32 	%f54, %f52, %f53, %f51;
	ld.global.nc.f32 	%f55, [%rd11+8];
	ld.global.nc.f32 	%f56, [%rd13+8];
	fma.rn.f32 	%f57, %f55, %f56, %f54;
	ld.global.nc.f32 	%f58, [%rd11+12];
	ld.global.nc.f32 	%f59, [%rd13+12];
	fma.rn.f32 	%f60, %f58, %f59, %f57;
	ld.global.nc.f32 	%f61, [%rd11+16];
	ld.global.nc.f32 	%f62, [%rd13+16];
	fma.rn.f32 	%f63, %f61, %f62, %f60;
	ld.global.nc.f32 	%f64, [%rd11+20];
	ld.global.nc.f32 	%f65, [%rd13+20];
	fma.rn.f32 	%f66, %f64, %f65, %f63;
	ld.global.nc.f32 	%f67, [%rd11+24];
	ld.global.nc.f32 	%f68, [%rd13+24];
	fma.rn.f32 	%f69, %f67, %f68, %f66;
	ld.global.nc.f32 	%f70, [%rd11+28];
	ld.global.nc.f32 	%f71, [%rd13+28];
	fma.rn.f32 	%f72, %f70, %f71, %f69;
	ld.global.nc.f32 	%f73, [%rd11+32];
	ld.global.nc.f32 	%f74, [%rd13+32];
	fma.rn.f32 	%f75, %f73, %f74, %f72;
	ld.global.nc.f32 	%f76, [%rd11+36];
	ld.global.nc.f32 	%f77, [%rd13+36];
	fma.rn.f32 	%f78, %f76, %f77, %f75;
	ld.global.nc.f32 	%f79, [%rd11+40];
	ld.global.nc.f32 	%f80, [%rd13+40];
	fma.rn.f32 	%f81, %f79, %f80, %f78;
	ld.global.nc.f32 	%f82, [%rd11+44];
	ld.global.nc.f32 	%f83, [%rd13+44];
	fma.rn.f32 	%f84, %f82, %f83, %f81;
	ld.global.nc.f32 	%f85, [%rd11+48];
	ld.global.nc.f32 	%f86, [%rd13+48];
	fma.rn.f32 	%f87, %f85, %f86, %f84;
	ld.global.nc.f32 	%f88, [%rd11+52];
	ld.global.nc.f32 	%f89, [%rd13+52];
	fma.rn.f32 	%f90, %f88, %f89, %f87;
	ld.global.nc.f32 	%f91, [%rd11+56];
	ld.global.nc.f32 	%f92, [%rd13+56];
	fma.rn.f32 	%f93, %f91, %f92, %f90;
	ld.global.nc.f32 	%f94, [%rd11+60];
	ld.global.nc.f32 	%f95, [%rd13+60];
	fma.rn.f32 	%f367, %f94, %f95, %f93;
	add.s32 	%r136, %r136, 16;
	add.s32 	%r135, %r135, 16;
	add.s32 	%r134, %r134, 16;
	setp.ne.s32 	%p5, %r136, 0;
	@%p5 bra 	$L__BB2_5;
$L__BB2_6:
	and.b32  	%r15, %r90, 15;
	setp.eq.s32 	%p6, %r15, 0;
	@%p6 bra 	$L__BB2_15;
	setp.lt.u32 	%p7, %r15, 8;
	@%p7 bra 	$L__BB2_9;
	add.s32 	%r105, %r138, %r5;
	mul.wide.s32 	%rd14, %r105, 4;
	add.s64 	%rd15, %rd4, %rd14;
	ld.global.nc.f32 	%f97, [%rd15];
	add.s32 	%r106, %r138, %r4;
	mul.wide.s32 	%rd16, %r106, 4;
	add.s64 	%rd17, %rd3, %rd16;
	ld.global.nc.f32 	%f98, [%rd17];
	fma.rn.f32 	%f99, %f97, %f98, %f367;
	ld.global.nc.f32 	%f100, [%rd15+4];
	ld.global.nc.f32 	%f101, [%rd17+4];
	fma.rn.f32 	%f102, %f100, %f101, %f99;
	ld.global.nc.f32 	%f103, [%rd15+8];
	ld.global.nc.f32 	%f104, [%rd17+8];
	fma.rn.f32 	%f105, %f103, %f104, %f102;
	ld.global.nc.f32 	%f106, [%rd15+12];
	ld.global.nc.f32 	%f107, [%rd17+12];
	fma.rn.f32 	%f108, %f106, %f107, %f105;
	ld.global.nc.f32 	%f109, [%rd15+16];
	ld.global.nc.f32 	%f110, [%rd17+16];
	fma.rn.f32 	%f111, %f109, %f110, %f108;
	ld.global.nc.f32 	%f112, [%rd15+20];
	ld.global.nc.f32 	%f113, [%rd17+20];
	fma.rn.f32 	%f114, %f112, %f113, %f111;
	ld.global.nc.f32 	%f115, [%rd15+24];
	ld.global.nc.f32 	%f116, [%rd17+24];
	fma.rn.f32 	%f117, %f115, %f116, %f114;
	ld.global.nc.f32 	%f118, [%rd15+28];
	ld.global.nc.f32 	%f119, [%rd17+28];
	fma.rn.f32 	%f367, %f118, %f119, %f117;
	add.s32 	%r138, %r138, 8;
$L__BB2_9:
	and.b32  	%r18, %r90, 7;
	setp.eq.s32 	%p8, %r18, 0;
	@%p8 bra 	$L__BB2_15;
	setp.lt.u32 	%p9, %r18, 4;
	@%p9 bra 	$L__BB2_12;
	add.s32 	%r107, %r138, %r5;
	mul.wide.s32 	%rd18, %r107, 4;
	add.s64 	%rd19, %rd4, %rd18;
	ld.global.nc.f32 	%f121, [%rd19];
	add.s32 	%r108, %r138, %r4;
	mul.wide.s32 	%rd20, %r108, 4;
	add.s64 	%rd21, %rd3, %rd20;
	ld.global.nc.f32 	%f122, [%rd21];
	fma.rn.f32 	%f123, %f121, %f122, %f367;
	ld.global.nc.f32 	%f124, [%rd19+4];
	ld.global.nc.f32 	%f125, [%rd21+4];
	fma.rn.f32 	%f126, %f124, %f125, %f123;
	ld.global.nc.f32 	%f127, [%rd19+8];
	ld.global.nc.f32 	%f128, [%rd21+8];
	fma.rn.f32 	%f129, %f127, %f128, %f126;
	ld.global.nc.f32 	%f130, [%rd19+12];
	ld.global.nc.f32 	%f131, [%rd21+12];
	fma.rn.f32 	%f367, %f130, %f131, %f129;
	add.s32 	%r138, %r138, 4;
$L__BB2_12:
	and.b32  	%r21, %r90, 3;
	setp.eq.s32 	%p10, %r21, 0;
	@%p10 bra 	$L__BB2_15;
	add.s32 	%r142, %r138, %r4;
	add.s32 	%r141, %r138, %r5;
	neg.s32 	%r140, %r21;
$L__BB2_14:
	.pragma "nounroll";
	mul.wide.s32 	%rd22, %r142, 4;
	add.s64 	%rd23, %rd3, %rd22;
	mul.wide.s32 	%rd24, %r141, 4;
	add.s64 	%rd25, %rd4, %rd24;
	ld.global.nc.f32 	%f132, [%rd25];
	ld.global.nc.f32 	%f133, [%rd23];
	fma.rn.f32 	%f367, %f132, %f133, %f367;
	add.s32 	%r142, %r142, 1;
	add.s32 	%r141, %r141, 1;
	add.s32 	%r140, %r140, 1;
	setp.ne.s32 	%p11, %r140, 0;
	@%p11 bra 	$L__BB2_14;
$L__BB2_15:
	setp.eq.s64 	%p12, %rd6, 0;
	mov.f32 	%f376, 0f00000000;
	@%p12 bra 	$L__BB2_29;
	mul.lo.s32 	%r31, %r2, %r91;
	setp.lt.s32 	%p13, %r91, 1;
	@%p13 bra 	$L__BB2_29;
	ld.param.u32 	%r132, [_Z25cross_modal_fusion_kernelPKfS0_S0_S0_Pfiiiiii_param_9];
	mul.lo.s32 	%r32, %r132, %r90;
	mul.lo.s32 	%r33, %r3, %r91;
	setp.lt.u32 	%p14, %r91, 16;
	mov.f32 	%f376, 0f00000000;
	mov.b32 	%r147, 0;
	@%p14 bra 	$L__BB2_20;
	add.s32 	%r144, %r33, %r32;
	and.b32  	%r147, %r91, 2147483632;
	neg.s32 	%r145, %r147;
	mov.f32 	%f376, 0f00000000;
	mov.u32 	%r143, %r31;
$L__BB2_19:
	.pragma "nounroll";
	mul.wide.s32 	%rd26, %r144, 4;
	add.s64 	%rd27, %rd4, %rd26;
	mul.wide.s32 	%rd28, %r143, 4;
	add.s64 	%rd29, %rd2, %rd28;
	ld.global.nc.f32 	%f139, [%rd27];
	ld.global.nc.f32 	%f140, [%rd29];
	fma.rn.f32 	%f141, %f139, %f140, %f376;
	ld.global.nc.f32 	%f142, [%rd27+4];
	ld.global.nc.f32 	%f143, [%rd29+4];
	fma.rn.f32 	%f144, %f142, %f143, %f141;
	ld.global.nc.f32 	%f145, [%rd27+8];
	ld.global.nc.f32 	%f146, [%rd29+8];
	fma.rn.f32 	%f147, %f145, %f146, %f144;
	ld.global.nc.f32 	%f148, [%rd27+12];
	ld.global.nc.f32 	%f149, [%rd29+12];
	fma.rn.f32 	%f150, %f148, %f149, %f147;
	ld.global.nc.f32 	%f151, [%rd27+16];
	ld.global.nc.f32 	%f152, [%rd29+16];
	fma.rn.f32 	%f153, %f151, %f152, %f150;
	ld.global.nc.f32 	%f154, [%rd27+20];
	ld.global.nc.f32 	%f155, [%rd29+20];
	fma.rn.f32 	%f156, %f154, %f155, %f153;
	ld.global.nc.f32 	%f157, [%rd27+24];
	ld.global.nc.f32 	%f158, [%rd29+24];
	fma.rn.f32 	%f159, %f157, %f158, %f156;
	ld.global.nc.f32 	%f160, [%rd27+28];
	ld.global.nc.f32 	%f161, [%rd29+28];
	fma.rn.f32 	%f162, %f160, %f161, %f159;
	ld.global.nc.f32 	%f163, [%rd27+32];
	ld.global.nc.f32 	%f164, [%rd29+32];
	fma.rn.f32 	%f165, %f163, %f164, %f162;
	ld.global.nc.f32 	%f166, [%rd27+36];
	ld.global.nc.f32 	%f167, [%rd29+36];
	fma.rn.f32 	%f168, %f166, %f167, %f165;
	ld.global.nc.f32 	%f169, [%rd27+40];
	ld.global.nc.f32 	%f170, [%rd29+40];
	fma.rn.f32 	%f171, %f169, %f170, %f168;
	ld.global.nc.f32 	%f172, [%rd27+44];
	ld.global.nc.f32 	%f173, [%rd29+44];
	fma.rn.f32 	%f174, %f172, %f173, %f171;
	ld.global.nc.f32 	%f175, [%rd27+48];
	ld.global.nc.f32 	%f176, [%rd29+48];
	fma.rn.f32 	%f177, %f175, %f176, %f174;
	ld.global.nc.f32 	%f178, [%rd27+52];
	ld.global.nc.f32 	%f179, [%rd29+52];
	fma.rn.f32 	%f180, %f178, %f179, %f177;
	ld.global.nc.f32 	%f181, [%rd27+56];
	ld.global.nc.f32 	%f182, [%rd29+56];
	fma.rn.f32 	%f183, %f181, %f182, %f180;
	ld.global.nc.f32 	%f184, [%rd27+60];
	ld.global.nc.f32 	%f185, [%rd29+60];
	fma.rn.f32 	%f376, %f184, %f185, %f183;
	add.s32 	%r145, %r145, 16;
	add.s32 	%r144, %r144, 16;
	add.s32 	%r143, %r143, 16;
	setp.ne.s32 	%p15, %r145, 0;
	@%p15 bra 	$L__BB2_19;
$L__BB2_20:
	and.b32  	%r44, %r91, 15;
	setp.eq.s32 	%p16, %r44, 0;
	@%p16 bra 	$L__BB2_29;
	setp.lt.u32 	%p17, %r44, 8;
	@%p17 bra 	$L__BB2_23;
	add.s32 	%r111, %r33, %r32;
	add.s32 	%r112, %r111, %r147;
	mul.wide.s32 	%rd30, %r112, 4;
	add.s64 	%rd31, %rd4, %rd30;
	ld.global.nc.f32 	%f187, [%rd31];
	add.s32 	%r113, %r147, %r31;
	mul.wide.s32 	%rd32, %r113, 4;
	add.s64 	%rd33, %rd2, %rd32;
	ld.global.nc.f32 	%f188, [%rd33];
	fma.rn.f32 	%f189, %f187, %f188, %f376;
	ld.global.nc.f32 	%f190, [%rd31+4];
	ld.global.nc.f32 	%f191, [%rd33+4];
	fma.rn.f32 	%f192, %f190, %f191, %f189;
	ld.global.nc.f32 	%f193, [%rd31+8];
	ld.global.nc.f32 	%f194, [%rd33+8];
	fma.rn.f32 	%f195, %f193, %f194, %f192;
	ld.global.nc.f32 	%f196, [%rd31+12];
	ld.global.nc.f32 	%f197, [%rd33+12];
	fma.rn.f32 	%f198, %f196, %f197, %f195;
	ld.global.nc.f32 	%f199, [%rd31+16];
	ld.global.nc.f32 	%f200, [%rd33+16];
	fma.rn.f32 	%f201, %f199, %f200, %f198;
	ld.global.nc.f32 	%f202, [%rd31+20];
	ld.global.nc.f32 	%f203, [%rd33+20];
	fma.rn.f32 	%f204, %f202, %f203, %f201;
	ld.global.nc.f32 	%f205, [%rd31+24];
	ld.global.nc.f32 	%f206, [%rd33+24];
	fma.rn.f32 	%f207, %f205, %f206, %f204;
	ld.global.nc.f32 	%f208, [%rd31+28];
	ld.global.nc.f32 	%f209, [%rd33+28];
	fma.rn.f32 	%f376, %f208, %f209, %f207;
	add.s32 	%r147, %r147, 8;
$L__BB2_23:
	and.b32  	%r47, %r91, 7;
	setp.eq.s32 	%p18, %r47, 0;
	@%p18 bra 	$L__BB2_29;
	and.b32  	%r48, %r91, 3;
	setp.lt.u32 	%p19, %r47, 4;
	@%p19 bra 	$L__BB2_26;
	add.s32 	%r114, %r33, %r32;
	add.s32 	%r115, %r114, %r147;
	mul.wide.s32 	%rd34, %r115, 4;
	add.s64 	%rd35, %rd4, %rd34;
	ld.global.nc.f32 	%f211, [%rd35];
	add.s32 	%r116, %r147, %r31;
	mul.wide.s32 	%rd36, %r116, 4;
	add.s64 	%rd37, %rd2, %rd36;
	ld.global.nc.f32 	%f212, [%rd37];
	fma.rn.f32 	%f213, %f211, %f212, %f376;
	ld.global.nc.f32 	%f214, [%rd35+4];
	ld.global.nc.f32 	%f215, [%rd37+4];
	fma.rn.f32 	%f216, %f214, %f215, %f213;
	ld.global.nc.f32 	%f217, [%rd35+8];
	ld.global.nc.f32 	%f218, [%rd37+8];
	fma.rn.f32 	%f219, %f217, %f218, %f216;
	ld.global.nc.f32 	%f220, [%rd35+12];
	ld.global.nc.f32 	%f221, [%rd37+12];
	fma.rn.f32 	%f376, %f220, %f221, %f219;
	add.s32 	%r147, %r147, 4;
$L__BB2_26:
	setp.eq.s32 	%p20, %r48, 0;
	@%p20 bra 	$L__BB2_29;
	add.s32 	%r151, %r147, %r31;
	add.s32 	%r117, %r147, %r33;
	add.s32 	%r150, %r117, %r32;
	neg.s32 	%r149, %r48;
$L__BB2_28:
	.pragma "nounroll";
	mul.wide.s32 	%rd38, %r151, 4;
	add.s64 	%rd39, %rd2, %rd38;
	mul.wide.s32 	%rd40, %r150, 4;
	add.s64 	%rd41, %rd4, %rd40;
	ld.global.nc.f32 	%f222, [%rd41];
	ld.global.nc.f32 	%f223, [%rd39];
	fma.rn.f32 	%f376, %f222, %f223, %f376;
	add.s32 	%r151, %r151, 1;
	add.s32 	%r150, %r150, 1;
	add.s32 	%r149, %r149, 1;
	setp.ne.s32 	%p21, %r149, 0;
	@%p21 bra 	$L__BB2_28;
$L__BB2_29:
	setp.eq.s64 	%p22, %rd7, 0;
	mov.f32 	%f385, 0f00000000;
	@%p22 bra 	$L__BB2_43;
	mul.lo.s32 	%r60, %r2, %r92;
	setp.lt.s32 	%p23, %r92, 1;
	@%p23 bra 	$L__BB2_43;
	ld.param.u32 	%r133, [_Z25cross_modal_fusion_kernelPKfS0_S0_S0_Pfiiiiii_param_9];
	add.s32 	%r119, %r91, %r90;
	mul.lo.s32 	%r61, %r133, %r119;
	mul.lo.s32 	%r62, %r3, %r92;
	add.s32 	%r153, %r62, %r61;
	and.b32  	%r64, %r92, 15;
	setp.lt.u32 	%p24, %r92, 16;
	mov.f32 	%f385, 0f00000000;
	mov.b32 	%r156, 0;
	@%p24 bra 	$L__BB2_34;
	and.b32  	%r156, %r92, 2147483632;
	neg.s32 	%r154, %r156;
	mov.f32 	%f385, 0f00000000;
	mov.u32 	%r152, %r60;
$L__BB2_33:
	.pragma "nounroll";
	mul.wide.s32 	%rd42, %r153, 4;
	add.s64 	%rd43, %rd4, %rd42;
	mul.wide.s32 	%rd44, %r152, 4;
	add.s64 	%rd45, %rd1, %rd44;
	ld.global.nc.f32 	%f229, [%rd43];
	ld.global.nc.f32 	%f230, [%rd45];
	fma.rn.f32 	%f231, %f229, %f230, %f385;
	ld.global.nc.f32 	%f232, [%rd43+4];
	ld.global.nc.f32 	%f233, [%rd45+4];
	fma.rn.f32 	%f234, %f232, %f233, %f231;
	ld.global.nc.f32 	%f235, [%rd43+8];
	ld.global.nc.f32 	%f236, [%rd45+8];
	fma.rn.f32 	%f237, %f235, %f236, %f234;
	ld.global.nc.f32 	%f238, [%rd43+12];
	ld.global.nc.f32 	%f239, [%rd45+12];
	fma.rn.f32 	%f240, %f238, %f239, %f237;
	ld.global.nc.f32 	%f241, [%rd43+16];
	ld.global.nc.f32 	%f242, [%rd45+16];
	fma.rn.f32 	%f243, %f241, %f242, %f240;
	ld.global.nc.f32 	%f244, [%rd43+20];
	ld.global.nc.f32 	%f245, [%rd45+20];
	fma.rn.f32 	%f246, %f244, %f245, %f243;
	ld.global.nc.f32 	%f247, [%rd43+24];
	ld.global.nc.f32 	%f248, [%rd45+24];
	fma.rn.f32 	%f249, %f247, %f248, %f246;
	ld.global.nc.f32 	%f250, [%rd43+28];
	ld.global.nc.f32 	%f251, [%rd45+28];
	fma.rn.f32 	%f252, %f250, %f251, %f249;
	ld.global.nc.f32 	%f253, [%rd43+32];
	ld.global.nc.f32 	%f254, [%rd45+32];
	fma.rn.f32 	%f255, %f253, %f254, %f252;
	ld.global.nc.f32 	%f256, [%rd43+36];
	ld.global.nc.f32 	%f257, [%rd45+36];
	fma.rn.f32 	%f258, %f256, %f257, %f255;
	ld.global.nc.f32 	%f259, [%rd43+40];
	ld.global.nc.f32 	%f260, [%rd45+40];
	fma.rn.f32 	%f261, %f259, %f260, %f258;
	ld.global.nc.f32 	%f262, [%rd43+44];
	ld.global.nc.f32 	%f263, [%rd45+44];
	fma.rn.f32 	%f264, %f262, %f263, %f261;
	ld.global.nc.f32 	%f265, [%rd43+48];
	ld.global.nc.f32 	%f266, [%rd45+48];
	fma.rn.f32 	%f267, %f265, %f266, %f264;
	ld.global.nc.f32 	%f268, [%rd43+52];
	ld.global.nc.f32 	%f269, [%rd45+52];
	fma.rn.f32 	%f270, %f268, %f269, %f267;
	ld.global.nc.f32 	%f271, [%rd43+56];
	ld.global.nc.f32 	%f272, [%rd45+56];
	fma.rn.f32 	%f273, %f271, %f272, %f270;
	ld.global.nc.f32 	%f274, [%rd43+60];
	ld.global.nc.f32 	%f275, [%rd45+60];
	fma.rn.f32 	%f385, %f274, %f275, %f273;
	add.s32 	%r154, %r154, 16;
	add.s32 	%r153, %r153, 16;
	add.s32 	%r152, %r152, 16;
	setp.ne.s32 	%p25, %r154, 0;
	@%p25 bra 	$L__BB2_33;
$L__BB2_34:
	setp.eq.s32 	%p26, %r64, 0;
	@%p26 bra 	$L__BB2_43;
	add.s32 	%r74, %r62, %r61;
	and.b32  	%r75, %r92, 7;
	setp.lt.u32 	%p27, %r64, 8;
	@%p27 bra 	$L__BB2_37;
	add.s32 	%r120, %r74, %r156;
	mul.wide.s32 	%rd46, %r120, 4;
	add.s64 	%rd47, %rd4, %rd46;
	ld.global.nc.f32 	%f277, [%rd47];
	add.s32 	%r121, %r156, %r60;
	mul.wide.s32 	%rd48, %r121, 4;
	add.s64 	%rd49, %rd1, %rd48;
	ld.global.nc.f32 	%f278, [%rd49];
	fma.rn.f32 	%f279, %f277, %f278, %f385;
	ld.global.nc.f32 	%f280, [%rd47+4];
	ld.global.nc.f32 	%f281, [%rd49+4];
	fma.rn.f32 	%f282, %f280, %f281, %f279;
	ld.global.nc.f32 	%f283, [%rd47+8];
	ld.global.nc.f32 	%f284, [%rd49+8];
	fma.rn.f32 	%f285, %f283, %f284, %f282;
	ld.global.nc.f32 	%f286, [%rd47+12];
	ld.global.nc.f32 	%f287, [%rd49+12];
	fma.rn.f32 	%f288, %f286, %f287, %f285;
	ld.global.nc.f32 	%f289, [%rd47+16];
	ld.global.nc.f32 	%f290, [%rd49+16];
	fma.rn.f32 	%f291, %f289, %f290, %f288;
	ld.global.nc.f32 	%f292, [%rd47+20];
	ld.global.nc.f32 	%f293, [%rd49+20];
	fma.rn.f32 	%f294, %f292, %f293, %f291;
	ld.global.nc.f32 	%f295, [%rd47+24];
	ld.global.nc.f32 	%f296, [%rd49+24];
	fma.rn.f32 	%f297, %f295, %f296, %f294;
	ld.global.nc.f32 	%f298, [%rd47+28];
	ld.global.nc.f32 	%f299, [%rd49+28];
	fma.rn.f32 	%f385, %f298, %f299, %f297;
	add.s32 	%r156, %r156, 8;
$L__BB2_37:
	setp.eq.s32 	%p28, %r75, 0;
	@%p28 bra 	$L__BB2_43;
	and.b32  	%r78, %r92, 3;
	setp.lt.u32 	%p29, %r75, 4;
	@%p29 bra 	$L__BB2_40;
	add.s32 	%r122, %r74, %r156;
	mul.wide.s32 	%rd50, %r122, 4;
	add.s64 	%rd51, %rd4, %rd50;
	ld.global.nc.f32 	%f301, [%rd51];
	add.s32 	%r123, %r156, %r60;
	mul.wide.s32 	%rd52, %r123, 4;
	add.s64 	%rd53, %rd1, %rd52;
	ld.global.nc.f32 	%f302, [%rd53];
	fma.rn.f32 	%f303, %f301, %f302, %f385;
	ld.global.nc.f32 	%f304, [%rd51+4];
	ld.global.nc.f32 	%f305, [%rd53+4];
	fma.rn.f32 	%f306, %f304, %f305, %f303;
	ld.global.nc.f32 	%f307, [%rd51+8];
	ld.global.nc.f32 	%f308, [%rd53+8];
	fma.rn.f32 	%f309, %f307, %f308, %f306;
	ld.global.nc.f32 	%f310, [%rd51+12];
	ld.global.nc.f32 	%f311, [%rd53+12];
	fma.rn.f32 	%f385, %f310, %f311, %f309;
	add.s32 	%r156, %r156, 4;
$L__BB2_40:
	setp.eq.s32 	%p30, %r78, 0;
	@%p30 bra 	$L__BB2_43;
	add.s32 	%r160, %r156, %r60;
	add.s32 	%r124, %r156, %r62;
	add.s32 	%r159, %r124, %r61;
	neg.s32 	%r158, %r78;
$L__BB2_42:
	.pragma "nounroll";
	mul.wide.s32 	%rd54, %r160, 4;
	add.s64 	%rd55, %rd1, %rd54;
	mul.wide.s32 	%rd56, %r159, 4;
	add.s64 	%rd57, %rd4, %rd56;
	ld.global.nc.f32 	%f312, [%rd57];
	ld.global.nc.f32 	%f313, [%rd55];
	fma.rn.f32 	%f385, %f312, %f313, %f385;
	add.s32 	%r160, %r160, 1;
	add.s32 	%r159, %r159, 1;
	add.s32 	%r158, %r158, 1;
	setp.ne.s32 	%p31, %r158, 0;
	@%p31 bra 	$L__BB2_42;
$L__BB2_43:
	setp.eq.s64 	%p32, %rd7, 0;
	fma.rn.f32 	%f315, %f367, 0fBBBB989D, 0f3F000000;
	cvt.sat.f32.f32 	%f316, %f315;
	mov.f32 	%f317, 0f4B400001;
	mov.f32 	%f318, 0f437C0000;
	fma.rm.f32 	%f319, %f316, %f318, %f317;
	add.f32 	%f320, %f319, 0fCB40007F;
	neg.f32 	%f321, %f320;
	fma.rn.f32 	%f322, %f367, 0fBFB8AA3B, %f321;
	fma.rn.f32 	%f323, %f367, 0fB2A57060, %f322;
	mov.b32 	%r125, %f319;
	shl.b32 	%r126, %r125, 23;
	mov.b32 	%f324, %r126;
	ex2.approx.ftz.f32 	%f325, %f323;
	fma.rn.f32 	%f40, %f325, %f324, 0f3F800000;
	fma.rn.f32 	%f326, %f376, 0fBBBB989D, 0f3F000000;
	cvt.sat.f32.f32 	%f327, %f326;
	fma.rm.f32 	%f328, %f327, %f318, %f317;
	add.f32 	%f329, %f328, 0fCB40007F;
	neg.f32 	%f330, %f329;
	fma.rn.f32 	%f331, %f376, 0fBFB8AA3B, %f330;
	fma.rn.f32 	%f332, %f376, 0fB2A57060, %f331;
	mov.b32 	%r127, %f328;
	shl.b32 	%r128, %r127, 23;
	mov.b32 	%f333, %r128;
	ex2.approx.ftz.f32 	%f334, %f332;
	fma.rn.f32 	%f41, %f334, %f333, 0f3F800000;
	mov.f32 	%f386, 0f00000000;
	@%p32 bra 	$L__BB2_45;
	fma.rn.f32 	%f335, %f385, 0fBBBB989D, 0f3F000000;
	cvt.sat.f32.f32 	%f336, %f335;
	mov.f32 	%f337, 0f4B400001;
	mov.f32 	%f338, 0f437C0000;
	fma.rm.f32 	%f339, %f336, %f338, %f337;
	add.f32 	%f340, %f339, 0fCB40007F;
	neg.f32 	%f341, %f340;
	fma.rn.f32 	%f342, %f385, 0fBFB8AA3B, %f341;
	fma.rn.f32 	%f343, %f385, 0fB2A57060, %f342;
	mov.b32 	%r129, %f339;
	shl.b32 	%r130, %r129, 23;
	mov.b32 	%f344, %r130;
	ex2.approx.ftz.f32 	%f345, %f343;
	fma.rn.f32 	%f346, %f345, %f344, 0f3F800000;
	rcp.rn.f32 	%f386, %f346;
$L__BB2_45:
	ld.param.u64 	%rd61, [_Z25cross_modal_fusion_kernelPKfS0_S0_S0_Pfiiiiii_param_4];
	rcp.rn.f32 	%f347, %f40;
	rcp.rn.f32 	%f348, %f41;
	add.f32 	%f349, %f347, %f348;
	add.f32 	%f350, %f349, %f386;
	mul.f32 	%f351, %f376, %f348;
	fma.rn.f32 	%f352, %f367, %f347, %f351;
	fma.rn.f32 	%f353, %f385, %f386, %f352;
	max.f32 	%f354, %f350, 0f358637BD;
	div.rn.f32 	%f355, %f353, %f354;
	cvta.to.global.u64 	%rd58, %rd61;
	mul.wide.s32 	%rd59, %r1, 4;
	add.s64 	%rd60, %rd58, %rd59;
	st.global.f32 	[%rd60], %f355;
$L__BB2_46:
	ret;

}
	// .globl	_Z24engineer_features_kernelPKfPfS1_S1_iii
.visible .entry _Z24engineer_features_kernelPKfPfS1_S1_iii(
	.param .u64 .ptr .align 1 _Z24engineer_features_kernelPKfPfS1_S1_iii_param_0,
	.param .u64 .ptr .align 1 _Z24engineer_features_kernelPKfPfS1_S1_iii_param_1,
	.param .u64 .ptr .align 1 _Z24engineer_features_kernelPKfPfS1_S1_iii_param_2,
	.param .u64 .ptr .align 1 _Z24engineer_features_kernelPKfPfS1_S1_iii_param_3,
	.param .u32 _Z24engineer_features_kernelPKfPfS1_S1_iii_param_4,
	.param .u32 _Z24engineer_features_kernelPKfPfS1_S1_iii_param_5,
	.param .u32 _Z24engineer_features_kernelPKfPfS1_S1_iii_param_6
)
{
	.reg .pred 	%p<124>;
	.reg .b32 	%r<171>;
	.reg .b32 	%f<338>;
	.reg .b64 	%rd<59>;

	ld.param.u64 	%rd12, [_Z24engineer_features_kernelPKfPfS1_S1_iii_param_0];
	ld.param.u64 	%rd13, [_Z24engineer_features_kernelPKfPfS1_S1_iii_param_1];
	ld.param.u64 	%rd14, [_Z24engineer_features_kernelPKfPfS1_S1_iii_param_2];
	ld.param.u64 	%rd11, [_Z24engineer_features_kernelPKfPfS1_S1_iii_param_3];
	ld.param.u32 	%r91, [_Z24engineer_features_kernelPKfPfS1_S1_iii_param_4];
	ld.param.u32 	%r93, [_Z24engineer_features_kernelPKfPfS1_S1_iii_param_5];
	ld.param.u32 	%r92, [_Z24engineer_features_kernelPKfPfS1_S1_iii_param_6];
	cvta.to.global.u64 	%rd1, %rd14;
	cvta.to.global.u64 	%rd2, %rd13;
	cvta.to.global.u64 	%rd3, %rd12;
	mov.u32 	%r94, %ctaid.x;
	mov.u32 	%r95, %ntid.x;
	mul.lo.s32 	%r1, %r94, %r95;
	mov.u32 	%r2, %tid.x;
	add.s32 	%r3, %r1, %r2;
	mul.lo.s32 	%r4, %r93, %r91;
	setp.ge.s32 	%p1, %r3, %r4;
	@%p1 bra 	$L__BB3_107;
	rem.s32 	%r5, %r3, %r91;
	mul.wide.s32 	%rd15, %r3, 4;
	add.s64 	%rd4, %rd3, %rd15;
	ld.global.nc.f32 	%f1, [%rd4];
	setp.lt.s32 	%p2, %r92, 1;
	@%p2 bra 	$L__BB3_14;
	and.b32  	%r6, %r92, 7;
	setp.lt.u32 	%p3, %r92, 8;
	mov.b32 	%r146, 1;
	mov.f32 	%f247, %f1;
	@%p3 bra 	$L__BB3_6;
	and.b32  	%r98, %r92, 2147483640;
	neg.s32 	%r155, %r98;
	add.s32 	%r153, %r3, %r4;
	shl.b32 	%r9, %r4, 3;
	mov.b32 	%r154, 0;
	mul.wide.s32 	%rd18, %r4, 4;
	mov.f32 	%f247, %f1;
$L__BB3_4:
	.pragma "nounroll";
	mul.f32 	%f159, %f1, %f247;
	mul.wide.s32 	%rd16, %r153, 4;
	add.s64 	%rd17, %rd2, %rd16;
	st.global.f32 	[%rd17], %f159;
	mul.f32 	%f160, %f1, %f159;
	add.s64 	%rd19, %rd17, %rd18;
	st.global.f32 	[%rd19], %f160;
	mul.f32 	%f161, %f1, %f160;
	add.s64 	%rd20, %rd19, %rd18;
	st.global.f32 	[%rd20], %f161;
	mul.f32 	%f162, %f1, %f161;
	add.s64 	%rd21, %rd20, %rd18;
	st.global.f32 	[%rd21], %f162;
	mul.f32 	%f163, %f1, %f162;
	add.s64 	%rd22, %rd21, %rd18;
	st.global.f32 	[%rd22], %f163;
	mul.f32 	%f164, %f1, %f163;
	add.s64 	%rd23, %rd22, %rd18;
	st.global.f32 	[%rd23], %f164;
	mul.f32 	%f165, %f1, %f164;
	add.s64 	%rd24, %rd23, %rd18;
	st.global.f32 	[%rd24], %f165;
	mul.f32 	%f247, %f1, %f165;
	add.s64 	%rd25, %rd24, %rd18;
	st.global.f32 	[%rd25], %f247;
	add.s32 	%r155, %r155, 8;
	add.s32 	%r154, %r154, 8;
	add.s32 	%r153, %r153, %r9;
	setp.eq.s32 	%p4, %r155, 0;
	@%p4 bra 	$L__BB3_5;
	bra.uni 	$L__BB3_4;
$L__BB3_5:
	add.s32 	%r146, %r154, 1;
$L__BB3_6:
	setp.eq.s32 	%p5, %r6, 0;
	@%p5 bra 	$L__BB3_14;
	and.b32  	%r12, %r92, 3;
	setp.lt.u32 	%p6, %r6, 4;
	@%p6 bra 	$L__BB3_9;
	mul.f32 	%f166, %f1, %f247;
	mad.lo.s32 	%r99, %r146, %r4, %r3;
	mul.wide.s32 	%rd26, %r99, 4;
	add.s64 	%rd27, %rd2, %rd26;
	st.global.f32 	[%rd27], %f166;
	mul.f32 	%f167, %f1, %f166;
	mul.wide.s32 	%rd28, %r4, 4;
	add.s64 	%rd29, %rd27, %rd28;
	st.global.f32 	[%rd29], %f167;
	mul.f32 	%f168, %f1, %f167;
	add.s64 	%rd30, %rd29, %rd28;
	st.global.f32 	[%rd30], %f168;
	mul.f32 	%f247, %f1, %f168;
	add.s64 	%rd31, %rd30, %rd28;
	st.global.f32 	[%rd31], %f247;
	add.s32 	%r146, %r146, 4;
$L__BB3_9:
	setp.eq.s32 	%p7, %r12, 0;
	@%p7 bra 	$L__BB3_14;
	setp.eq.s32 	%p8, %r12, 1;
	@%p8 bra 	$L__BB3_12;
	mul.f32 	%f169, %f1, %f247;
	mad.lo.s32 	%r100, %r146, %r4, %r3;
	mul.wide.s32 	%rd32, %r100, 4;
	add.s64 	%rd33, %rd2, %rd32;
	st.global.f32 	[%rd33], %f169;
	mul.f32 	%f247, %f1, %f169;
	mul.wide.s32 	%rd34, %r4, 4;
	add.s64 	%rd35, %rd33, %rd34;
	st.global.f32 	[%rd35], %f247;
	add.s32 	%r146, %r146, 2;
$L__BB3_12:
	and.b32  	%r101, %r92, 1;
	setp.eq.b32 	%p9, %r101, 1;
	not.pred 	%p10, %p9;
	@%p10 bra 	$L__BB3_14;
	mul.f32 	%f170, %f1, %f247;
	mad.lo.s32 	%r102, %r146, %r4, %r3;
	mul.wide.s32 	%rd36, %r102, 4;
	add.s64 	%rd37, %rd2, %rd36;
	st.global.f32 	[%rd37], %f170;
$L__BB3_14:
	add.s32 	%r152, %r5, 1;
	setp.ge.s32 	%p11, %r152, %r91;
	@%p11 bra 	$L__BB3_22;
	mul.lo.s32 	%r18, %r3, %r91;
	not.b32 	%r103, %r5;
	add.s32 	%r104, %r91, %r103;
	and.b32  	%r19, %r104, 3;
	setp.eq.s32 	%p12, %r19, 0;
	@%p12 bra 	$L__BB3_19;
	neg.s32 	%r151, %r19;
	add.s32 	%r105, %r5, %r18;
	add.s32 	%r149, %r105, 1;
	add.s32 	%r148, %r3, 1;
	mov.u32 	%r150, %r5;
$L__BB3_17:
	.pragma "nounroll";
	mul.wide.s32 	%rd38, %r149, 4;
	add.s64 	%rd39, %rd1, %rd38;
	mul.wide.s32 	%rd40, %r148, 4;
	add.s64 	%rd41, %rd3, %rd40;
	ld.global.nc.f32 	%f171, [%rd41];
	mul.f32 	%f172, %f1, %f171;
	st.global.f32 	[%rd39], %f172;
	add.s32 	%r151, %r151, 1;
	setp.ne.s32 	%p13, %r151, 0;
	add.s32 	%r150, %r150, 1;
	add.s32 	%r149, %r149, 1;
	add.s32 	%r148, %r148, 1;
	@%p13 bra 	$L__BB3_17;
	add.s32 	%r152, %r150, 1;
$L__BB3_19:
	sub.s32 	%r106, %r91, %r5;
	add.s32 	%r107, %r106, -2;
	setp.lt.u32 	%p14, %r107, 3;
	@%p14 bra 	$L__BB3_22;
	sub.s32 	%r158, %r152, %r91;
	add.s32 	%r108, %r2, %r152;
	add.s32 	%r109, %r108, %r1;
	sub.s32 	%r157, %r109, %r5;
	add.s32 	%r156, %r152, %r18;
$L__BB3_21:
	mul.wide.s32 	%rd42, %r157, 4;
	add.s64 	%rd43, %rd3, %rd42;
	ld.global.nc.f32 	%f173, [%rd43];
	mul.f32 	%f174, %f1, %f173;
	mul.wide.s32 	%rd44, %r156, 4;
	add.s64 	%rd45, %rd1, %rd44;
	st.global.f32 	[%rd45], %f174;
	ld.global.nc.f32 	%f175, [%rd43+4];
	mul.f32 	%f176, %f1, %f175;
	st.global.f32 	[%rd45+4], %f176;
	ld.global.nc.f32 	%f177, [%rd43+8];
	mul.f32 	%f178, %f1, %f177;
	st.global.f32 	[%rd45+8], %f178;
	ld.global.nc.f32 	%f179, [%rd43+12];
	mul.f32 	%f180, %f1, %f179;
	st.global.f32 	[%rd45+12], %f180;
	add.s32 	%r158, %r158, 4;
	add.s32 	%r157, %r157, 4;
	add.s32 	%r156, %r156, 4;
	setp.ne.s32 	%p15, %r158, 0;
	@%p15 bra 	$L__BB3_21;
$L__BB3_22:
	min.s32 	%r48, %r91, 5;
	shr.u32 	%r110, %r48, 31;
	add.s32 	%r111, %r48, %r110;
	shr.s32 	%r50, %r111, 1;
	neg.s32 	%r169, %r50;
	setp.lt.s32 	%p16, %r50, %r169;
	mov.f32 	%f315, 0f7F800000;
	mov.f32 	%f314, 0fFF800000;
	mov.f32 	%f313, 0f00000000;
	@%p16 bra 	$L__BB3_64;
	sub.s32 	%r112, %r50, %r169;
	add.s32 	%r51, %r112, 1;
	and.b32  	%r52, %r51, 7;
	setp.lt.u32 	%p17, %r112, 7;
	mov.f32 	%f313, 0f00000000;
	mov.f32 	%f314, 0fFF800000;
	mov.f32 	%f315, 0f7F800000;
	mov.u32 	%r163, %r169;
	@%p17 bra 	$L__BB3_43;
	add.s32 	%r161, %r169, 3;
	add.s32 	%r160, %r5, %r169;
	and.b32  	%r113, %r51, -8;
	neg.s32 	%r159, %r113;
	mov.f32 	%f313, 0f00000000;
	mov.f32 	%f314, 0fFF800000;
	mov.f32 	%f315, 0f7F800000;
$L__BB3_25:
	.pragma "nounroll";
	add.s32 	%r114, %r161, -3;
	setp.lt.s32 	%p18, %r160, 0;
	setp.ge.s32 	%p19, %r160, %r91;
	mul.wide.s32 	%rd46, %r114, 4;
	add.s64 	%rd5, %rd4, %rd46;
	or.pred  	%p20, %p18, %p19;
	@%p20 bra 	$L__BB3_27;
	ld.global.nc.f32 	%f191, [%rd5];
	add.f32 	%f313, %f313, %f191;
	max.f32 	%f314, %f314, %f191;
	min.f32 	%f315, %f315, %f191;
$L__BB3_27:
	add.s32 	%r115, %r160, 1;
	setp.lt.s32 	%p21, %r115, 0;
	setp.ge.s32 	%p22, %r115, %r91;
	or.pred  	%p23, %p21, %p22;
	@%p23 bra 	$L__BB3_29;
	ld.global.nc.f32 	%f192, [%rd5+4];
	add.f32 	%f313, %f313, %f192;
	max.f32 	%f314, %f314, %f192;
	min.f32 	%f315, %f315, %f192;
$L__BB3_29:
	add.s32 	%r116, %r160, 2;
	setp.lt.s32 	%p24, %r116, 0;
	setp.ge.s32 	%p25, %r116, %r91;
	or.pred  	%p26, %p24, %p25;
	@%p26 bra 	$L__BB3_31;
	ld.global.nc.f32 	%f193, [%rd5+8];
	add.f32 	%f313, %f313, %f193;
	max.f32 	%f314, %f314, %f193;
	min.f32 	%f315, %f315, %f193;
$L__BB3_31:
	add.s32 	%r117, %r160, 3;
	setp.lt.s32 	%p27, %r117, 0;
	setp.ge.s32 	%p28, %r117, %r91;
	or.pred  	%p29, %p27, %p28;
	@%p29 bra 	$L__BB3_33;
	ld.global.nc.f32 	%f194, [%rd5+12];
	add.f32 	%f313, %f313, %f194;
	max.f32 	%f314, %f314, %f194;
	min.f32 	%f315, %f315, %f194;
$L__BB3_33:
	add.s32 	%r118, %r160, 4;
	setp.lt.s32 	%p30, %r118, 0;
	setp.ge.s32 	%p31, %r118, %r91;
	or.pred  	%p32, %p30, %p31;
	@%p32 bra 	$L__BB3_35;
	ld.global.nc.f32 	%f195, [%rd5+16];
	add.f32 	%f313, %f313, %f195;
	max.f32 	%f314, %f314, %f195;
	min.f32 	%f315, %f315, %f195;
$L__BB3_35:
	add.s32 	%r119, %r160, 5;
	setp.lt.s32 	%p33, %r119, 0;
	setp.ge.s32 	%p34, %r119, %r91;
	or.pred  	%p35, %p33, %p34;
	@%p35 bra 	$L__BB3_37;
	ld.global.nc.f32 	%f196, [%rd5+20];
	add.f32 	%f313, %f313, %f196;
	max.f32 	%f314, %f314, %f196;
	min.f32 	%f315, %f315, %f196;
$L__BB3_37:
	add.s32 	%r120, %r160, 6;
	setp.lt.s32 	%p36, %r120, 0;
	setp.ge.s32 	%p37, %r120, %r91;
	or.pred  	%p38, %p36, %p37;
	@%p38 bra 	$L__BB3_39;
	ld.global.nc.f32 	%f197, [%rd5+24];
	add.f32 	%f313, %f313, %f197;
	max.f32 	%f314, %f314, %f197;
	min.f32 	%f315, %f315, %f197;
$L__BB3_39:
	add.s32 	%r121, %r160, 7;
	setp.lt.s32 	%p39, %r121, 0;
	setp.ge.s32 	%p40, %r121, %r91;
	or.pred  	%p41, %p39, %p40;
	@%p41 bra 	$L__BB3_41;
	ld.global.nc.f32 	%f198, [%rd5+28];
	add.f32 	%f313, %f313, %f198;
	max.f32 	%f314, %f314, %f198;
	min.f32 	%f315, %f315, %f198;
$L__BB3_41:
	add.s32 	%r161, %r161, 8;
	add.s32 	%r160, %r160, 8;
	add.s32 	%r159, %r159, 8;
	setp.ne.s32 	%p42, %r159, 0;
	@%p42 bra 	$L__BB3_25;
	add.s32 	%r163, %r161, -3;
$L__BB3_43:
	setp.eq.s32 	%p43, %r52, 0;
	@%p43 bra 	$L__BB3_64;
	and.b32  	%r64, %r51, 3;
	setp.lt.u32 	%p44, %r52, 4;
	@%p44 bra 	$L__BB3_54;
	add.s32 	%r65, %r163, %r5;
	setp.lt.s32 	%p45, %r65, 0;
	setp.ge.s32 	%p46, %r65, %r91;
	mul.wide.s32 	%rd47, %r163, 4;
	add.s64 	%rd6, %rd4, %rd47;
	or.pred  	%p47, %p45, %p46;
	@%p47 bra 	$L__BB3_47;
	ld.global.nc.f32 	%f200, [%rd6];
	add.f32 	%f313, %f313, %f200;
	max.f32 	%f314, %f314, %f200;
	min.f32 	%f315, %f315, %f200;
$L__BB3_47:
	add.s32 	%r122, %r65, 1;
	setp.lt.s32 	%p48, %r122, 0;
	setp.ge.s32 	%p49, %r122, %r91;
	or.pred  	%p50, %p48, %p49;
	@%p50 bra 	$L__BB3_49;
	ld.global.nc.f32 	%f201, [%rd6+4];
	add.f32 	%f313, %f313, %f201;
	max.f32 	%f314, %f314, %f201;
	min.f32 	%f315, %f315, %f201;
$L__BB3_49:
	add.s32 	%r123, %r65, 2;
	setp.lt.s32 	%p51, %r123, 0;
	setp.ge.s32 	%p52, %r123, %r91;
	or.pred  	%p53, %p51, %p52;
	@%p53 bra 	$L__BB3_51;
	ld.global.nc.f32 	%f202, [%rd6+8];
	add.f32 	%f313, %f313, %f202;
	max.f32 	%f314, %f314, %f202;
	min.f32 	%f315, %f315, %f202;
$L__BB3_51:
	add.s32 	%r124, %r65, 3;
	setp.lt.s32 	%p54, %r124, 0;
	setp.ge.s32 	%p55, %r124, %r91;
	or.pred  	%p56, %p54, %p55;
	@%p56 bra 	$L__BB3_53;
	ld.global.nc.f32 	%f203, [%rd6+12];
	add.f32 	%f313, %f313, %f203;
	max.f32 	%f314, %f314, %f203;
	min.f32 	%f315, %f315, %f203;
$L__BB3_53:
	add.s32 	%r163, %r163, 4;
$L__BB3_54:
	setp.eq.s32 	%p57, %r64, 0;
	@%p57 bra 	$L__BB3_64;
	setp.eq.s32 	%p58, %r64, 1;
	@%p58 bra 	$L__BB3_61;
	add.s32 	%r68, %r163, %r5;
	setp.lt.s32 	%p59, %r68, 0;
	setp.ge.s32 	%p60, %r68, %r91;
	mul.wide.s32 	%rd48, %r163, 4;
	add.s64 	%rd7, %rd4, %rd48;
	or.pred  	%p61, %p59, %p60;
	@%p61 bra 	$L__BB3_58;
	ld.global.nc.f32 	%f205, [%rd7];
	add.f32 	%f313, %f313, %f205;
	max.f32 	%f314, %f314, %f205;
	min.f32 	%f315, %f315, %f205;
$L__BB3_58:
	add.s32 	%r125, %r68, 1;
	setp.lt.s32 	%p62, %r125, 0;
	setp.ge.s32 	%p63, %r125, %r91;
	or.pred  	%p64, %p62, %p63;
	@%p64 bra 	$L__BB3_60;
	ld.global.nc.f32 	%f206, [%rd7+4];
	add.f32 	%f313, %f313, %f206;
	max.f32 	%f314, %f314, %f206;
	min.f32 	%f315, %f315, %f206;
$L__BB3_60:
	add.s32 	%r163, %r163, 2;
$L__BB3_61:
	and.b32  	%r126, %r51, 1;
	setp.eq.b32 	%p65, %r126, 1;
	not.pred 	%p66, %p65;
	@%p66 bra 	$L__BB3_64;
	add.s32 	%r127, %r163, %r5;
	setp.lt.s32 	%p67, %r127, 0;
	setp.ge.s32 	%p68, %r127, %r91;
	or.pred  	%p69, %p67, %p68;
	@%p69 bra 	$L__BB3_64;
	mul.wide.s32 	%rd49, %r163, 4;
	add.s64 	%rd50, %rd4, %rd49;
	ld.global.nc.f32 	%f207, [%rd50];
	add.f32 	%f313, %f313, %f207;
	max.f32 	%f314, %f314, %f207;
	min.f32 	%f315, %f315, %f207;
$L__BB3_64:
	setp.lt.s32 	%p70, %r50, %r169;
	cvt.rn.f32.s32 	%f120, %r48;
	div.rn.f32 	%f121, %f313, %f120;
	mov.f32 	%f337, 0f00000000;
	@%p70 bra 	$L__BB3_106;
	sub.s32 	%r128, %r50, %r169;
	add.s32 	%r71, %r128, 1;
	and.b32  	%r72, %r71, 7;
	setp.lt.u32 	%p71, %r128, 7;
	mov.f32 	%f337, 0f00000000;
	@%p71 bra 	$L__BB3_85;
	add.s32 	%r167, %r169, 3;
	add.s32 	%r166, %r5, %r169;
	and.b32  	%r129, %r71, -8;
	neg.s32 	%r165, %r129;
	mov.f32 	%f337, 0f00000000;
$L__BB3_67:
	.pragma "nounroll";
	add.s32 	%r130, %r167, -3;
	setp.lt.s32 	%p72, %r166, 0;
	setp.ge.s32 	%p73, %r166, %r91;
	mul.wide.s32 	%rd51, %r130, 4;
	add.s64 	%rd8, %rd4, %rd51;
	or.pred  	%p74, %p72, %p73;
	@%p74 bra 	$L__BB3_69;
	ld.global.nc.f32 	%f212, [%rd8];
	sub.f32 	%f213, %f212, %f121;
	fma.rn.f32 	%f337, %f213, %f213, %f337;
$L__BB3_69:
	add.s32 	%r131, %r166, 1;
	setp.lt.s32 	%p75, %r131, 0;
	setp.ge.s32 	%p76, %r131, %r91;
	or.pred  	%p77, %p75, %p76;
	@%p77 bra 	$L__BB3_71;
	ld.global.nc.f32 	%f214, [%rd8+4];
	sub.f32 	%f215, %f214, %f121;
	fma.rn.f32 	%f337, %f215, %f215, %f337;
$L__BB3_71:
	add.s32 	%r132, %r166, 2;
	setp.lt.s32 	%p78, %r132, 0;
	setp.ge.s32 	%p79, %r132, %r91;
	or.pred  	%p80, %p78, %p79;
	@%p80 bra 	$L__BB3_73;
	ld.global.nc.f32 	%f216, [%rd8+8];
	sub.f32 	%f217, %f216, %f121;
	fma.rn.f32 	%f337, %f217, %f217, %f337;
$L__BB3_73:
	add.s32 	%r133, %r166, 3;
	setp.lt.s32 	%p81, %r133, 0;
	setp.ge.s32 	%p82, %r133, %r91;
	or.pred  	%p83, %p81, %p82;
	@%p83 bra 	$L__BB3_75;
	ld.global.nc.f32 	%f218, [%rd8+12];
	sub.f32 	%f219, %f218, %f121;
	fma.rn.f32 	%f337, %f219, %f219, %f337;
$L__BB3_75:
	add.s32 	%r134, %r166, 4;
	setp.lt.s32 	%p84, %r134, 0;
	setp.ge.s32 	%p85, %r134, %r91;
	or.pred  	%p86, %p84, %p85;
	@%p86 bra 	$L__BB3_77;
	ld.global.nc.f32 	%f220, [%rd8+16];
	sub.f32 	%f221, %f220, %f121;
	fma.rn.f32 	%f337, %f221, %f221, %f337;
$L__BB3_77:
	add.s32 	%r135, %r166, 5;
	setp.lt.s32 	%p87, %r135, 0;
	setp.ge.s32 	%p88, %r135, %r91;
	or.pred  	%p89, %p87, %p88;
	@%p89 bra 	$L__BB3_79;
	ld.global.nc.f32 	%f222, [%rd8+20];
	sub.f32 	%f223, %f222, %f121;
	fma.rn.f32 	%f337, %f223, %f223, %f337;
$L__BB3_79:
	add.s32 	%r136, %r166, 6;
	setp.lt.s32 	%p90, %r136, 0;
	setp.ge.s32 	%p91, %r136, %r91;
	or.pred  	%p92, %p90, %p91;
	@%p92 bra 	$L__BB3_81;
	ld.global.nc.f32 	%f224, [%rd8+24];
	sub.f32 	%f225, %f224, %f121;
	fma.rn.f32 	%f337, %f225, %f225, %f337;
$L__BB3_81:
	add.s32 	%r137, %r166, 7;
	setp.lt.s32 	%p93, %r137, 0;
	setp.ge.s32 	%p94, %r137, %r91;
	or.pred  	%p95, %p93, %p94;
	@%p95 bra 	$L__BB3_83;
	ld.global.nc.f32 	%f226, [%rd8+28];
	sub.f32 	%f227, %f226, %f121;
	fma.rn.f32 	%f337, %f227, %f227, %f337;
$L__BB3_83:
	add.s32 	%r167, %r167, 8;
	add.s32 	%r166, %r166, 8;
	add.s32 	%r165, %r165, 8;
	setp.ne.s32 	%p96, %r165, 0;
	@%p96 bra 	$L__BB3_67;
	add.s32 	%r169, %r167, -3;
$L__BB3_85:
	setp.eq.s32 	%p97, %r72, 0;
	@%p97 bra 	$L__BB3_106;
	and.b32  	%r84, %r71, 3;
	setp.lt.u32 	%p98, %r72, 4;
	@%p98 bra 	$L__BB3_96;
	add.s32 	%r85, %r169, %r5;
	setp.lt.s32 	%p99, %r85, 0;
	setp.ge.s32 	%p100, %r85, %r91;
	mul.wide.s32 	%rd52, %r169, 4;
	add.s64 	%rd9, %rd4, %rd52;
	or.pred  	%p101, %p99, %p100;
	@%p101 bra 	$L__BB3_89;
	ld.global.nc.f32 	%f229, [%rd9];
	sub.f32 	%f230, %f229, %f121;
	fma.rn.f32 	%f337, %f230, %f230, %f337;
$L__BB3_89:
	add.s32 	%r138, %r85, 1;
	setp.lt.s32 	%p102, %r138, 0;
	setp.ge.s32 	%p103, %r138, %r91;
	or.pred  	%p104, %p102, %p103;
	@%p104 bra 	$L__BB3_91;
	ld.global.nc.f32 	%f231, [%rd9+4];
	sub.f32 	%f232, %f231, %f121;
	fma.rn.f32 	%f337, %f232, %f232, %f337;
$L__BB3_91:
	add.s32 	%r139, %r85, 2;
	setp.lt.s32 	%p105, %r139, 0;
	setp.ge.s32 	%p106, %r139, %r91;
	or.pred  	%p107, %p105, %p106;
	@%p107 bra 	$L__BB3_93;
	ld.global.nc.f32 	%f233, [%rd9+8];
	sub.f32 	%f234, %f233, %f121;
	fma.rn.f32 	%f337, %f234, %f234, %f337;
$L__BB3_93:
	add.s32 	%r140, %r85, 3;
	setp.lt.s32 	%p108, %r140, 0;
	setp.ge.s32 	%p109, %r140, %r91;
	or.pred  	%p110, %p108, %p109;
	@%p110 bra 	$L__BB3_95;
	ld.global.nc.f32 	%f235, [%rd9+12];
	sub.f32 	%f236, %f235, %f121;
	fma.rn.f32 	%f337, %f236, %f236, %f337;
$L__BB3_95:
	add.s32 	%r169, %r169, 4;
$L__BB3_96:
	setp.eq.s32 	%p111, %r84, 0;
	@%p111 bra 	$L__BB3_106;
	setp.eq.s32 	%p112, %r84, 1;
	@%p112 bra 	$L__BB3_103;
	add.s32 	%r88, %r169, %r5;
	setp.lt.s32 	%p113, %r88, 0;
	setp.ge.s32 	%p114, %r88, %r91;
	mul.wide.s32 	%rd53, %r169, 4;
	add.s64 	%rd10, %rd4, %rd53;
	or.pred  	%p115, %p113, %p114;
	@%p115 bra 	$L__BB3_100;
	ld.global.nc.f32 	%f238, [%rd10];
	sub.f32 	%f239, %f238, %f121;
	fma.rn.f32 	%f337, %f239, %f239, %f337;
$L__BB3_100:
	add.s32 	%r141, %r88, 1;
	setp.lt.s32 	%p116, %r141, 0;
	setp.ge.s32 	%p117, %r141, %r91;
	or.pred  	%p118, %p116, %p117;
	@%p118 bra 	$L__BB3_102;
	ld.global.nc.f32 	%f240, [%rd10+4];
	sub.f32 	%f241, %f240, %f121;
	fma.rn.f32 	%f337, %f241, %f241, %f337;
$L__BB3_102:
	add.s32 	%r169, %r169, 2;
$L__BB3_103:
	and.b32  	%r142, %r71, 1;
	setp.eq.b32 	%p119, %r142, 1;
	not.pred 	%p120, %p119;
	@%p120 bra 	$L__BB3_106;
	add.s32 	%r143, %r169, %r5;
	setp.lt.s32 	%p121, %r143, 0;
	setp.ge.s32 	%p122, %r143, %r91;
	or.pred  	%p123, %p121, %p122;
	@%p123 bra 	$L__BB3_106;
	mul.wide.s32 	%rd54, %r169, 4;
	add.s64 	%rd55, %rd4, %rd54;
	ld.global.nc.f32 	%f242, [%rd55];
	sub.f32 	%f243, %f242, %f121;
	fma.rn.f32 	%f337, %f243, %f243, %f337;
$L__BB3_106:
	div.rn.f32 	%f244, %f337, %f120;
	shl.b32 	%r144, %r3, 2;
	cvta.to.global.u64 	%rd56, %rd11;
	mul.wide.s32 	%rd57, %r144, 4;
	add.s64 	%rd58, %rd56, %rd57;
	st.global.f32 	[%rd58], %f121;
	sqrt.rn.f32 	%f245, %f244;
	st.global.f32 	[%rd58+4], %f245;
	st.global.f32 	[%rd58+8], %f314;
	st.global.f32 	[%rd58+12], %f315;
$L__BB3_107:
	ret;

}
	// .globl	_Z26quantum_feature_map_kernelPKfPfiii
.visible .entry _Z26quantum_feature_map_kernelPKfPfiii(
	.param .u64 .ptr .align 1 _Z26quantum_feature_map_kernelPKfPfiii_param_0,
	.param .u64 .ptr .align 1 _Z26quantum_feature_map_kernelPKfPfiii_param_1,
	.param .u32 _Z26quantum_feature_map_kernelPKfPfiii_param_2,
	.param .u32 _Z26quantum_feature_map_kernelPKfPfiii_param_3,
	.param .u32 _Z26quantum_feature_map_kernelPKfPfiii_param_4
)
{
	.local .align 4 .b8 	__local_depot4[28];
	.reg .b64 	%SP;
	.reg .b64 	%SPL;
	.reg .pred 	%p<20>;
	.reg .b32 	%r<102>;
	.reg .b32 	%f<76>;
	.reg .b64 	%rd<51>;
	.reg .b64 	%fd<9>;

	mov.u64 	%SPL, __local_depot4;
	ld.param.u64 	%rd19, [_Z26quantum_feature_map_kernelPKfPfiii_param_0];
	ld.param.u64 	%rd18, [_Z26quantum_feature_map_kernelPKfPfiii_param_1];
	ld.param.u32 	%r33, [_Z26quantum_feature_map_kernelPKfPfiii_param_2];
	ld.param.u32 	%r34, [_Z26quantum_feature_map_kernelPKfPfiii_param_3];
	ld.param.u32 	%r35, [_Z26quantum_feature_map_kernelPKfPfiii_param_4];
	cvta.to.global.u64 	%rd1, %rd19;
	add.u64 	%rd2, %SPL, 0;
	mov.u32 	%r36, %ctaid.x;
	mov.u32 	%r37, %ntid.x;
	mov.u32 	%r38, %tid.x;
	mad.lo.s32 	%r1, %r36, %r37, %r38;
	mul.lo.s32 	%r39, %r35, %r34;
	setp.ge.s32 	%p1, %r1, %r39;
	@%p1 bra 	$L__BB4_21;
	div.s32 	%r40, %r1, %r34;
	mul.lo.s32 	%r41, %r40, %r34;
	sub.s32 	%r2, %r1, %r41;
	rem.s32 	%r3, %r2, %r33;
	mul.lo.s32 	%r4, %r40, %r33;
	add.s32 	%r42, %r3, %r4;
	mul.wide.s32 	%rd21, %r42, 4;
	add.s64 	%rd22, %rd1, %rd21;
	ld.global.nc.f32 	%f15, [%rd22];
	cvt.f64.f32 	%fd1, %f15;
	mul.f64 	%fd2, %fd1, 0d400921FB54442D18;
	cvt.rn.f32.f64 	%f73, %fd2;
	mul.f32 	%f16, %f15, 0fBF000000;
	mul.f32 	%f17, %f15, %f16;
	fma.rn.f32 	%f18, %f17, 0f3BBB989D, 0f3F000000;
	cvt.sat.f32.f32 	%f19, %f18;
	mov.f32 	%f20, 0f4B400001;
	mov.f32 	%f21, 0f437C0000;
	fma.rm.f32 	%f22, %f19, %f21, %f20;
	add.f32 	%f23, %f22, 0fCB40007F;
	neg.f32 	%f24, %f23;
	fma.rn.f32 	%f25, %f17, 0f3FB8AA3B, %f24;
	fma.rn.f32 	%f26, %f17, 0f32A57060, %f25;
	mov.b32 	%r43, %f22;
	shl.b32 	%r44, %r43, 23;
	mov.b32 	%f27, %r44;
	ex2.approx.ftz.f32 	%f28, %f26;
	mul.f32 	%f2, %f28, %f27;
	setp.lt.s32 	%p2, %r2, 1;
	@%p2 bra 	$L__BB4_3;
	add.s32 	%r45, %r3, -1;
	rem.s32 	%r46, %r45, %r33;
	add.s32 	%r47, %r46, %r4;
	mul.wide.s32 	%rd23, %r47, 4;
	add.s64 	%rd24, %rd1, %rd23;
	ld.global.nc.f32 	%f29, [%rd24];
	cvt.f64.f32 	%fd3, %f29;
	mul.f64 	%fd4, %fd3, 0d400921FB54442D18;
	cvt.rn.f32.f64 	%f30, %fd4;
	fma.rn.f32 	%f73, %f30, 0f3F000000, %f73;
$L__BB4_3:
	mul.f32 	%f31, %f73, 0f3F22F983;
	cvt.rni.s32.f32 	%r101, %f31;
	cvt.rn.f32.s32 	%f32, %r101;
	fma.rn.f32 	%f33, %f32, 0fBFC90FDA, %f73;
	fma.rn.f32 	%f34, %f32, 0fB3A22168, %f33;
	fma.rn.f32 	%f75, %f32, 0fA7C234C5, %f34;
	abs.f32 	%f6, %f73;
	setp.ltu.f32 	%p3, %f6, 0f47CE4780;
	mov.u32 	%r97, %r101;
	mov.f32 	%f74, %f75;
	@%p3 bra 	$L__BB4_11;
	setp.neu.f32 	%p4, %f6, 0f7F800000;
	@%p4 bra 	$L__BB4_6;
	mov.f32 	%f37, 0f00000000;
	mul.rn.f32 	%f74, %f73, %f37;
	mov.b32 	%r97, 0;
	bra.uni 	$L__BB4_11;
$L__BB4_6:
	mov.b32 	%r6, %f73;
	shl.b32 	%r49, %r6, 8;
	or.b32  	%r7, %r49, -2147483648;
	mov.b64 	%rd47, 0;
	mov.b32 	%r94, 0;
	mov.u64 	%rd45, __cudart_i2opi_f;
	mov.u64 	%rd46, %rd2;
$L__BB4_7:
	.pragma "nounroll";
	ld.global.nc.u32 	%r50, [%rd45];
	mad.wide.u32 	%rd27, %r50, %r7, %rd47;
	shr.u64 	%rd47, %rd27, 32;
	st.local.u32 	[%rd46], %rd27;
	add.s32 	%r94, %r94, 1;
	add.s64 	%rd46, %rd46, 4;
	add.s64 	%rd45, %rd45, 4;
	setp.ne.s32 	%p5, %r94, 6;
	@%p5 bra 	$L__BB4_7;
	shr.u32 	%r51, %r6, 23;
	st.local.u32 	[%rd2+24], %rd47;
	and.b32  	%r10, %r51, 31;
	and.b32  	%r52, %r51, 224;
	add.s32 	%r53, %r52, -128;
	shr.u32 	%r54, %r53, 5;
	mul.wide.u32 	%rd28, %r54, 4;
	sub.s64 	%rd9, %rd2, %rd28;
	ld.local.u32 	%r95, [%rd9+24];
	ld.local.u32 	%r96, [%rd9+20];
	setp.eq.s32 	%p6, %r10, 0;
	@%p6 bra 	$L__BB4_10;
	shf.l.wrap.b32 	%r95, %r96, %r95, %r10;
	ld.local.u32 	%r55, [%rd9+16];
	shf.l.wrap.b32 	%r96, %r55, %r96, %r10;
$L__BB4_10:
	shr.u32 	%r56, %r95, 30;
	shf.l.wrap.b32 	%r57, %r96, %r95, 2;
	shl.b32 	%r58, %r96, 2;
	shr.u32 	%r59, %r57, 31;
	add.s32 	%r60, %r59, %r56;
	neg.s32 	%r61, %r60;
	setp.lt.s32 	%p7, %r6, 0;
	selp.b32 	%r97, %r61, %r60, %p7;
	xor.b32  	%r62, %r57, %r6;
	shr.s32 	%r63, %r57, 31;
	xor.b32  	%r64, %r63, %r57;
	xor.b32  	%r65, %r63, %r58;
	cvt.u64.u32 	%rd29, %r64;
	shl.b64 	%rd30, %rd29, 32;
	cvt.u64.u32 	%rd31, %r65;
	or.b64  	%rd32, %rd30, %rd31;
	cvt.rn.f64.s64 	%fd5, %rd32;
	mul.f64 	%fd6, %fd5, 0d3BF921FB54442D19;
	cvt.rn.f32.f64 	%f35, %fd6;
	neg.f32 	%f36, %f35;
	setp.lt.s32 	%p8, %r62, 0;
	selp.f32 	%f74, %f36, %f35, %p8;
$L__BB4_11:
	setp.ltu.f32 	%p9, %f6, 0f47CE4780;
	add.s32 	%r67, %r97, 1;
	mul.rn.f32 	%f38, %f74, %f74;
	and.b32  	%r68, %r97, 1;
	setp.eq.b32 	%p10, %r68, 1;
	selp.f32 	%f39, %f74, 0f3F800000, %p10;
	fma.rn.f32 	%f40, %f38, %f39, 0f00000000;
	fma.rn.f32 	%f41, %f38, 0f37CBAC00, 0fBAB607ED;
	selp.f32 	%f42, 0fB94D4153, %f41, %p10;
	selp.f32 	%f43, 0f3C0885E4, 0f3D2AAABB, %p10;
	fma.rn.f32 	%f44, %f42, %f38, %f43;
	selp.f32 	%f45, 0fBE2AAAA8, 0fBEFFFFFF, %p10;
	fma.rn.f32 	%f46, %f44, %f38, %f45;
	fma.rn.f32 	%f47, %f46, %f40, %f39;
	and.b32  	%r69, %r67, 2;
	setp.eq.s32 	%p11, %r69, 0;
	mov.f32 	%f48, 0f00000000;
	sub.f32 	%f49, %f48, %f47;
	selp.f32 	%f50, %f47, %f49, %p11;
	mul.f32 	%f10, %f2, %f50;
	shl.b32 	%r70, %r1, 1;
	cvta.to.global.u64 	%rd33, %rd18;
	mul.wide.s32 	%rd34, %r70, 4;
	add.s64 	%rd10, %rd33, %rd34;
	st.global.f32 	[%rd10], %f10;
	@%p9 bra 	$L__BB4_19;
	setp.neu.f32 	%p12, %f6, 0f7F800000;
	@%p12 bra 	$L__BB4_14;
	mov.f32 	%f53, 0f00000000;
	mul.rn.f32 	%f75, %f73, %f53;
	mov.b32 	%r101, 0;
	bra.uni 	$L__BB4_19;
$L__BB4_14:
	mov.b32 	%r19, %f73;
	shl.b32 	%r72, %r19, 8;
	or.b32  	%r20, %r72, -2147483648;
	mov.b64 	%rd50, 0;
	mov.b32 	%r98, 0;
	mov.u64 	%rd48, __cudart_i2opi_f;
	mov.u64 	%rd49, %rd2;
$L__BB4_15:
	.pragma "nounroll";
	ld.global.nc.u32 	%r73, [%rd48];
	mad.wide.u32 	%rd37, %r73, %r20, %rd50;
	shr.u64 	%rd50, %rd37, 32;
	st.local.u32 	[%rd49], %rd37;
	add.s32 	%r98, %r98, 1;
	add.s64 	%rd49, %rd49, 4;
	add.s64 	%rd48, %rd48, 4;
	setp.ne.s32 	%p13, %r98, 6;
	@%p13 bra 	$L__BB4_15;
	shr.u32 	%r74, %r19, 23;
	st.local.u32 	[%rd2+24], %rd50;
	and.b32  	%r23, %r74, 31;
	and.b32  	%r75, %r74, 224;
	add.s32 	%r76, %r75, -128;
	shr.u32 	%r77, %r76, 5;
	mul.wide.u32 	%rd38, %r77, 4;
	sub.s64 	%rd17, %rd2, %rd38;
	ld.local.u32 	%r99, [%rd17+24];
	ld.local.u32 	%r100, [%rd17+20];
	setp.eq.s32 	%p14, %r23, 0;
	@%p14 bra 	$L__BB4_18;
	shf.l.wrap.b32 	%r99, %r100, %r99, %r23;
	ld.local.u32 	%r78, [%rd17+16];
	shf.l.wrap.b32 	%r100, %r78, %r100, %r23;
$L__BB4_18:
	shr.u32 	%r79, %r99, 30;
	shf.l.wrap.b32 	%r80, %r100, %r99, 2;
	shl.b32 	%r81, %r100, 2;
	shr.u32 	%r82, %r80, 31;
	add.s32 	%r83, %r82, %r79;
	neg.s32 	%r84, %r83;
	setp.lt.s32 	%p15, %r19, 0;
	selp.b32 	%r101, %r84, %r83, %p15;
	xor.b32  	%r85, %r80, %r19;
	shr.s32 	%r86, %r80, 31;
	xor.b32  	%r87, %r86, %r80;
	xor.b32  	%r88, %r86, %r81;
	cvt.u64.u32 	%rd39, %r87;
	shl.b64 	%rd40, %rd39, 32;
	cvt.u64.u32 	%rd41, %r88;
	or.b64  	%rd42, %rd40, %rd41;
	cvt.rn.f64.s64 	%fd7, %rd42;
	mul.f64 	%fd8, %fd7, 0d3BF921FB54442D19;
	cvt.rn.f32.f64 	%f51, %fd8;
	neg.f32 	%f52, %f51;
	setp.lt.s32 	%p16, %r85, 0;
	selp.f32 	%f75, %f52, %f51, %p16;
$L__BB4_19:
	mul.rn.f32 	%f54, %f75, %f75;
	and.b32  	%r90, %r101, 1;
	setp.eq.b32 	%p17, %r90, 1;
	selp.f32 	%f55, 0f3F800000, %f75, %p17;
	fma.rn.f32 	%f56, %f54, %f55, 0f00000000;
	fma.rn.f32 	%f57, %f54, 0f37CBAC00, 0fBAB607ED;
	selp.f32 	%f58, %f57, 0fB94D4153, %p17;
	selp.f32 	%f59, 0f3D2AAABB, 0f3C0885E4, %p17;
	fma.rn.f32 	%f60, %f58, %f54, %f59;
	selp.f32 	%f61, 0fBEFFFFFF, 0fBE2AAAA8, %p17;
	fma.rn.f32 	%f62, %f60, %f54, %f61;
	fma.rn.f32 	%f63, %f62, %f56, %f55;
	and.b32  	%r91, %r101, 2;
	setp.eq.s32 	%p18, %r91, 0;
	mov.f32 	%f64, 0f00000000;
	sub.f32 	%f65, %f64, %f63;
	selp.f32 	%f66, %f63, %f65, %p18;
	mul.f32 	%f14, %f2, %f66;
	st.global.f32 	[%rd10+4], %f14;
	shr.u32 	%r92, %r34, 31;
	add.s32 	%r93, %r34, %r92;
	shr.s32 	%r32, %r93, 1;
	setp.ge.s32 	%p19, %r2, %r32;
	@%p19 bra 	$L__BB4_21;
	mul.wide.s32 	%rd43, %r32, 8;
	add.s64 	%rd44, %rd10, %rd43;
	ld.global.f32 	%f67, [%rd44];
	add.f32 	%f68, %f10, %f67;
	div.rn.f32 	%f69, %f68, 0f3FB504F3;
	ld.global.f32 	%f70, [%rd44+4];
	add.f32 	%f71, %f14, %f70;
	div.rn.f32 	%f72, %f71, 0f3FB504F3;
	st.global.f32 	[%rd10], %f69;
	st.global.f32 	[%rd10+4], %f72;
$L__BB4_21:
	ret;

}
	// .globl	_Z31information_optimization_kernelPKfS0_PfS1_S1_iif
.visible .entry _Z31information_optimization_kernelPKfS0_PfS1_S1_iif(
	.param .u64 .ptr .align 1 _Z31information_optimization_kernelPKfS0_PfS1_S1_iif_param_0,
	.param .u64 .ptr .align 1 _Z31information_optimization_kernelPKfS0_PfS1_S1_iif_param_1,
	.param .u64 .ptr .align 1 _Z31information_optimization_kernelPKfS0_PfS1_S1_iif_param_2,
	.param .u64 .ptr .align 1 _Z31information_optimization_kernelPKfS0_PfS1_S1_iif_param_3,
	.param .u64 .ptr .align 1 _Z31information_optimization_kernelPKfS0_PfS1_S1_iif_param_4,
	.param .u32 _Z31information_optimization_kernelPKfS0_PfS1_S1_iif_param_5,
	.param .u32 _Z31information_optimization_kernelPKfS0_PfS1_S1_iif_param_6,
	.param .f32 _Z31information_optimization_kernelPKfS0_PfS1_S1_iif_param_7
)
{
	.reg .pred 	%p<90>;
	.reg .b32 	%r<294>;
	.reg .b32 	%f<773>;
	.reg .b64 	%rd<248>;

	ld.param.u64 	%rd19, [_Z31information_optimization_kernelPKfS0_PfS1_S1_iif_param_0];
	ld.param.u64 	%rd20, [_Z31information_optimization_kernelPKfS0_PfS1_S1_iif_param_1];
	ld.param.u64 	%rd18, [_Z31information_optimization_kernelPKfS0_PfS1_S1_iif_param_2];
	ld.param.u64 	%rd21, [_Z31information_optimization_kernelPKfS0_PfS1_S1_iif_param_3];
	ld.param.u64 	%rd22, [_Z31information_optimization_kernelPKfS0_PfS1_S1_iif_param_4];
	ld.param.u32 	%r116, [_Z31information_optimization_kernelPKfS0_PfS1_S1_iif_param_5];
	ld.param.u32 	%r117, [_Z31information_optimization_kernelPKfS0_PfS1_S1_iif_param_6];
	cvta.to.global.u64 	%rd1, %rd20;
	cvta.to.global.u64 	%rd2, %rd21;
	cvta.to.global.u64 	%rd3, %rd22;
	cvta.to.global.u64 	%rd4, %rd19;
	mov.u32 	%r118, %ctaid.x;
	mov.u32 	%r119, %ntid.x;
	mul.lo.s32 	%r1, %r118, %r119;
	mov.u32 	%r2, %tid.x;
	add.s32 	%r3, %r1, %r2;
	setp.ge.s32 	%p1, %r3, %r116;
	@%p1 bra 	$L__BB5_141;
	setp.lt.s32 	%p2, %r117, 1;
	mov.f32 	%f693, 0f00000000;
	@%p2 bra 	$L__BB5_14;
	cvt.rn.f32.u32 	%f1, %r117;
	and.b32  	%r4, %r117, 3;
	and.b32  	%r5, %r117, 2147483644;
	and.b32  	%r6, %r117, 1;
	mov.b32 	%r253, 0;
	mov.f32 	%f693, 0f00000000;
	mul.wide.s32 	%rd39, %r116, 4;
$L__BB5_3:
	setp.lt.u32 	%p3, %r117, 4;
	mad.lo.s32 	%r122, %r253, %r116, %r3;
	mul.wide.s32 	%rd23, %r122, 4;
	add.s64 	%rd24, %rd4, %rd23;
	ld.global.nc.f32 	%f3, [%rd24];
	mul.wide.u32 	%rd25, %r253, 4;
	add.s64 	%rd26, %rd1, %rd25;
	ld.global.nc.f32 	%f4, [%rd26];
	mov.f32 	%f680, 0f00000000;
	mov.b32 	%r256, 0;
	mov.f32 	%f679, %f680;
	mov.f32 	%f678, %f680;
	@%p3 bra 	$L__BB5_6;
	mov.f32 	%f680, 0f00000000;
	mov.b32 	%r254, 0;
$L__BB5_5:
	.pragma "nounroll";
	mad.lo.s32 	%r124, %r254, %r116, %r3;
	mul.wide.s32 	%rd27, %r124, 4;
	add.s64 	%rd28, %rd4, %rd27;
	ld.global.nc.f32 	%f176, [%rd28];
	sub.f32 	%f177, %f3, %f176;
	mul.wide.u32 	%rd29, %r254, 4;
	add.s64 	%rd30, %rd1, %rd29;
	ld.global.nc.f32 	%f178, [%rd30];
	sub.f32 	%f179, %f4, %f178;
	mul.f32 	%f180, %f177, 0fBF000000;
	mul.f32 	%f181, %f177, %f180;
	fma.rn.f32 	%f182, %f181, 0f3BBB989D, 0f3F000000;
	cvt.sat.f32.f32 	%f183, %f182;
	mov.f32 	%f184, 0f4B400001;
	mov.f32 	%f185, 0f437C0000;
	fma.rm.f32 	%f186, %f183, %f185, %f184;
	add.f32 	%f187, %f186, 0fCB40007F;
	neg.f32 	%f188, %f187;
	fma.rn.f32 	%f189, %f181, 0f3FB8AA3B, %f188;
	fma.rn.f32 	%f190, %f181, 0f32A57060, %f189;
	mov.b32 	%r125, %f186;
	shl.b32 	%r126, %r125, 23;
	mov.b32 	%f191, %r126;
	ex2.approx.ftz.f32 	%f192, %f190;
	mul.f32 	%f193, %f192, %f191;
	mul.f32 	%f194, %f179, 0fBF000000;
	mul.f32 	%f195, %f179, %f194;
	fma.rn.f32 	%f196, %f195, 0f3BBB989D, 0f3F000000;
	cvt.sat.f32.f32 	%f197, %f196;
	fma.rm.f32 	%f198, %f197, %f185, %f184;
	add.f32 	%f199, %f198, 0fCB40007F;
	neg.f32 	%f200, %f199;
	fma.rn.f32 	%f201, %f195, 0f3FB8AA3B, %f200;
	fma.rn.f32 	%f202, %f195, 0f32A57060, %f201;
	mov.b32 	%r127, %f198;
	shl.b32 	%r128, %r127, 23;
	mov.b32 	%f203, %r128;
	ex2.approx.ftz.f32 	%f204, %f202;
	mul.f32 	%f205, %f204, %f203;
	fma.rn.f32 	%f206, %f193, %f205, %f678;
	add.f32 	%f207, %f679, %f193;
	add.f32 	%f208, %f680, %f205;
	add.s64 	%rd32, %rd28, %rd39;
	ld.global.nc.f32 	%f209, [%rd32];
	sub.f32 	%f210, %f3, %f209;
	ld.global.nc.f32 	%f211, [%rd30+4];
	sub.f32 	%f212, %f4, %f211;
	mul.f32 	%f213, %f210, 0fBF000000;
	mul.f32 	%f214, %f210, %f213;
	fma.rn.f32 	%f215, %f214, 0f3BBB989D, 0f3F000000;
	cvt.sat.f32.f32 	%f216, %f215;
	fma.rm.f32 	%f217, %f216, %f185, %f184;
	add.f32 	%f218, %f217, 0fCB40007F;
	neg.f32 	%f219, %f218;
	fma.rn.f32 	%f220, %f214, 0f3FB8AA3B, %f219;
	fma.rn.f32 	%f221, %f214, 0f32A57060, %f220;
	mov.b32 	%r129, %f217;
	shl.b32 	%r130, %r129, 23;
	mov.b32 	%f222, %r130;
	ex2.approx.ftz.f32 	%f223, %f221;
	mul.f32 	%f224, %f223, %f222;
	mul.f32 	%f225, %f212, 0fBF000000;
	mul.f32 	%f226, %f212, %f225;
	fma.rn.f32 	%f227, %f226, 0f3BBB989D, 0f3F000000;
	cvt.sat.f32.f32 	%f228, %f227;
	fma.rm.f32 	%f229, %f228, %f185, %f184;
	add.f32 	%f230, %f229, 0fCB40007F;
	neg.f32 	%f231, %f230;
	fma.rn.f32 	%f232, %f226, 0f3FB8AA3B, %f231;
	fma.rn.f32 	%f233, %f226, 0f32A57060, %f232;
	mov.b32 	%r131, %f229;
	shl.b32 	%r132, %r131, 23;
	mov.b32 	%f234, %r132;
	ex2.approx.ftz.f32 	%f235, %f233;
	mul.f32 	%f236, %f235, %f234;
	fma.rn.f32 	%f237, %f224, %f236, %f206;
	add.f32 	%f238, %f207, %f224;
	add.f32 	%f239, %f208, %f236;
	add.s64 	%rd33, %rd32, %rd39;
	ld.global.nc.f32 	%f240, [%rd33];
	sub.f32 	%f241, %f3, %f240;
	ld.global.nc.f32 	%f242, [%rd30+8];
	sub.f32 	%f243, %f4, %f242;
	mul.f32 	%f244, %f241, 0fBF000000;
	mul.f32 	%f245, %f241, %f244;
	fma.rn.f32 	%f246, %f245, 0f3BBB989D, 0f3F000000;
	cvt.sat.f32.f32 	%f247, %f246;
	fma.rm.f32 	%f248, %f247, %f185, %f184;
	add.f32 	%f249, %f248, 0fCB40007F;
	neg.f32 	%f250, %f249;
	fma.rn.f32 	%f251, %f245, 0f3FB8AA3B, %f250;
	fma.rn.f32 	%f252, %f245, 0f32A57060, %f251;
	mov.b32 	%r133, %f248;
	shl.b32 	%r134, %r133, 23;
	mov.b32 	%f253, %r134;
	ex2.approx.ftz.f32 	%f254, %f252;
	mul.f32 	%f255, %f254, %f253;
	mul.f32 	%f256, %f243, 0fBF000000;
	mul.f32 	%f257, %f243, %f256;
	fma.rn.f32 	%f258, %f257, 0f3BBB989D, 0f3F000000;
	cvt.sat.f32.f32 	%f259, %f258;
	fma.rm.f32 	%f260, %f259, %f185, %f184;
	add.f32 	%f261, %f260, 0fCB40007F;
	neg.f32 	%f262, %f261;
	fma.rn.f32 	%f263, %f257, 0f3FB8AA3B, %f262;
	fma.rn.f32 	%f264, %f257, 0f32A57060, %f263;
	mov.b32 	%r135, %f260;
	shl.b32 	%r136, %r135, 23;
	mov.b32 	%f265, %r136;
	ex2.approx.ftz.f32 	%f266, %f264;
	mul.f32 	%f267, %f266, %f265;
	fma.rn.f32 	%f268, %f255, %f267, %f237;
	add.f32 	%f269, %f238, %f255;
	add.f32 	%f270, %f239, %f267;
	add.s64 	%rd34, %rd33, %rd39;
	ld.global.nc.f32 	%f271, [%rd34];
	sub.f32 	%f272, %f3, %f271;
	ld.global.nc.f32 	%f273, [%rd30+12];
	sub.f32 	%f274, %f4, %f273;
	mul.f32 	%f275, %f272, 0fBF000000;
	mul.f32 	%f276, %f272, %f275;
	fma.rn.f32 	%f277, %f276, 0f3BBB989D, 0f3F000000;
	cvt.sat.f32.f32 	%f278, %f277;
	fma.rm.f32 	%f279, %f278, %f185, %f184;
	add.f32 	%f280, %f279, 0fCB40007F;
	neg.f32 	%f281, %f280;
	fma.rn.f32 	%f282, %f276, 0f3FB8AA3B, %f281;
	fma.rn.f32 	%f283, %f276, 0f32A57060, %f282;
	mov.b32 	%r137, %f279;
	shl.b32 	%r138, %r137, 23;
	mov.b32 	%f284, %r138;
	ex2.approx.ftz.f32 	%f285, %f283;
	mul.f32 	%f286, %f285, %f284;
	mul.f32 	%f287, %f274, 0fBF000000;
	mul.f32 	%f288, %f274, %f287;
	fma.rn.f32 	%f289, %f288, 0f3BBB989D, 0f3F000000;
	cvt.sat.f32.f32 	%f290, %f289;
	fma.rm.f32 	%f291, %f290, %f185, %f184;
	add.f32 	%f292, %f291, 0fCB40007F;
	neg.f32 	%f293, %f292;
	fma.rn.f32 	%f294, %f288, 0f3FB8AA3B, %f293;
	fma.rn.f32 	%f295, %f288, 0f32A57060, %f294;
	mov.b32 	%r139, %f291;
	shl.b32 	%r140, %r139, 23;
	mov.b32 	%f296, %r140;
	ex2.approx.ftz.f32 	%f297, %f295;
	mul.f32 	%f298, %f297, %f296;
	fma.rn.f32 	%f678, %f286, %f298, %f268;
	add.f32 	%f679, %f269, %f286;
	add.f32 	%f680, %f270, %f298;
	add.s32 	%r254, %r254, 4;
	setp.ne.s32 	%p4, %r254, %r5;
	mov.u32 	%r256, %r5;
	@%p4 bra 	$L__BB5_5;
$L__BB5_6:
	setp.eq.s32 	%p5, %r4, 0;
	@%p5 bra 	$L__BB5_11;
	setp.eq.s32 	%p6, %r4, 1;
	@%p6 bra 	$L__BB5_9;
	mad.lo.s32 	%r141, %r256, %r116, %r3;
	mul.wide.s32 	%rd35, %r141, 4;
	add.s64 	%rd36, %rd4, %rd35;
	ld.global.nc.f32 	%f300, [%rd36];
	sub.f32 	%f301, %f3, %f300;
	mul.wide.u32 	%rd37, %r256, 4;
	add.s64 	%rd38, %rd1, %rd37;
	ld.global.nc.f32 	%f302, [%rd38];
	sub.f32 	%f303, %f4, %f302;
	mul.f32 	%f304, %f301, 0fBF000000;
	mul.f32 	%f305, %f301, %f304;
	fma.rn.f32 	%f306, %f305, 0f3BBB989D, 0f3F000000;
	cvt.sat.f32.f32 	%f307, %f306;
	mov.f32 	%f308, 0f4B400001;
	mov.f32 	%f309, 0f437C0000;
	fma.rm.f32 	%f310, %f307, %f309, %f308;
	add.f32 	%f311, %f310, 0fCB40007F;
	neg.f32 	%f312, %f311;
	fma.rn.f32 	%f313, %f305, 0f3FB8AA3B, %f312;
	fma.rn.f32 	%f314, %f305, 0f32A57060, %f313;
	mov.b32 	%r142, %f310;
	shl.b32 	%r143, %r142, 23;
	mov.b32 	%f315, %r143;
	ex2.approx.ftz.f32 	%f316, %f314;
	mul.f32 	%f317, %f316, %f315;
	mul.f32 	%f318, %f303, 0fBF000000;
	mul.f32 	%f319, %f303, %f318;
	fma.rn.f32 	%f320, %f319, 0f3BBB989D, 0f3F000000;
	cvt.sat.f32.f32 	%f321, %f320;
	fma.rm.f32 	%f322, %f321, %f309, %f308;
	add.f32 	%f323, %f322, 0fCB40007F;
	neg.f32 	%f324, %f323;
	fma.rn.f32 	%f325, %f319, 0f3FB8AA3B, %f324;
	fma.rn.f32 	%f326, %f319, 0f32A57060, %f325;
	mov.b32 	%r144, %f322;
	shl.b32 	%r145, %r144, 23;
	mov.b32 	%f327, %r145;
	ex2.approx.ftz.f32 	%f328, %f326;
	mul.f32 	%f329, %f328, %f327;
	fma.rn.f32 	%f330, %f317, %f329, %f678;
	add.f32 	%f331, %f679, %f317;
	add.f32 	%f332, %f680, %f329;
	add.s64 	%rd40, %rd36, %rd39;
	ld.global.nc.f32 	%f333, [%rd40];
	sub.f32 	%f334, %f3, %f333;
	ld.global.nc.f32 	%f335, [%rd38+4];
	sub.f32 	%f336, %f4, %f335;
	mul.f32 	%f337, %f334, 0fBF000000;
	mul.f32 	%f338, %f334, %f337;
	fma.rn.f32 	%f339, %f338, 0f3BBB989D, 0f3F000000;
	cvt.sat.f32.f32 	%f340, %f339;
	fma.rm.f32 	%f341, %f340, %f309, %f308;
	add.f32 	%f342, %f341, 0fCB40007F;
	neg.f32 	%f343, %f342;
	fma.rn.f32 	%f344, %f338, 0f3FB8AA3B, %f343;
	fma.rn.f32 	%f345, %f338, 0f32A57060, %f344;
	mov.b32 	%r146, %f341;
	shl.b32 	%r147, %r146, 23;
	mov.b32 	%f346, %r147;
	ex2.approx.ftz.f32 	%f347, %f345;
	mul.f32 	%f348, %f347, %f346;
	mul.f32 	%f349, %f336, 0fBF000000;
	mul.f32 	%f350, %f336, %f349;
	fma.rn.f32 	%f351, %f350, 0f3BBB989D, 0f3F000000;
	cvt.sat.f32.f32 	%f352, %f351;
	fma.rm.f32 	%f353, %f352, %f309, %f308;
	add.f32 	%f354, %f353, 0fCB40007F;
	neg.f32 	%f355, %f354;
	fma.rn.f32 	%f356, %f350, 0f3FB8AA3B, %f355;
	fma.rn.f32 	%f357, %f350, 0f32A57060, %f356;
	mov.b32 	%r148, %f353;
	shl.b32 	%r149, %r148, 23;
	mov.b32 	%f358, %r149;
	ex2.approx.ftz.f32 	%f359, %f357;
	mul.f32 	%f360, %f359, %f358;
	fma.rn.f32 	%f678, %f348, %f360, %f330;
	add.f32 	%f679, %f331, %f348;
	add.f32 	%f680, %f332, %f360;
	add.s32 	%r256, %r256, 2;
$L__BB5_9:
	setp.eq.s32 	%p7, %r6, 0;
	@%p7 bra 	$L__BB5_11;
	mad.lo.s32 	%r150, %r256, %r116, %r3;
	mul.wide.s32 	%rd41, %r150, 4;
	add.s64 	%rd42, %rd4, %rd41;
	ld.global.nc.f32 	%f361, [%rd42];
	sub.f32 	%f362, %f3, %f361;
	mul.wide.u32 	%rd43, %r256, 4;
	add.s64 	%rd44, %rd1, %rd43;
	ld.global.nc.f32 	%f363, [%rd44];
	sub.f32 	%f364, %f4, %f363;
	mul.f32 	%f365, %f362, 0fBF000000;
	mul.f32 	%f366, %f362, %f365;
	fma.rn.f32 	%f367, %f366, 0f3BBB989D, 0f3F000000;
	cvt.sat.f32.f32 	%f368, %f367;
	mov.f32 	%f369, 0f4B400001;
	mov.f32 	%f370, 0f437C0000;
	fma.rm.f32 	%f371, %f368, %f370, %f369;
	add.f32 	%f372, %f371, 0fCB40007F;
	neg.f32 	%f373, %f372;
	fma.rn.f32 	%f374, %f366, 0f3FB8AA3B, %f373;
	fma.rn.f32 	%f375, %f366, 0f32A57060, %f374;
	mov.b32 	%r151, %f371;
	shl.b32 	%r152, %r151, 23;
	mov.b32 	%f376, %r152;
	ex2.approx.ftz.f32 	%f377, %f375;
	mul.f32 	%f378, %f377, %f376;
	mul.f32 	%f379, %f364, 0fBF000000;
	mul.f32 	%f380, %f364, %f379;
	fma.rn.f32 	%f381, %f380, 0f3BBB989D, 0f3F000000;
	cvt.sat.f32.f32 	%f382, %f381;
	fma.rm.f32 	%f383, %f382, %f370, %f369;
	add.f32 	%f384, %f383, 0fCB40007F;
	neg.f32 	%f385, %f384;
	fma.rn.f32 	%f386, %f380, 0f3FB8AA3B, %f385;
	fma.rn.f32 	%f387, %f380, 0f32A57060, %f386;
	mov.b32 	%r153, %f383;
	shl.b32 	%r154, %r153, 23;
	mov.b32 	%f388, %r154;
	ex2.approx.ftz.f32 	%f389, %f387;
	mul.f32 	%f390, %f389, %f388;
	fma.rn.f32 	%f678, %f378, %f390, %f678;
	add.f32 	%f679, %f679, %f378;
	add.f32 	%f680, %f680, %f390;
$L__BB5_11:
	div.rn.f32 	%f32, %f678, %f1;
	div.rn.f32 	%f391, %f679, %f1;
	div.rn.f32 	%f392, %f680, %f1;
	setp.leu.f32 	%p8, %f32, 0f322BCC77;
	setp.leu.f32 	%p9, %f391, 0f322BCC77;
	or.pred  	%p10, %p8, %p9;
	setp.leu.f32 	%p11, %f392, 0f322BCC77;
	or.pred  	%p12, %p10, %p11;
	@%p12 bra 	$L__BB5_13;
	mul.f32 	%f393, %f391, %f392;
	div.rn.f32 	%f394, %f32, %f393;
	setp.lt.f32 	%p13, %f394, 0f00800000;
	mul.f32 	%f395, %f394, 0f4B000000;
	selp.f32 	%f396, %f395, %f394, %p13;
	selp.f32 	%f397, 0fC1B80000, 0f00000000, %p13;
	mov.b32 	%r155, %f396;
	add.s32 	%r156, %r155, -1060439283;
	and.b32  	%r157, %r156, -8388608;
	sub.s32 	%r158, %r155, %r157;
	mov.b32 	%f398, %r158;
	cvt.rn.f32.s32 	%f399, %r157;
	fma.rn.f32 	%f400, %f399, 0f34000000, %f397;
	add.f32 	%f401, %f398, 0fBF800000;
	fma.rn.f32 	%f402, %f401, 0f3DC6B27F, 0fBE2C7F30;
	fma.rn.f32 	%f403, %f402, %f401, 0f3E2FCF2A;
	fma.rn.f32 	%f404, %f403, %f401, 0fBE374E43;
	fma.rn.f32 	%f405, %f404, %f401, 0f3E520BF4;
	fma.rn.f32 	%f406, %f405, %f401, 0fBE763C8B;
	fma.rn.f32 	%f407, %f406, %f401, 0f3E93BF99;
	fma.rn.f32 	%f408, %f407, %f401, 0fBEB8AA49;
	fma.rn.f32 	%f409, %f408, %f401, 0f3EF6384A;
	fma.rn.f32 	%f410, %f409, %f401, 0fBF38AA3B;
	mul.f32 	%f411, %f401, %f410;
	mul.f32 	%f412, %f401, %f411;
	fma.rn.f32 	%f413, %f401, 0f3FB8AA3B, %f412;
	add.f32 	%f414, %f400, %f413;
	setp.gt.u32 	%p14, %r155, 2139095039;
	fma.rn.f32 	%f415, %f396, 0f7F800000, 0f7F800000;
	selp.f32 	%f416, %f415, %f414, %p14;
	setp.eq.f32 	%p15, %f396, 0f00000000;
	selp.f32 	%f417, 0fFF800000, %f416, %p15;
	fma.rn.f32 	%f693, %f32, %f417, %f693;
$L__BB5_13:
	add.s32 	%r253, %r253, 1;
	setp.ne.s32 	%p16, %r253, %r117;
	@%p16 bra 	$L__BB5_3;
$L__BB5_14:
	cvt.rn.f32.s32 	%f38, %r117;
	div.rn.f32 	%f39, %f693, %f38;
	cvta.to.global.u64 	%rd45, %rd18;
	mul.wide.s32 	%rd46, %r3, 4;
	add.s64 	%rd47, %rd45, %rd46;
	st.global.f32 	[%rd47], %f39;
	setp.lt.s32 	%p17, %r116, 1;
	mov.f32 	%f736, 0f00000000;
	@%p17 bra 	$L__BB5_128;
	setp.lt.s32 	%p18, %r117, 1;
	mul.lo.s32 	%r14, %r116, %r3;
	@%p18 bra 	$L__BB5_42;
	and.b32  	%r15, %r117, 7;
	and.b32  	%r16, %r117, 3;
	and.b32  	%r17, %r117, 2147483640;
	and.b32  	%r18, %r117, 1;
	neg.s32 	%r19, %r17;
	shl.b32 	%r20, %r116, 3;
	mul.wide.u32 	%rd5, %r116, 4;
	mul.wide.u32 	%rd56, %r116, 8;
	add.s64 	%rd6, %rd4, %rd56;
	mul.wide.u32 	%rd57, %r116, 12;
	add.s64 	%rd7, %rd4, %rd57;
	mul.wide.u32 	%rd58, %r116, 16;
	add.s64 	%rd8, %rd4, %rd58;
	mul.wide.u32 	%rd59, %r116, 20;
	add.s64 	%rd9, %rd4, %rd59;
	mul.wide.u32 	%rd60, %r116, 24;
	add.s64 	%rd10, %rd4, %rd60;
	mov.b32 	%r257, 0;
$L__BB5_17:
	setp.eq.s32 	%p28, %r3, %r257;
	@%p28 bra 	$L__BB5_30;
	setp.lt.u32 	%p29, %r117, 8;
	mov.f32 	%f734, 0f00000000;
	mov.b32 	%r272, 0;
	mov.f32 	%f733, %f734;
	@%p29 bra 	$L__BB5_32;
	add.s32 	%r265, %r116, %r257;
	shl.b32 	%r175, %r116, 1;
	add.s32 	%r264, %r175, %r257;
	mad.lo.s32 	%r263, %r116, 3, %r257;
	shl.b32 	%r176, %r116, 2;
	add.s32 	%r262, %r176, %r257;
	mad.lo.s32 	%r261, %r116, 5, %r257;
	mad.lo.s32 	%r260, %r116, 6, %r257;
	mad.lo.s32 	%r259, %r116, 7, %r257;
	mul.wide.u32 	%rd61, %r257, 4;
	add.s64 	%rd247, %rd4, %rd61;
	mov.f32 	%f734, 0f00000000;
	mov.u32 	%r258, %r3;
	mov.u32 	%r266, %r19;
	bra.uni 	$L__BB5_31;
$L__BB5_20:
	.pragma "nounroll";
	mul.lo.s32 	%r193, %r267, %r116;
	add.s32 	%r194, %r193, %r3;
	mul.wide.s32 	%rd111, %r194, 4;
	add.s64 	%rd112, %rd4, %rd111;
	ld.global.nc.f32 	%f479, [%rd112];
	sub.f32 	%f480, %f479, %f100;
	add.s32 	%r195, %r193, %r257;
	mul.wide.u32 	%rd113, %r195, 4;
	add.s64 	%rd114, %rd4, %rd113;
	ld.global.nc.f32 	%f481, [%rd114];
	sub.f32 	%f482, %f481, %f101;
	fma.rn.f32 	%f483, %f480, %f482, %f718;
	fma.rn.f32 	%f484, %f480, %f480, %f719;
	fma.rn.f32 	%f485, %f482, %f482, %f720;
	add.s64 	%rd115, %rd112, %rd5;
	ld.global.nc.f32 	%f486, [%rd115];
	sub.f32 	%f487, %f486, %f100;
	add.s32 	%r196, %r195, %r116;
	mul.wide.u32 	%rd116, %r196, 4;
	add.s64 	%rd117, %rd4, %rd116;
	ld.global.nc.f32 	%f488, [%rd117];
	sub.f32 	%f489, %f488, %f101;
	fma.rn.f32 	%f490, %f487, %f489, %f483;
	fma.rn.f32 	%f491, %f487, %f487, %f484;
	fma.rn.f32 	%f492, %f489, %f489, %f485;
	add.s64 	%rd118, %rd115, %rd5;
	ld.global.nc.f32 	%f493, [%rd118];
	sub.f32 	%f494, %f493, %f100;
	add.s32 	%r197, %r196, %r116;
	mul.wide.u32 	%rd119, %r197, 4;
	add.s64 	%rd120, %rd4, %rd119;
	ld.global.nc.f32 	%f495, [%rd120];
	sub.f32 	%f496, %f495, %f101;
	fma.rn.f32 	%f497, %f494, %f496, %f490;
	fma.rn.f32 	%f498, %f494, %f494, %f491;
	fma.rn.f32 	%f499, %f496, %f496, %f492;
	add.s64 	%rd121, %rd118, %rd5;
	ld.global.nc.f32 	%f500, [%rd121];
	sub.f32 	%f501, %f500, %f100;
	add.s32 	%r198, %r197, %r116;
	mul.wide.u32 	%rd122, %r198, 4;
	add.s64 	%rd123, %rd4, %rd122;
	ld.global.nc.f32 	%f502, [%rd123];
	sub.f32 	%f503, %f502, %f101;
	fma.rn.f32 	%f504, %f501, %f503, %f497;
	fma.rn.f32 	%f505, %f501, %f501, %f498;
	fma.rn.f32 	%f506, %f503, %f503, %f499;
	add.s64 	%rd124, %rd121, %rd5;
	ld.global.nc.f32 	%f507, [%rd124];
	sub.f32 	%f508, %f507, %f100;
	add.s32 	%r199, %r198, %r116;
	mul.wide.u32 	%rd125, %r199, 4;
	add.s64 	%rd126, %rd4, %rd125;
	ld.global.nc.f32 	%f509, [%rd126];
	sub.f32 	%f510, %f509, %f101;
	fma.rn.f32 	%f511, %f508, %f510, %f504;
	fma.rn.f32 	%f512, %f508, %f508, %f505;
	fma.rn.f32 	%f513, %f510, %f510, %f506;
	add.s64 	%rd127, %rd124, %rd5;
	ld.global.nc.f32 	%f514, [%rd127];
	sub.f32 	%f515, %f514, %f100;
	add.s32 	%r200, %r199, %r116;
	mul.wide.u32 	%rd128, %r200, 4;
	add.s64 	%rd129, %rd4, %rd128;
	ld.global.nc.f32 	%f516, [%rd129];
	sub.f32 	%f517, %f516, %f101;
	fma.rn.f32 	%f518, %f515, %f517, %f511;
	fma.rn.f32 	%f519, %f515, %f515, %f512;
	fma.rn.f32 	%f520, %f517, %f517, %f513;
	add.s64 	%rd130, %rd127, %rd5;
	ld.global.nc.f32 	%f521, [%rd130];
	sub.f32 	%f522, %f521, %f100;
	add.s32 	%r201, %r200, %r116;
	mul.wide.u32 	%rd131, %r201, 4;
	add.s64 	%rd132, %rd4, %rd131;
	ld.global.nc.f32 	%f523, [%rd132];
	sub.f32 	%f524, %f523, %f101;
	fma.rn.f32 	%f525, %f522, %f524, %f518;
	fma.rn.f32 	%f526, %f522, %f522, %f519;
	fma.rn.f32 	%f527, %f524, %f524, %f520;
	add.s64 	%rd133, %rd130, %rd5;
	ld.global.nc.f32 	%f528, [%rd133];
	sub.f32 	%f529, %f528, %f100;
	add.s32 	%r202, %r201, %r116;
	mul.wide.u32 	%rd134, %r202, 4;
	add.s64 	%rd135, %rd4, %rd134;
	ld.global.nc.f32 	%f530, [%rd135];
	sub.f32 	%f531, %f530, %f101;
	fma.rn.f32 	%f718, %f529, %f531, %f525;
	fma.rn.f32 	%f719, %f529, %f529, %f526;
	fma.rn.f32 	%f720, %f531, %f531, %f527;
	add.s32 	%r267, %r267, 8;
	setp.ne.s32 	%p37, %r267, %r17;
	mov.u32 	%r269, %r17;
	@%p37 bra 	$L__BB5_20;
$L__BB5_21:
	setp.eq.s32 	%p38, %r15, 0;
	@%p38 bra 	$L__BB5_29;
	add.s32 	%r203, %r15, -1;
	setp.lt.u32 	%p39, %r203, 3;
	@%p39 bra 	$L__BB5_24;
	mul.lo.s32 	%r204, %r269, %r116;
	add.s32 	%r205, %r204, %r3;
	mul.wide.s32 	%rd136, %r205, 4;
	add.s64 	%rd137, %rd4, %rd136;
	ld.global.nc.f32 	%f533, [%rd137];
	sub.f32 	%f534, %f533, %f100;
	add.s32 	%r206, %r204, %r257;
	mul.wide.u32 	%rd138, %r206, 4;
	add.s64 	%rd139, %rd4, %rd138;
	ld.global.nc.f32 	%f535, [%rd139];
	sub.f32 	%f536, %f535, %f101;
	fma.rn.f32 	%f537, %f534, %f536, %f718;
	fma.rn.f32 	%f538, %f534, %f534, %f719;
	fma.rn.f32 	%f539, %f536, %f536, %f720;
	add.s64 	%rd140, %rd137, %rd5;
	ld.global.nc.f32 	%f540, [%rd140];
	sub.f32 	%f541, %f540, %f100;
	add.s32 	%r207, %r206, %r116;
	mul.wide.u32 	%rd141, %r207, 4;
	add.s64 	%rd142, %rd4, %rd141;
	ld.global.nc.f32 	%f542, [%rd142];
	sub.f32 	%f543, %f542, %f101;
	fma.rn.f32 	%f544, %f541, %f543, %f537;
	fma.rn.f32 	%f545, %f541, %f541, %f538;
	fma.rn.f32 	%f546, %f543, %f543, %f539;
	add.s64 	%rd143, %rd140, %rd5;
	ld.global.nc.f32 	%f547, [%rd143];
	sub.f32 	%f548, %f547, %f100;
	add.s32 	%r208, %r207, %r116;
	mul.wide.u32 	%rd144, %r208, 4;
	add.s64 	%rd145, %rd4, %rd144;
	ld.global.nc.f32 	%f549, [%rd145];
	sub.f32 	%f550, %f549, %f101;
	fma.rn.f32 	%f551, %f548, %f550, %f544;
	fma.rn.f32 	%f552, %f548, %f548, %f545;
	fma.rn.f32 	%f553, %f550, %f550, %f546;
	add.s64 	%rd146, %rd143, %rd5;
	ld.global.nc.f32 	%f554, [%rd146];
	sub.f32 	%f555, %f554, %f100;
	add.s32 	%r209, %r208, %r116;
	mul.wide.u32 	%rd147, %r209, 4;
	add.s64 	%rd148, %rd4, %rd147;
	ld.global.nc.f32 	%f556, [%rd148];
	sub.f32 	%f557, %f556, %f101;
	fma.rn.f32 	%f718, %f555, %f557, %f551;
	fma.rn.f32 	%f719, %f555, %f555, %f552;
	fma.rn.f32 	%f720, %f557, %f557, %f553;
	add.s32 	%r269, %r269, 4;
$L__BB5_24:
	setp.eq.s32 	%p40, %r16, 0;
	@%p40 bra 	$L__BB5_29;
	setp.eq.s32 	%p41, %r56, 0;
	@%p41 bra 	$L__BB5_27;
	mul.lo.s32 	%r210, %r269, %r116;
	add.s32 	%r211, %r210, %r3;
	mul.wide.s32 	%rd149, %r211, 4;
	add.s64 	%rd150, %rd4, %rd149;
	ld.global.nc.f32 	%f559, [%rd150];
	sub.f32 	%f560, %f559, %f100;
	add.s32 	%r212, %r210, %r257;
	mul.wide.u32 	%rd151, %r212, 4;
	add.s64 	%rd152, %rd4, %rd151;
	ld.global.nc.f32 	%f561, [%rd152];
	sub.f32 	%f562, %f561, %f101;
	fma.rn.f32 	%f563, %f560, %f562, %f718;
	fma.rn.f32 	%f564, %f560, %f560, %f719;
	fma.rn.f32 	%f565, %f562, %f562, %f720;
	add.s64 	%rd153, %rd150, %rd5;
	ld.global.nc.f32 	%f566, [%rd153];
	sub.f32 	%f567, %f566, %f100;
	add.s32 	%r213, %r212, %r116;
	mul.wide.u32 	%rd154, %r213, 4;
	add.s64 	%rd155, %rd4, %rd154;
	ld.global.nc.f32 	%f568, [%rd155];
	sub.f32 	%f569, %f568, %f101;
	fma.rn.f32 	%f718, %f567, %f569, %f563;
	fma.rn.f32 	%f719, %f567, %f567, %f564;
	fma.rn.f32 	%f720, %f569, %f569, %f565;
	add.s32 	%r269, %r269, 2;
$L__BB5_27:
	setp.eq.s32 	%p42, %r18, 0;
	@%p42 bra 	$L__BB5_29;
	mul.lo.s32 	%r214, %r269, %r116;
	add.s32 	%r215, %r214, %r3;
	mul.wide.s32 	%rd156, %r215, 4;
	add.s64 	%rd157, %rd4, %rd156;
	ld.global.nc.f32 	%f570, [%rd157];
	sub.f32 	%f571, %f570, %f100;
	add.s32 	%r216, %r214, %r257;
	mul.wide.u32 	%rd158, %r216, 4;
	add.s64 	%rd159, %rd4, %rd158;
	ld.global.nc.f32 	%f572, [%rd159];
	sub.f32 	%f573, %f572, %f101;
	fma.rn.f32 	%f718, %f571, %f573, %f718;
	fma.rn.f32 	%f719, %f571, %f571, %f719;
	fma.rn.f32 	%f720, %f573, %f573, %f720;
$L__BB5_29:
	fma.rn.f32 	%f574, %f719, %f720, 0f322BCC77;
	sqrt.rn.f32 	%f575, %f574;
	div.rn.f32 	%f576, %f718, %f575;
	abs.f32 	%f577, %f576;
	add.s32 	%r217, %r257, %r14;
	mul.wide.s32 	%rd160, %r217, 4;
	add.s64 	%rd161, %rd2, %rd160;
	st.global.f32 	[%rd161], %f577;
$L__BB5_30:
	add.s32 	%r257, %r257, 1;
	setp.eq.s32 	%p43, %r257, %r116;
	@%p43 bra 	$L__BB5_58;
	bra.uni 	$L__BB5_17;
$L__BB5_31:
	.pragma "nounroll";
	mul.wide.s32 	%rd62, %r258, 4;
	add.s64 	%rd63, %rd4, %rd62;
	add.s64 	%rd64, %rd63, %rd5;
	add.s64 	%rd65, %rd6, %rd62;
	add.s64 	%rd66, %rd7, %rd62;
	add.s64 	%rd67, %rd8, %rd62;
	add.s64 	%rd68, %rd9, %rd62;
	add.s64 	%rd69, %rd10, %rd62;
	mul.wide.u32 	%rd70, %r116, 28;
	add.s64 	%rd71, %rd63, %rd70;
	ld.global.nc.f32 	%f422, [%rd63];
	add.f32 	%f423, %f733, %f422;
	ld.global.nc.f32 	%f424, [%rd247];
	add.f32 	%f425, %f734, %f424;
	ld.global.nc.f32 	%f426, [%rd64];
	add.f32 	%f427, %f423, %f426;
	mul.wide.u32 	%rd72, %r265, 4;
	add.s64 	%rd73, %rd4, %rd72;
	ld.global.nc.f32 	%f428, [%rd73];
	add.f32 	%f429, %f425, %f428;
	ld.global.nc.f32 	%f430, [%rd65];
	add.f32 	%f431, %f427, %f430;
	mul.wide.u32 	%rd74, %r264, 4;
	add.s64 	%rd75, %rd4, %rd74;
	ld.global.nc.f32 	%f432, [%rd75];
	add.f32 	%f433, %f429, %f432;
	ld.global.nc.f32 	%f434, [%rd66];
	add.f32 	%f435, %f431, %f434;
	mul.wide.u32 	%rd76, %r263, 4;
	add.s64 	%rd77, %rd4, %rd76;
	ld.global.nc.f32 	%f436, [%rd77];
	add.f32 	%f437, %f433, %f436;
	ld.global.nc.f32 	%f438, [%rd67];
	add.f32 	%f439, %f435, %f438;
	mul.wide.u32 	%rd78, %r262, 4;
	add.s64 	%rd79, %rd4, %rd78;
	ld.global.nc.f32 	%f440, [%rd79];
	add.f32 	%f441, %f437, %f440;
	ld.global.nc.f32 	%f442, [%rd68];
	add.f32 	%f443, %f439, %f442;
	mul.wide.u32 	%rd80, %r261, 4;
	add.s64 	%rd81, %rd4, %rd80;
	ld.global.nc.f32 	%f444, [%rd81];
	add.f32 	%f445, %f441, %f444;
	ld.global.nc.f32 	%f446, [%rd69];
	add.f32 	%f447, %f443, %f446;
	mul.wide.u32 	%rd82, %r260, 4;
	add.s64 	%rd83, %rd4, %rd82;
	ld.global.nc.f32 	%f448, [%rd83];
	add.f32 	%f449, %f445, %f448;
	ld.global.nc.f32 	%f450, [%rd71];
	add.f32 	%f733, %f447, %f450;
	mul.wide.u32 	%rd84, %r259, 4;
	add.s64 	%rd85, %rd4, %rd84;
	ld.global.nc.f32 	%f451, [%rd85];
	add.f32 	%f734, %f449, %f451;
	add.s32 	%r266, %r266, 8;
	add.s32 	%r265, %r265, %r20;
	add.s32 	%r264, %r264, %r20;
	add.s32 	%r263, %r263, %r20;
	add.s32 	%r262, %r262, %r20;
	add.s32 	%r261, %r261, %r20;
	add.s32 	%r260, %r260, %r20;
	add.s32 	%r259, %r259, %r20;
	mul.wide.u32 	%rd86, %r20, 4;
	add.s64 	%rd247, %rd247, %rd86;
	add.s32 	%r258, %r258, %r20;
	setp.eq.s32 	%p30, %r266, 0;
	mov.u32 	%r272, %r17;
	@%p30 bra 	$L__BB5_32;
	bra.uni 	$L__BB5_31;
$L__BB5_32:
	add.s32 	%r56, %r16, -1;
	setp.eq.s32 	%p31, %r15, 0;
	@%p31 bra 	$L__BB5_40;
	add.s32 	%r177, %r15, -1;
	setp.lt.u32 	%p32, %r177, 3;
	@%p32 bra 	$L__BB5_35;
	mul.lo.s32 	%r178, %r272, %r116;
	add.s32 	%r179, %r178, %r3;
	mul.wide.s32 	%rd87, %r179, 4;
	add.s64 	%rd88, %rd4, %rd87;
	ld.global.nc.f32 	%f453, [%rd88];
	add.f32 	%f454, %f733, %f453;
	add.s32 	%r180, %r178, %r257;
	mul.wide.u32 	%rd89, %r180, 4;
	add.s64 	%rd90, %rd4, %rd89;
	ld.global.nc.f32 	%f455, [%rd90];
	add.f32 	%f456, %f734, %f455;
	add.s64 	%rd91, %rd88, %rd5;
	ld.global.nc.f32 	%f457, [%rd91];
	add.f32 	%f458, %f454, %f457;
	add.s32 	%r181, %r180, %r116;
	mul.wide.u32 	%rd92, %r181, 4;
	add.s64 	%rd93, %rd4, %rd92;
	ld.global.nc.f32 	%f459, [%rd93];
	add.f32 	%f460, %f456, %f459;
	add.s64 	%rd94, %rd91, %rd5;
	ld.global.nc.f32 	%f461, [%rd94];
	add.f32 	%f462, %f458, %f461;
	add.s32 	%r182, %r181, %r116;
	mul.wide.u32 	%rd95, %r182, 4;
	add.s64 	%rd96, %rd4, %rd95;
	ld.global.nc.f32 	%f463, [%rd96];
	add.f32 	%f464, %f460, %f463;
	add.s64 	%rd97, %rd94, %rd5;
	ld.global.nc.f32 	%f465, [%rd97];
	add.f32 	%f733, %f462, %f465;
	add.s32 	%r183, %r182, %r116;
	mul.wide.u32 	%rd98, %r183, 4;
	add.s64 	%rd99, %rd4, %rd98;
	ld.global.nc.f32 	%f466, [%rd99];
	add.f32 	%f734, %f464, %f466;
	add.s32 	%r272, %r272, 4;
$L__BB5_35:
	setp.eq.s32 	%p33, %r16, 0;
	@%p33 bra 	$L__BB5_40;
	setp.eq.s32 	%p34, %r56, 0;
	@%p34 bra 	$L__BB5_38;
	mul.lo.s32 	%r184, %r272, %r116;
	add.s32 	%r185, %r184, %r3;
	mul.wide.s32 	%rd100, %r185, 4;
	add.s64 	%rd101, %rd4, %rd100;
	ld.global.nc.f32 	%f468, [%rd101];
	add.f32 	%f469, %f733, %f468;
	add.s32 	%r186, %r184, %r257;
	mul.wide.u32 	%rd102, %r186, 4;
	add.s64 	%rd103, %rd4, %rd102;
	ld.global.nc.f32 	%f470, [%rd103];
	add.f32 	%f471, %f734, %f470;
	add.s64 	%rd104, %rd101, %rd5;
	ld.global.nc.f32 	%f472, [%rd104];
	add.f32 	%f733, %f469, %f472;
	add.s32 	%r187, %r186, %r116;
	mul.wide.u32 	%rd105, %r187, 4;
	add.s64 	%rd106, %rd4, %rd105;
	ld.global.nc.f32 	%f473, [%rd106];
	add.f32 	%f734, %f471, %f473;
	add.s32 	%r272, %r272, 2;
$L__BB5_38:
	setp.eq.s32 	%p35, %r18, 0;
	@%p35 bra 	$L__BB5_40;
	mul.lo.s32 	%r188, %r272, %r116;
	add.s32 	%r189, %r188, %r3;
	mul.wide.s32 	%rd107, %r189, 4;
	add.s64 	%rd108, %rd4, %rd107;
	ld.global.nc.f32 	%f474, [%rd108];
	add.f32 	%f733, %f733, %f474;
	add.s32 	%r190, %r188, %r257;
	mul.wide.u32 	%rd109, %r190, 4;
	add.s64 	%rd110, %rd4, %rd109;
	ld.global.nc.f32 	%f475, [%rd110];
	add.f32 	%f734, %f734, %f475;
$L__BB5_40:
	setp.lt.u32 	%p36, %r117, 8;
	div.rn.f32 	%f100, %f733, %f38;
	div.rn.f32 	%f101, %f734, %f38;
	mov.f32 	%f720, 0f00000000;
	mov.b32 	%r269, 0;
	mov.f32 	%f719, %f720;
	mov.f32 	%f718, %f720;
	@%p36 bra 	$L__BB5_21;
	mov.f32 	%f720, 0f00000000;
	mov.b32 	%r267, 0;
	bra.uni 	$L__BB5_20;
$L__BB5_42:
	add.s32 	%r160, %r116, -1;
	and.b32  	%r61, %r116, 3;
	setp.lt.u32 	%p19, %r160, 3;
	mov.b32 	%r274, 0;
	@%p19 bra 	$L__BB5_53;
	and.b32  	%r274, %r116, 2147483644;
	mov.b32 	%r277, 0;
	cvt.s64.s32 	%rd50, %r14;
$L__BB5_44:
	setp.eq.s32 	%p20, %r3, %r277;
	@%p20 bra 	$L__BB5_46;
	add.s32 	%r162, %r277, %r14;
	mul.wide.s32 	%rd48, %r162, 4;
	add.s64 	%rd49, %rd2, %rd48;
	mov.b32 	%r163, 0;
	st.global.u32 	[%rd49], %r163;
$L__BB5_46:
	add.s32 	%r164, %r277, 1;
	setp.eq.s32 	%p21, %r3, %r164;
	cvt.s64.s32 	%rd51, %r277;
	add.s64 	%rd52, %rd51, %rd50;
	shl.b64 	%rd53, %rd52, 2;
	add.s64 	%rd14, %rd2, %rd53;
	@%p21 bra 	$L__BB5_48;
	mov.b32 	%r165, 0;
	st.global.u32 	[%rd14+4], %r165;
$L__BB5_48:
	add.s32 	%r166, %r277, 2;
	setp.eq.s32 	%p22, %r3, %r166;
	@%p22 bra 	$L__BB5_50;
	mov.b32 	%r167, 0;
	st.global.u32 	[%rd14+8], %r167;
$L__BB5_50:
	add.s32 	%r168, %r277, 3;
	setp.eq.s32 	%p23, %r3, %r168;
	@%p23 bra 	$L__BB5_52;
	mov.b32 	%r169, 0;
	st.global.u32 	[%rd14+12], %r169;
$L__BB5_52:
	add.s32 	%r277, %r277, 4;
	setp.eq.s32 	%p24, %r277, %r274;
	@%p24 bra 	$L__BB5_53;
	bra.uni 	$L__BB5_44;
$L__BB5_53:
	setp.eq.s32 	%p25, %r61, 0;
	@%p25 bra 	$L__BB5_58;
	mov.b32 	%r276, 0;
$L__BB5_55:
	.pragma "nounroll";
	setp.eq.s32 	%p26, %r3, %r274;
	@%p26 bra 	$L__BB5_57;
	add.s32 	%r171, %r274, %r14;
	mul.wide.s32 	%rd54, %r171, 4;
	add.s64 	%rd55, %rd2, %rd54;
	mov.b32 	%r172, 0;
	st.global.u32 	[%rd55], %r172;
$L__BB5_57:
	add.s32 	%r274, %r274, 1;
	add.s32 	%r276, %r276, 1;
	setp.ne.s32 	%p27, %r276, %r61;
	@%p27 bra 	$L__BB5_55;
$L__BB5_58:
	add.s32 	%r219, %r116, -1;
	and.b32  	%r68, %r116, 15;
	setp.lt.u32 	%p44, %r219, 15;
	mov.f32 	%f736, 0f00000000;
	mov.b32 	%r281, 0;
	@%p44 bra 	$L__BB5_93;
	and.b32  	%r281, %r116, 2147483632;
	neg.s32 	%r279, %r3;
	mov.f32 	%f736, 0f00000000;
	mov.b32 	%r280, 0;
	cvt.s64.s32 	%rd164, %r14;
	mov.u32 	%r278, %r14;
$L__BB5_60:
	.pragma "nounroll";
	setp.eq.s32 	%p45, %r279, 0;
	@%p45 bra 	$L__BB5_62;
	mul.wide.s32 	%rd162, %r278, 4;
	add.s64 	%rd163, %rd2, %rd162;
	ld.global.f32 	%f581, [%rd163];
	add.f32 	%f736, %f736, %f581;
$L__BB5_62:
	add.s32 	%r221, %r280, 1;
	setp.eq.s32 	%p46, %r3, %r221;
	cvt.s64.s32 	%rd165, %r280;
	add.s64 	%rd166, %rd165, %rd164;
	shl.b64 	%rd167, %rd166, 2;
	add.s64 	%rd15, %rd2, %rd167;
	@%p46 bra 	$L__BB5_64;
	ld.global.f32 	%f582, [%rd15+4];
	add.f32 	%f736, %f736, %f582;
$L__BB5_64:
	add.s32 	%r222, %r280, 2;
	setp.eq.s32 	%p47, %r3, %r222;
	@%p47 bra 	$L__BB5_66;
	ld.global.f32 	%f583, [%rd15+8];
	add.f32 	%f736, %f736, %f583;
$L__BB5_66:
	add.s32 	%r223, %r280, 3;
	setp.eq.s32 	%p48, %r3, %r223;
	@%p48 bra 	$L__BB5_68;
	ld.global.f32 	%f584, [%rd15+12];
	add.f32 	%f736, %f736, %f584;
$L__BB5_68:
	add.s32 	%r224, %r280, 4;
	setp.eq.s32 	%p49, %r3, %r224;
	@%p49 bra 	$L__BB5_70;
	ld.global.f32 	%f585, [%rd15+16];
	add.f32 	%f736, %f736, %f585;
$L__BB5_70:
	add.s32 	%r225, %r280, 5;
	setp.eq.s32 	%p50, %r3, %r225;
	@%p50 bra 	$L__BB5_72;
	ld.global.f32 	%f586, [%rd15+20];
	add.f32 	%f736, %f736, %f586;
$L__BB5_72:
	add.s32 	%r226, %r280, 6;
	setp.eq.s32 	%p51, %r3, %r226;
	@%p51 bra 	$L__BB5_74;
	ld.global.f32 	%f587, [%rd15+24];
	add.f32 	%f736, %f736, %f587;
$L__BB5_74:
	add.s32 	%r227, %r280, 7;
	setp.eq.s32 	%p52, %r3, %r227;
	@%p52 bra 	$L__BB5_76;
	ld.global.f32 	%f588, [%rd15+28];
	add.f32 	%f736, %f736, %f588;
$L__BB5_76:
	add.s32 	%r228, %r280, 8;
	setp.eq.s32 	%p53, %r3, %r228;
	@%p53 bra 	$L__BB5_78;
	ld.global.f32 	%f589, [%rd15+32];
	add.f32 	%f736, %f736, %f589;
$L__BB5_78:
	add.s32 	%r229, %r280, 9;
	setp.eq.s32 	%p54, %r3, %r229;
	@%p54 bra 	$L__BB5_80;
	ld.global.f32 	%f590, [%rd15+36];
	add.f32 	%f736, %f736, %f590;
$L__BB5_80:
	add.s32 	%r230, %r280, 10;
	setp.eq.s32 	%p55, %r3, %r230;
	@%p55 bra 	$L__BB5_82;
	ld.global.f32 	%f591, [%rd15+40];
	add.f32 	%f736, %f736, %f591;
$L__BB5_82:
	add.s32 	%r231, %r280, 11;
	setp.eq.s32 	%p56, %r3, %r231;
	@%p56 bra 	$L__BB5_84;
	ld.global.f32 	%f592, [%rd15+44];
	add.f32 	%f736, %f736, %f592;
$L__BB5_84:
	add.s32 	%r232, %r280, 12;
	setp.eq.s32 	%p57, %r3, %r232;
	@%p57 bra 	$L__BB5_86;
	ld.global.f32 	%f593, [%rd15+48];
	add.f32 	%f736, %f736, %f593;
$L__BB5_86:
	add.s32 	%r233, %r280, 13;
	setp.eq.s32 	%p58, %r3, %r233;
	@%p58 bra 	$L__BB5_88;
	ld.global.f32 	%f594, [%rd15+52];
	add.f32 	%f736, %f736, %f594;
$L__BB5_88:
	add.s32 	%r234, %r280, 14;
	setp.eq.s32 	%p59, %r3, %r234;
	@%p59 bra 	$L__BB5_90;
	ld.global.f32 	%f595, [%rd15+56];
	add.f32 	%f736, %f736, %f595;
$L__BB5_90:
	add.s32 	%r235, %r280, 15;
	setp.eq.s32 	%p60, %r3, %r235;
	@%p60 bra 	$L__BB5_92;
	ld.global.f32 	%f596, [%rd15+60];
	add.f32 	%f736, %f736, %f596;
$L__BB5_92:
	add.s32 	%r280, %r280, 16;
	add.s32 	%r279, %r279, 16;
	add.s32 	%r278, %r278, 16;
	setp.ne.s32 	%p61, %r280, %r281;
	@%p61 bra 	$L__BB5_60;
$L__BB5_93:
	setp.eq.s32 	%p62, %r68, 0;
	@%p62 bra 	$L__BB5_128;
	and.b32  	%r80, %r116, 7;
	setp.lt.u32 	%p63, %r68, 8;
	@%p63 bra 	$L__BB5_112;
	setp.eq.s32 	%p64, %r3, %r281;
	@%p64 bra 	$L__BB5_97;
	add.s32 	%r236, %r281, %r14;
	mul.wide.s32 	%rd168, %r236, 4;
	add.s64 	%rd169, %rd2, %rd168;
	ld.global.f32 	%f598, [%rd169];
	add.f32 	%f736, %f736, %f598;
$L__BB5_97:
	add.s32 	%r237, %r281, 1;
	setp.eq.s32 	%p65, %r3, %r237;
	cvt.s64.s32 	%rd170, %r14;
	cvt.u64.u32 	%rd171, %r281;
	add.s64 	%rd172, %rd171, %rd170;
	shl.b64 	%rd173, %rd172, 2;
	add.s64 	%rd16, %rd2, %rd173;
	@%p65 bra 	$L__BB5_99;
	ld.global.f32 	%f599, [%rd16+4];
	add.f32 	%f736, %f736, %f599;
$L__BB5_99:
	add.s32 	%r238, %r281, 2;
	setp.eq.s32 	%p66, %r3, %r238;
	@%p66 bra 	$L__BB5_101;
	ld.global.f32 	%f600, [%rd16+8];
	add.f32 	%f736, %f736, %f600;
$L__BB5_101:
	add.s32 	%r239, %r281, 3;
	setp.eq.s32 	%p67, %r3, %r239;
	@%p67 bra 	$L__BB5_103;
	ld.global.f32 	%f601, [%rd16+12];
	add.f32 	%f736, %f736, %f601;
$L__BB5_103:
	add.s32 	%r240, %r281, 4;
	setp.eq.s32 	%p68, %r3, %r240;
	@%p68 bra 	$L__BB5_105;
	ld.global.f32 	%f602, [%rd16+16];
	add.f32 	%f736, %f736, %f602;
$L__BB5_105:
	add.s32 	%r241, %r281, 5;
	setp.eq.s32 	%p69, %r3, %r241;
	@%p69 bra 	$L__BB5_107;
	ld.global.f32 	%f603, [%rd16+20];
	add.f32 	%f736, %f736, %f603;
$L__BB5_107:
	add.s32 	%r242, %r281, 6;
	setp.eq.s32 	%p70, %r3, %r242;
	@%p70 bra 	$L__BB5_109;
	ld.global.f32 	%f604, [%rd16+24];
	add.f32 	%f736, %f736, %f604;
$L__BB5_109:
	add.s32 	%r243, %r281, 7;
	setp.eq.s32 	%p71, %r3, %r243;
	@%p71 bra 	$L__BB5_111;
	ld.global.f32 	%f605, [%rd16+28];
	add.f32 	%f736, %f736, %f605;
$L__BB5_111:
	add.s32 	%r281, %r281, 8;
$L__BB5_112:
	setp.eq.s32 	%p72, %r80, 0;
	@%p72 bra 	$L__BB5_128;
	and.b32  	%r83, %r116, 3;
	setp.lt.u32 	%p73, %r80, 4;
	@%p73 bra 	$L__BB5_123;
	setp.eq.s32 	%p74, %r3, %r281;
	@%p74 bra 	$L__BB5_116;
	add.s32 	%r244, %r281, %r14;
	mul.wide.s32 	%rd174, %r244, 4;
	add.s64 	%rd175, %rd2, %rd174;
	ld.global.f32 	%f607, [%rd175];
	add.f32 	%f736, %f736, %f607;
$L__BB5_116:
	add.s32 	%r245, %r281, 1;
	setp.eq.s32 	%p75, %r3, %r245;
	cvt.s64.s32 	%rd176, %r14;
	cvt.s64.s32 	%rd177, %r281;
	add.s64 	%rd178, %rd177, %rd176;
	shl.b64 	%rd179, %rd178, 2;
	add.s64 	%rd17, %rd2, %rd179;
	@%p75 bra 	$L__BB5_118;
	ld.global.f32 	%f608, [%rd17+4];
	add.f32 	%f736, %f736, %f608;
$L__BB5_118:
	add.s32 	%r246, %r281, 2;
	setp.eq.s32 	%p76, %r3, %r246;
	@%p76 bra 	$L__BB5_120;
	ld.global.f32 	%f609, [%rd17+8];
	add.f32 	%f736, %f736, %f609;
$L__BB5_120:
	add.s32 	%r247, %r281, 3;
	setp.eq.s32 	%p77, %r3, %r247;
	@%p77 bra 	$L__BB5_122;
	ld.global.f32 	%f610, [%rd17+12];
	add.f32 	%f736, %f736, %f610;
$L__BB5_122:
	add.s32 	%r281, %r281, 4;
$L__BB5_123:
	setp.eq.s32 	%p78, %r83, 0;
	@%p78 bra 	$L__BB5_128;
	add.s32 	%r286, %r281, %r14;
	sub.s32 	%r248, %r281, %r1;
	sub.s32 	%r285, %r248, %r2;
	neg.s32 	%r284, %r83;
$L__BB5_125:
	.pragma "nounroll";
	setp.eq.s32 	%p79, %r285, 0;
	@%p79 bra 	$L__BB5_127;
	mul.wide.s32 	%rd180, %r286, 4;
	add.s64 	%rd181, %rd2, %rd180;
	ld.global.f32 	%f611, [%rd181];
	add.f32 	%f736, %f736, %f611;
$L__BB5_127:
	add.s32 	%r286, %r286, 1;
	add.s32 	%r285, %r285, 1;
	add.s32 	%r284, %r284, 1;
	setp.ne.s32 	%p80, %r284, 0;
	@%p80 bra 	$L__BB5_125;
$L__BB5_128:
	ld.param.f32 	%f673, [_Z31information_optimization_kernelPKfS0_PfS1_S1_iif_param_7];
	setp.lt.s32 	%p81, %r117, 1;
	add.s32 	%r249, %r116, -1;
	cvt.rn.f32.s32 	%f612, %r249;
	div.rn.f32 	%f613, %f736, %f612;
	mul.f32 	%f614, %f673, %f613;
	sub.f32 	%f169, %f39, %f614;
	@%p81 bra 	$L__BB5_141;
	and.b32  	%r95, %r117, 15;
	setp.lt.u32 	%p82, %r117, 16;
	mov.b32 	%r290, 0;
	@%p82 bra 	$L__BB5_132;
	and.b32  	%r290, %r117, 2147483632;
	neg.s32 	%r288, %r290;
	shl.b32 	%r98, %r116, 4;
	mul.wide.s32 	%rd185, %r116, 4;
	mov.u32 	%r287, %r3;
$L__BB5_131:
	.pragma "nounroll";
	mul.wide.s32 	%rd182, %r287, 4;
	add.s64 	%rd183, %rd4, %rd182;
	ld.global.nc.f32 	%f615, [%rd183];
	mul.f32 	%f616, %f169, %f615;
	add.s64 	%rd184, %rd3, %rd182;
	st.global.f32 	[%rd184], %f616;
	add.s64 	%rd186, %rd183, %rd185;
	ld.global.nc.f32 	%f617, [%rd186];
	mul.f32 	%f618, %f169, %f617;
	add.s64 	%rd187, %rd184, %rd185;
	st.global.f32 	[%rd187], %f618;
	add.s64 	%rd188, %rd186, %rd185;
	ld.global.nc.f32 	%f619, [%rd188];
	mul.f32 	%f620, %f169, %f619;
	add.s64 	%rd189, %rd187, %rd185;
	st.global.f32 	[%rd189], %f620;
	add.s64 	%rd190, %rd188, %rd185;
	ld.global.nc.f32 	%f621, [%rd190];
	mul.f32 	%f622, %f169, %f621;
	add.s64 	%rd191, %rd189, %rd185;
	st.global.f32 	[%rd191], %f622;
	add.s64 	%rd192, %rd190, %rd185;
	ld.global.nc.f32 	%f623, [%rd192];
	mul.f32 	%f624, %f169, %f623;
	add.s64 	%rd193, %rd191, %rd185;
	st.global.f32 	[%rd193], %f624;
	add.s64 	%rd194, %rd192, %rd185;
	ld.global.nc.f32 	%f625, [%rd194];
	mul.f32 	%f626, %f169, %f625;
	add.s64 	%rd195, %rd193, %rd185;
	st.global.f32 	[%rd195], %f626;
	add.s64 	%rd196, %rd194, %rd185;
	ld.global.nc.f32 	%f627, [%rd196];
	mul.f32 	%f628, %f169, %f627;
	add.s64 	%rd197, %rd195, %rd185;
	st.global.f32 	[%rd197], %f628;
	add.s64 	%rd198, %rd196, %rd185;
	ld.global.nc.f32 	%f629, [%rd198];
	mul.f32 	%f630, %f169, %f629;
	add.s64 	%rd199, %rd197, %rd185;
	st.global.f32 	[%rd199], %f630;
	add.s64 	%rd200, %rd198, %rd185;
	ld.global.nc.f32 	%f631, [%rd200];
	mul.f32 	%f632, %f169, %f631;
	add.s64 	%rd201, %rd199, %rd185;
	st.global.f32 	[%rd201], %f632;
	add.s64 	%rd202, %rd200, %rd185;
	ld.global.nc.f32 	%f633, [%rd202];
	mul.f32 	%f634, %f169, %f633;
	add.s64 	%rd203, %rd201, %rd185;
	st.global.f32 	[%rd203], %f634;
	add.s64 	%rd204, %rd202, %rd185;
	ld.global.nc.f32 	%f635, [%rd204];
	mul.f32 	%f636, %f169, %f635;
	add.s64 	%rd205, %rd203, %rd185;
	st.global.f32 	[%rd205], %f636;
	add.s64 	%rd206, %rd204, %rd185;
	ld.global.nc.f32 	%f637, [%rd206];
	mul.f32 	%f638, %f169, %f637;
	add.s64 	%rd207, %rd205, %rd185;
	st.global.f32 	[%rd207], %f638;
	add.s64 	%rd208, %rd206, %rd185;
	ld.global.nc.f32 	%f639, [%rd208];
	mul.f32 	%f640, %f169, %f639;
	add.s64 	%rd209, %rd207, %rd185;
	st.global.f32 	[%rd209], %f640;
	add.s64 	%rd210, %rd208, %rd185;
	ld.global.nc.f32 	%f641, [%rd210];
	mul.f32 	%f642, %f169, %f641;
	add.s64 	%rd211, %rd209, %rd185;
	st.global.f32 	[%rd211], %f642;
	add.s64 	%rd212, %rd210, %rd185;
	ld.global.nc.f32 	%f643, [%rd212];
	mul.f32 	%f644, %f169, %f643;
	add.s64 	%rd213, %rd211, %rd185;
	st.global.f32 	[%rd213], %f644;
	add.s64 	%rd214, %rd212, %rd185;
	ld.global.nc.f32 	%f645, [%rd214];
	mul.f32 	%f646, %f169, %f645;
	add.s64 	%rd215, %rd213, %rd185;
	st.global.f32 	[%rd215], %f646;
	add.s32 	%r288, %r288, 16;
	add.s32 	%r287, %r287, %r98;
	setp.ne.s32 	%p83, %r288, 0;
	@%p83 bra 	$L__BB5_131;
$L__BB5_132:
	setp.eq.s32 	%p84, %r95, 0;
	@%p84 bra 	$L__BB5_141;
	and.b32  	%r104, %r117, 7;
	setp.lt.u32 	%p85, %r95, 8;
	@%p85 bra 	$L__BB5_135;
	mad.lo.s32 	%r251, %r290, %r116, %r3;
	mul.wide.s32 	%rd216, %r251, 4;
	add.s64 	%rd217, %rd4, %rd216;
	ld.global.nc.f32 	%f647, [%rd217];
	mul.f32 	%f648, %f169, %f647;
	add.s64 	%rd218, %rd3, %rd216;
	st.global.f32 	[%rd218], %f648;
	mul.wide.s32 	%rd219, %r116, 4;
	add.s64 	%rd220, %rd217, %rd219;
	ld.global.nc.f32 	%f649, [%rd220];
	mul.f32 	%f650, %f169, %f649;
	add.s64 	%rd221, %rd218, %rd219;
	st.global.f32 	[%rd221], %f650;
	add.s64 	%rd222, %rd220, %rd219;
	ld.global.nc.f32 	%f651, [%rd222];
	mul.f32 	%f652, %f169, %f651;
	add.s64 	%rd223, %rd221, %rd219;
	st.global.f32 	[%rd223], %f652;
	add.s64 	%rd224, %rd222, %rd219;
	ld.global.nc.f32 	%f653, [%rd224];
	mul.f32 	%f654, %f169, %f653;
	add.s64 	%rd225, %rd223, %rd219;
	st.global.f32 	[%rd225], %f654;
	add.s64 	%rd226, %rd224, %rd219;
	ld.global.nc.f32 	%f655, [%rd226];
	mul.f32 	%f656, %f169, %f655;
	add.s64 	%rd227, %rd225, %rd219;
	st.global.f32 	[%rd227], %f656;
	add.s64 	%rd228, %rd226, %rd219;
	ld.global.nc.f32 	%f657, [%rd228];
	mul.f32 	%f658, %f169, %f657;
	add.s64 	%rd229, %rd227, %rd219;
	st.global.f32 	[%rd229], %f658;
	add.s64 	%rd230, %rd228, %rd219;
	ld.global.nc.f32 	%f659, [%rd230];
	mul.f32 	%f660, %f169, %f659;
	add.s64 	%rd231, %rd229, %rd219;
	st.global.f32 	[%rd231], %f660;
	add.s64 	%rd232, %rd230, %rd219;
	ld.global.nc.f32 	%f661, [%rd232];
	mul.f32 	%f662, %f169, %f661;
	add.s64 	%rd233, %rd231, %rd219;
	st.global.f32 	[%rd233], %f662;
	add.s32 	%r290, %r290, 8;
$L__BB5_135:
	setp.eq.s32 	%p86, %r104, 0;
	@%p86 bra 	$L__BB5_141;
	and.b32  	%r107, %r117, 3;
	setp.lt.u32 	%p87, %r104, 4;
	@%p87 bra 	$L__BB5_138;
	mad.lo.s32 	%r252, %r290, %r116, %r3;
	mul.wide.s32 	%rd234, %r252, 4;
	add.s64 	%rd235, %rd4, %rd234;
	ld.global.nc.f32 	%f663, [%rd235];
	mul.f32 	%f664, %f169, %f663;
	add.s64 	%rd236, %rd3, %rd234;
	st.global.f32 	[%rd236], %f664;
	mul.wide.s32 	%rd237, %r116, 4;
	add.s64 	%rd238, %rd235, %rd237;
	ld.global.nc.f32 	%f665, [%rd238];
	mul.f32 	%f666, %f169, %f665;
	add.s64 	%rd239, %rd236, %rd237;
	st.global.f32 	[%rd239], %f666;
	add.s64 	%rd240, %rd238, %rd237;
	ld.global.nc.f32 	%f667, [%rd240];
	mul.f32 	%f668, %f169, %f667;
	add.s64 	%rd241, %rd239, %rd237;
	st.global.f32 	[%rd241], %f668;
	add.s64 	%rd242, %rd240, %rd237;
	ld.global.nc.f32 	%f669, [%rd242];
	mul.f32 	%f670, %f169, %f669;
	add.s64 	%rd243, %rd241, %rd237;
	st.global.f32 	[%rd243], %f670;
	add.s32 	%r290, %r290, 4;
$L__BB5_138:
	setp.eq.s32 	%p88, %r107, 0;
	@%p88 bra 	$L__BB5_141;
	mad.lo.s32 	%r293, %r290, %r116, %r3;
	neg.s32 	%r292, %r107;
$L__BB5_140:
	.pragma "nounroll";
	mul.wide.s32 	%rd244, %r293, 4;
	add.s64 	%rd245, %rd4, %rd244;
	ld.global.nc.f32 	%f671, [%rd245];
	mul.f32 	%f672, %f169, %f671;
	add.s64 	%rd246, %rd3, %rd244;
	st.global.f32 	[%rd246], %f672;
	add.s32 	%r293, %r293, %r116;
	add.s32 	%r292, %r292, 1;
	setp.ne.s32 	%p89, %r292, 0;
	@%p89 bra 	$L__BB5_140;
$L__BB5_141:
	ret;

}
	// .globl	_Z25adaptive_normalize_kernelPKfPfS1_S1_S1_S1_iif
.visible .entry _Z25adaptive_normalize_kernelPKfPfS1_S1_S1_S1_iif(
	.param .u64 .ptr .align 1 _Z25adaptive_normalize_kernelPKfPfS1_S1_S1_S1_iif_param_0,
	.param .u64 .ptr .align 1 _Z25adaptive_normalize_kernelPKfPfS1_S1_S1_S1_iif_param_1,
	.param .u64 .ptr .align 1 _Z25adaptive_normalize_kernelPKfPfS1_S1_S1_S1_iif_param_2,
	.param .u64 .ptr .align 1 _Z25adaptive_normalize_kernelPKfPfS1_S1_S1_S1_iif_param_3,
	.param .u64 .ptr .align 1 _Z25adaptive_normalize_kernelPKfPfS1_S1_S1_S1_iif_param_4,
	.param .u64 .ptr .align 1 _Z25adaptive_normalize_kernelPKfPfS1_S1_S1_S1_iif_param_5,
	.param .u32 _Z25adaptive_normalize_kernelPKfPfS1_S1_S1_S1_iif_param_6,
	.param .u32 _Z25adaptive_normalize_kernelPKfPfS1_S1_S1_S1_iif_param_7,
	.param .f32 _Z25adaptive_normalize_kernelPKfPfS1_S1_S1_S1_iif_param_8
)
{
	.reg .pred 	%p<29>;
	.reg .b32 	%r<93>;
	.reg .b32 	%f<270>;
	.reg .b64 	%rd<127>;

	ld.param.u64 	%rd7, [_Z25adaptive_normalize_kernelPKfPfS1_S1_S1_S1_iif_param_0];
	ld.param.u64 	%rd8, [_Z25adaptive_normalize_kernelPKfPfS1_S1_S1_S1_iif_param_1];
	ld.param.u64 	%rd3, [_Z25adaptive_normalize_kernelPKfPfS1_S1_S1_S1_iif_param_2];
	ld.param.u64 	%rd4, [_Z25adaptive_normalize_kernelPKfPfS1_S1_S1_S1_iif_param_3];
	ld.param.u64 	%rd5, [_Z25adaptive_normalize_kernelPKfPfS1_S1_S1_S1_iif_param_4];
	ld.param.u64 	%rd6, [_Z25adaptive_normalize_kernelPKfPfS1_S1_S1_S1_iif_param_5];
	ld.param.u32 	%r58, [_Z25adaptive_normalize_kernelPKfPfS1_S1_S1_S1_iif_param_6];
	ld.param.u32 	%r59, [_Z25adaptive_normalize_kernelPKfPfS1_S1_S1_S1_iif_param_7];
	ld.param.f32 	%f34, [_Z25adaptive_normalize_kernelPKfPfS1_S1_S1_S1_iif_param_8];
	cvta.to.global.u64 	%rd1, %rd8;
	cvta.to.global.u64 	%rd2, %rd7;
	mov.u32 	%r60, %ctaid.x;
	mov.u32 	%r61, %ntid.x;
	mov.u32 	%r62, %tid.x;
	mad.lo.s32 	%r1, %r60, %r61, %r62;
	setp.ge.s32 	%p1, %r1, %r58;
	@%p1 bra 	$L__BB6_39;
	setp.lt.s32 	%p2, %r59, 1;
	mov.f32 	%f260, 0f00000000;
	@%p2 bra 	$L__BB6_14;
	and.b32  	%r2, %r59, 15;
	setp.lt.u32 	%p3, %r59, 16;
	mov.f32 	%f260, 0f00000000;
	mov.b32 	%r77, 0;
	@%p3 bra 	$L__BB6_5;
	and.b32  	%r77, %r59, 2147483632;
	neg.s32 	%r75, %r77;
	shl.b32 	%r5, %r58, 4;
	mov.f32 	%f260, 0f00000000;
	mul.wide.s32 	%rd11, %r58, 4;
	mov.u32 	%r74, %r1;
$L__BB6_4:
	.pragma "nounroll";
	mul.wide.s32 	%rd9, %r74, 4;
	add.s64 	%rd10, %rd2, %rd9;
	ld.global.nc.f32 	%f39, [%rd10];
	add.f32 	%f40, %f260, %f39;
	add.s64 	%rd12, %rd10, %rd11;
	ld.global.nc.f32 	%f41, [%rd12];
	add.f32 	%f42, %f40, %f41;
	add.s64 	%rd13, %rd12, %rd11;
	ld.global.nc.f32 	%f43, [%rd13];
	add.f32 	%f44, %f42, %f43;
	add.s64 	%rd14, %rd13, %rd11;
	ld.global.nc.f32 	%f45, [%rd14];
	add.f32 	%f46, %f44, %f45;
	add.s64 	%rd15, %rd14, %rd11;
	ld.global.nc.f32 	%f47, [%rd15];
	add.f32 	%f48, %f46, %f47;
	add.s64 	%rd16, %rd15, %rd11;
	ld.global.nc.f32 	%f49, [%rd16];
	add.f32 	%f50, %f48, %f49;
	add.s64 	%rd17, %rd16, %rd11;
	ld.global.nc.f32 	%f51, [%rd17];
	add.f32 	%f52, %f50, %f51;
	add.s64 	%rd18, %rd17, %rd11;
	ld.global.nc.f32 	%f53, [%rd18];
	add.f32 	%f54, %f52, %f53;
	add.s64 	%rd19, %rd18, %rd11;
	ld.global.nc.f32 	%f55, [%rd19];
	add.f32 	%f56, %f54, %f55;
	add.s64 	%rd20, %rd19, %rd11;
	ld.global.nc.f32 	%f57, [%rd20];
	add.f32 	%f58, %f56, %f57;
	add.s64 	%rd21, %rd20, %rd11;
	ld.global.nc.f32 	%f59, [%rd21];
	add.f32 	%f60, %f58, %f59;
	add.s64 	%rd22, %rd21, %rd11;
	ld.global.nc.f32 	%f61, [%rd22];
	add.f32 	%f62, %f60, %f61;
	add.s64 	%rd23, %rd22, %rd11;
	ld.global.nc.f32 	%f63, [%rd23];
	add.f32 	%f64, %f62, %f63;
	add.s64 	%rd24, %rd23, %rd11;
	ld.global.nc.f32 	%f65, [%rd24];
	add.f32 	%f66, %f64, %f65;
	add.s64 	%rd25, %rd24, %rd11;
	ld.global.nc.f32 	%f67, [%rd25];
	add.f32 	%f68, %f66, %f67;
	add.s64 	%rd26, %rd25, %rd11;
	ld.global.nc.f32 	%f69, [%rd26];
	add.f32 	%f260, %f68, %f69;
	add.s32 	%r75, %r75, 16;
	add.s32 	%r74, %r74, %r5;
	setp.ne.s32 	%p4, %r75, 0;
	@%p4 bra 	$L__BB6_4;
$L__BB6_5:
	setp.eq.s32 	%p5, %r2, 0;
	@%p5 bra 	$L__BB6_14;
	and.b32  	%r11, %r59, 7;
	setp.lt.u32 	%p6, %r2, 8;
	@%p6 bra 	$L__BB6_8;
	mad.lo.s32 	%r64, %r77, %r58, %r1;
	mul.wide.s32 	%rd27, %r64, 4;
	add.s64 	%rd28, %rd2, %rd27;
	ld.global.nc.f32 	%f71, [%rd28];
	add.f32 	%f72, %f260, %f71;
	mul.wide.s32 	%rd29, %r58, 4;
	add.s64 	%rd30, %rd28, %rd29;
	ld.global.nc.f32 	%f73, [%rd30];
	add.f32 	%f74, %f72, %f73;
	add.s64 	%rd31, %rd30, %rd29;
	ld.global.nc.f32 	%f75, [%rd31];
	add.f32 	%f76, %f74, %f75;
	add.s64 	%rd32, %rd31, %rd29;
	ld.global.nc.f32 	%f77, [%rd32];
	add.f32 	%f78, %f76, %f77;
	add.s64 	%rd33, %rd32, %rd29;
	ld.global.nc.f32 	%f79, [%rd33];
	add.f32 	%f80, %f78, %f79;
	add.s64 	%rd34, %rd33, %rd29;
	ld.global.nc.f32 	%f81, [%rd34];
	add.f32 	%f82, %f80, %f81;
	add.s64 	%rd35, %rd34, %rd29;
	ld.global.nc.f32 	%f83, [%rd35];
	add.f32 	%f84, %f82, %f83;
	add.s64 	%rd36, %rd35, %rd29;
	ld.global.nc.f32 	%f85, [%rd36];
	add.f32 	%f260, %f84, %f85;
	add.s32 	%r77, %r77, 8;
$L__BB6_8:
	setp.eq.s32 	%p7, %r11, 0;
	@%p7 bra 	$L__BB6_14;
	and.b32  	%r14, %r59, 3;
	setp.lt.u32 	%p8, %r11, 4;
	@%p8 bra 	$L__BB6_11;
	mad.lo.s32 	%r65, %r77, %r58, %r1;
	mul.wide.s32 	%rd37, %r65, 4;
	add.s64 	%rd38, %rd2, %rd37;
	ld.global.nc.f32 	%f87, [%rd38];
	add.f32 	%f88, %f260, %f87;
	mul.wide.s32 	%rd39, %r58, 4;
	add.s64 	%rd40, %rd38, %rd39;
	ld.global.nc.f32 	%f89, [%rd40];
	add.f32 	%f90, %f88, %f89;
	add.s64 	%rd41, %rd40, %rd39;
	ld.global.nc.f32 	%f91, [%rd41];
	add.f32 	%f92, %f90, %f91;
	add.s64 	%rd42, %rd41, %rd39;
	ld.global.nc.f32 	%f93, [%rd42];
	add.f32 	%f260, %f92, %f93;
	add.s32 	%r77, %r77, 4;
$L__BB6_11:
	setp.eq.s32 	%p9, %r14, 0;
	@%p9 bra 	$L__BB6_14;
	mad.lo.s32 	%r80, %r77, %r58, %r1;
	neg.s32 	%r79, %r14;
$L__BB6_13:
	.pragma "nounroll";
	mul.wide.s32 	%rd43, %r80, 4;
	add.s64 	%rd44, %rd2, %rd43;
	ld.global.nc.f32 	%f94, [%rd44];
	add.f32 	%f260, %f260, %f94;
	add.s32 	%r80, %r80, %r58;
	add.s32 	%r79, %r79, 1;
	setp.ne.s32 	%p10, %r79, 0;
	@%p10 bra 	$L__BB6_13;
$L__BB6_14:
	setp.lt.s32 	%p11, %r59, 1;
	cvt.rn.f32.s32 	%f14, %r59;
	div.rn.f32 	%f15, %f260, %f14;
	mov.f32 	%f269, 0f00000000;
	@%p11 bra 	$L__BB6_27;
	and.b32  	%r23, %r59, 15;
	setp.lt.u32 	%p12, %r59, 16;
	mov.f32 	%f269, 0f00000000;
	mov.b32 	%r84, 0;
	@%p12 bra 	$L__BB6_18;
	and.b32  	%r84, %r59, 2147483632;
	neg.s32 	%r82, %r84;
	shl.b32 	%r26, %r58, 4;
	mov.f32 	%f269, 0f00000000;
	mul.wide.s32 	%rd47, %r58, 4;
	mov.u32 	%r81, %r1;
$L__BB6_17:
	.pragma "nounroll";
	mul.wide.s32 	%rd45, %r81, 4;
	add.s64 	%rd46, %rd2, %rd45;
	ld.global.nc.f32 	%f99, [%rd46];
	sub.f32 	%f100, %f99, %f15;
	fma.rn.f32 	%f101, %f100, %f100, %f269;
	add.s64 	%rd48, %rd46, %rd47;
	ld.global.nc.f32 	%f102, [%rd48];
	sub.f32 	%f103, %f102, %f15;
	fma.rn.f32 	%f104, %f103, %f103, %f101;
	add.s64 	%rd49, %rd48, %rd47;
	ld.global.nc.f32 	%f105, [%rd49];
	sub.f32 	%f106, %f105, %f15;
	fma.rn.f32 	%f107, %f106, %f106, %f104;
	add.s64 	%rd50, %rd49, %rd47;
	ld.global.nc.f32 	%f108, [%rd50];
	sub.f32 	%f109, %f108, %f15;
	fma.rn.f32 	%f110, %f109, %f109, %f107;
	add.s64 	%rd51, %rd50, %rd47;
	ld.global.nc.f32 	%f111, [%rd51];
	sub.f32 	%f112, %f111, %f15;
	fma.rn.f32 	%f113, %f112, %f112, %f110;
	add.s64 	%rd52, %rd51, %rd47;
	ld.global.nc.f32 	%f114, [%rd52];
	sub.f32 	%f115, %f114, %f15;
	fma.rn.f32 	%f116, %f115, %f115, %f113;
	add.s64 	%rd53, %rd52, %rd47;
	ld.global.nc.f32 	%f117, [%rd53];
	sub.f32 	%f118, %f117, %f15;
	fma.rn.f32 	%f119, %f118, %f118, %f116;
	add.s64 	%rd54, %rd53, %rd47;
	ld.global.nc.f32 	%f120, [%rd54];
	sub.f32 	%f121, %f120, %f15;
	fma.rn.f32 	%f122, %f121, %f121, %f119;
	add.s64 	%rd55, %rd54, %rd47;
	ld.global.nc.f32 	%f123, [%rd55];
	sub.f32 	%f124, %f123, %f15;
	fma.rn.f32 	%f125, %f124, %f124, %f122;
	add.s64 	%rd56, %rd55, %rd47;
	ld.global.nc.f32 	%f126, [%rd56];
	sub.f32 	%f127, %f126, %f15;
	fma.rn.f32 	%f128, %f127, %f127, %f125;
	add.s64 	%rd57, %rd56, %rd47;
	ld.global.nc.f32 	%f129, [%rd57];
	sub.f32 	%f130, %f129, %f15;
	fma.rn.f32 	%f131, %f130, %f130, %f128;
	add.s64 	%rd58, %rd57, %rd47;
	ld.global.nc.f32 	%f132, [%rd58];
	sub.f32 	%f133, %f132, %f15;
	fma.rn.f32 	%f134, %f133, %f133, %f131;
	add.s64 	%rd59, %rd58, %rd47;
	ld.global.nc.f32 	%f135, [%rd59];
	sub.f32 	%f136, %f135, %f15;
	fma.rn.f32 	%f137, %f136, %f136, %f134;
	add.s64 	%rd60, %rd59, %rd47;
	ld.global.nc.f32 	%f138, [%rd60];
	sub.f32 	%f139, %f138, %f15;
	fma.rn.f32 	%f140, %f139, %f139, %f137;
	add.s64 	%rd61, %rd60, %rd47;
	ld.global.nc.f32 	%f141, [%rd61];
	sub.f32 	%f142, %f141, %f15;
	fma.rn.f32 	%f143, %f142, %f142, %f140;
	add.s64 	%rd62, %rd61, %rd47;
	ld.global.nc.f32 	%f144, [%rd62];
	sub.f32 	%f145, %f144, %f15;
	fma.rn.f32 	%f269, %f145, %f145, %f143;
	add.s32 	%r82, %r82, 16;
	add.s32 	%r81, %r81, %r26;
	setp.ne.s32 	%p13, %r82, 0;
	@%p13 bra 	$L__BB6_17;
$L__BB6_18:
	setp.eq.s32 	%p14, %r23, 0;
	@%p14 bra 	$L__BB6_27;
	and.b32  	%r32, %r59, 7;
	setp.lt.u32 	%p15, %r23, 8;
	@%p15 bra 	$L__BB6_21;
	mad.lo.s32 	%r67, %r84, %r58, %r1;
	mul.wide.s32 	%rd63, %r67, 4;
	add.s64 	%rd64, %rd2, %rd63;
	ld.global.nc.f32 	%f147, [%rd64];
	sub.f32 	%f148, %f147, %f15;
	fma.rn.f32 	%f149, %f148, %f148, %f269;
	mul.wide.s32 	%rd65, %r58, 4;
	add.s64 	%rd66, %rd64, %rd65;
	ld.global.nc.f32 	%f150, [%rd66];
	sub.f32 	%f151, %f150, %f15;
	fma.rn.f32 	%f152, %f151, %f151, %f149;
	add.s64 	%rd67, %rd66, %rd65;
	ld.global.nc.f32 	%f153, [%rd67];
	sub.f32 	%f154, %f153, %f15;
	fma.rn.f32 	%f155, %f154, %f154, %f152;
	add.s64 	%rd68, %rd67, %rd65;
	ld.global.nc.f32 	%f156, [%rd68];
	sub.f32 	%f157, %f156, %f15;
	fma.rn.f32 	%f158, %f157, %f157, %f155;
	add.s64 	%rd69, %rd68, %rd65;
	ld.global.nc.f32 	%f159, [%rd69];
	sub.f32 	%f160, %f159, %f15;
	fma.rn.f32 	%f161, %f160, %f160, %f158;
	add.s64 	%rd70, %rd69, %rd65;
	ld.global.nc.f32 	%f162, [%rd70];
	sub.f32 	%f163, %f162, %f15;
	fma.rn.f32 	%f164, %f163, %f163, %f161;
	add.s64 	%rd71, %rd70, %rd65;
	ld.global.nc.f32 	%f165, [%rd71];
	sub.f32 	%f166, %f165, %f15;
	fma.rn.f32 	%f167, %f166, %f166, %f164;
	add.s64 	%rd72, %rd71, %rd65;
	ld.global.nc.f32 	%f168, [%rd72];
	sub.f32 	%f169, %f168, %f15;
	fma.rn.f32 	%f269, %f169, %f169, %f167;
	add.s32 	%r84, %r84, 8;
$L__BB6_21:
	setp.eq.s32 	%p16, %r32, 0;
	@%p16 bra 	$L__BB6_27;
	and.b32  	%r35, %r59, 3;
	setp.lt.u32 	%p17, %r32, 4;
	@%p17 bra 	$L__BB6_24;
	mad.lo.s32 	%r68, %r84, %r58, %r1;
	mul.wide.s32 	%rd73, %r68, 4;
	add.s64 	%rd74, %rd2, %rd73;
	ld.global.nc.f32 	%f171, [%rd74];
	sub.f32 	%f172, %f171, %f15;
	fma.rn.f32 	%f173, %f172, %f172, %f269;
	mul.wide.s32 	%rd75, %r58, 4;
	add.s64 	%rd76, %rd74, %rd75;
	ld.global.nc.f32 	%f174, [%rd76];
	sub.f32 	%f175, %f174, %f15;
	fma.rn.f32 	%f176, %f175, %f175, %f173;
	add.s64 	%rd77, %rd76, %rd75;
	ld.global.nc.f32 	%f177, [%rd77];
	sub.f32 	%f178, %f177, %f15;
	fma.rn.f32 	%f179, %f178, %f178, %f176;
	add.s64 	%rd78, %rd77, %rd75;
	ld.global.nc.f32 	%f180, [%rd78];
	sub.f32 	%f181, %f180, %f15;
	fma.rn.f32 	%f269, %f181, %f181, %f179;
	add.s32 	%r84, %r84, 4;
$L__BB6_24:
	setp.eq.s32 	%p18, %r35, 0;
	@%p18 bra 	$L__BB6_27;
	mad.lo.s32 	%r87, %r84, %r58, %r1;
	neg.s32 	%r86, %r35;
$L__BB6_26:
	.pragma "nounroll";
	mul.wide.s32 	%rd79, %r87, 4;
	add.s64 	%rd80, %rd2, %rd79;
	ld.global.nc.f32 	%f182, [%rd80];
	sub.f32 	%f183, %f182, %f15;
	fma.rn.f32 	%f269, %f183, %f183, %f269;
	add.s32 	%r87, %r87, %r58;
	add.s32 	%r86, %r86, 1;
	setp.ne.s32 	%p19, %r86, 0;
	@%p19 bra 	$L__BB6_26;
$L__BB6_27:
	setp.lt.s32 	%p20, %r59, 1;
	div.rn.f32 	%f184, %f269, %f14;
	cvta.to.global.u64 	%rd81, %rd3;
	mul.wide.s32 	%rd82, %r1, 4;
	add.s64 	%rd83, %rd81, %rd82;
	ld.global.f32 	%f185, [%rd83];
	mul.f32 	%f186, %f34, %f185;
	mov.f32 	%f187, 0f3F800000;
	sub.f32 	%f188, %f187, %f34;
	fma.rn.f32 	%f29, %f188, %f15, %f186;
	st.global.f32 	[%rd83], %f29;
	cvta.to.global.u64 	%rd84, %rd4;
	add.s64 	%rd85, %rd84, %rd82;
	ld.global.f32 	%f189, [%rd85];
	mul.f32 	%f190, %f34, %f189;
	fma.rn.f32 	%f30, %f188, %f184, %f190;
	st.global.f32 	[%rd85], %f30;
	cvta.to.global.u64 	%rd86, %rd5;
	add.s64 	%rd87, %rd86, %rd82;
	ld.global.nc.f32 	%f31, [%rd87];
	cvta.to.global.u64 	%rd88, %rd6;
	add.s64 	%rd89, %rd88, %rd82;
	ld.global.nc.f32 	%f32, [%rd89];
	@%p20 bra 	$L__BB6_39;
	add.f32 	%f191, %f30, 0f322BCC77;
	sqrt.rn.f32 	%f33, %f191;
	and.b32  	%r44, %r59, 7;
	setp.lt.u32 	%p21, %r59, 8;
	mov.b32 	%r91, 0;
	@%p21 bra 	$L__BB6_31;
	and.b32  	%r91, %r59, 2147483640;
	neg.s32 	%r89, %r91;
	shl.b32 	%r47, %r58, 3;
	mul.wide.s32 	%rd93, %r58, 4;
	mov.u32 	%r88, %r1;
$L__BB6_30:
	.pragma "nounroll";
	mul.wide.s32 	%rd90, %r88, 4;
	add.s64 	%rd91, %rd2, %rd90;
	ld.global.nc.f32 	%f192, [%rd91];
	sub.f32 	%f193, %f192, %f29;
	div.rn.f32 	%f194, %f193, %f33;
	fma.rn.f32 	%f195, %f31, %f194, %f32;
	add.s64 	%rd92, %rd1, %rd90;
	st.global.f32 	[%rd92], %f195;
	add.s64 	%rd94, %rd91, %rd93;
	ld.global.nc.f32 	%f196, [%rd94];
	sub.f32 	%f197, %f196, %f29;
	div.rn.f32 	%f198, %f197, %f33;
	fma.rn.f32 	%f199, %f31, %f198, %f32;
	add.s64 	%rd95, %rd92, %rd93;
	st.global.f32 	[%rd95], %f199;
	add.s64 	%rd96, %rd94, %rd93;
	ld.global.nc.f32 	%f200, [%rd96];
	sub.f32 	%f201, %f200, %f29;
	div.rn.f32 	%f202, %f201, %f33;
	fma.rn.f32 	%f203, %f31, %f202, %f32;
	add.s64 	%rd97, %rd95, %rd93;
	st.global.f32 	[%rd97], %f203;
	add.s64 	%rd98, %rd96, %rd93;
	ld.global.nc.f32 	%f204, [%rd98];
	sub.f32 	%f205, %f204, %f29;
	div.rn.f32 	%f206, %f205, %f33;
	fma.rn.f32 	%f207, %f31, %f206, %f32;
	add.s64 	%rd99, %rd97, %rd93;
	st.global.f32 	[%rd99], %f207;
	add.s64 	%rd100, %rd98, %rd93;
	ld.global.nc.f32 	%f208, [%rd100];
	sub.f32 	%f209, %f208, %f29;
	div.rn.f32 	%f210, %f209, %f33;
	fma.rn.f32 	%f211, %f31, %f210, %f32;
	add.s64 	%rd101, %rd99, %rd93;
	st.global.f32 	[%rd101], %f211;
	add.s64 	%rd102, %rd100, %rd93;
	ld.global.nc.f32 	%f212, [%rd102];
	sub.f32 	%f213, %f212, %f29;
	div.rn.f32 	%f214, %f213, %f33;
	fma.rn.f32 	%f215, %f31, %f214, %f32;
	add.s64 	%rd103, %rd101, %rd93;
	st.global.f32 	[%rd103], %f215;
	add.s64 	%rd104, %rd102, %rd93;
	ld.global.nc.f32 	%f216, [%rd104];
	sub.f32 	%f217, %f216, %f29;
	div.rn.f32 	%f218, %f217, %f33;
	fma.rn.f32 	%f219, %f31, %f218, %f32;
	add.s64 	%rd105, %rd103, %rd93;
	st.global.f32 	[%rd105], %f219;
	add.s64 	%rd106, %rd104, %rd93;
	ld.global.nc.f32 	%f220, [%rd106];
	sub.f32 	%f221, %f220, %f29;
	div.rn.f32 	%f222, %f221, %f33;
	fma.rn.f32 	%f223, %f31, %f222, %f32;
	add.s64 	%rd107, %rd105, %rd93;
	st.global.f32 	[%rd107], %f223;
	add.s32 	%r89, %r89, 8;
	add.s32 	%r88, %r88, %r47;
	setp.ne.s32 	%p22, %r89, 0;
	@%p22 bra 	$L__BB6_30;
$L__BB6_31:
	setp.eq.s32 	%p23, %r44, 0;
	@%p23 bra 	$L__BB6_39;
	and.b32  	%r53, %r59, 3;
	setp.lt.u32 	%p24, %r44, 4;
	@%p24 bra 	$L__BB6_34;
	mad.lo.s32 	%r70, %r91, %r58, %r1;
	mul.wide.s32 	%rd108, %r70, 4;
	add.s64 	%rd109, %rd2, %rd108;
	ld.global.nc.f32 	%f224, [%rd109];
	sub.f32 	%f225, %f224, %f29;
	div.rn.f32 	%f226, %f225, %f33;
	fma.rn.f32 	%f227, %f31, %f226, %f32;
	add.s64 	%rd110, %rd1, %rd108;
	st.global.f32 	[%rd110], %f227;
	mul.wide.s32 	%rd111, %r58, 4;
	add.s64 	%rd112, %rd109, %rd111;
	ld.global.nc.f32 	%f228, [%rd112];
	sub.f32 	%f229, %f228, %f29;
	div.rn.f32 	%f230, %f229, %f33;
	fma.rn.f32 	%f231, %f31, %f230, %f32;
	add.s64 	%rd113, %rd110, %rd111;
	st.global.f32 	[%rd113], %f231;
	add.s64 	%rd114, %rd112, %rd111;
	ld.global.nc.f32 	%f232, [%rd114];
	sub.f32 	%f233, %f232, %f29;
	div.rn.f32 	%f234, %f233, %f33;
	fma.rn.f32 	%f235, %f31, %f234, %f32;
	add.s64 	%rd115, %rd113, %rd111;
	st.global.f32 	[%rd115], %f235;
	add.s64 	%rd116, %rd114, %rd111;
	ld.global.nc.f32 	%f236, [%rd116];
	sub.f32 	%f237, %f236, %f29;
	div.rn.f32 	%f238, %f237, %f33;
	fma.rn.f32 	%f239, %f31, %f238, %f32;
	add.s64 	%rd117, %rd115, %rd111;
	st.global.f32 	[%rd117], %f239;
	add.s32 	%r91, %r91, 4;
$L__BB6_34:
	setp.eq.s32 	%p25, %r53, 0;
	@%p25 bra 	$L__BB6_39;
	setp.eq.s32 	%p26, %r53, 1;
	@%p26 bra 	$L__BB6_37;
	mad.lo.s32 	%r71, %r91, %r58, %r1;
	mul.wide.s32 	%rd118, %r71, 4;
	add.s64 	%rd119, %rd2, %rd118;
	ld.global.nc.f32 	%f240, [%rd119];
	sub.f32 	%f241, %f240, %f29;
	div.rn.f32 	%f242, %f241, %f33;
	fma.rn.f32 	%f243, %f31, %f242, %f32;
	add.s64 	%rd120, %rd1, %rd118;
	st.global.f32 	[%rd120], %f243;
	mul.wide.s32 	%rd121, %r58, 4;
	add.s64 	%rd122, %rd119, %rd121;
	ld.global.nc.f32 	%f244, [%rd122];
	sub.f32 	%f245, %f244, %f29;
	div.rn.f32 	%f246, %f245, %f33;
	fma.rn.f32 	%f247, %f31, %f246, %f32;
	add.s64 	%rd123, %rd120, %rd121;
	st.global.f32 	[%rd123], %f247;
	add.s32 	%r91, %r91, 2;
$L__BB6_37:
	and.b32  	%r72, %r59, 1;
	setp.eq.b32 	%p27, %r72, 1;
	not.pred 	%p28, %p27;
	@%p28 bra 	$L__BB6_39;
	mad.lo.s32 	%r73, %r91, %r58, %r1;
	mul.wide.s32 	%rd124, %r73, 4;
	add.s64 	%rd125, %rd2, %rd124;
	ld.global.nc.f32 	%f248, [%rd125];
	sub.f32 	%f249, %f248, %f29;
	div.rn.f32 	%f250, %f249, %f33;
	fma.rn.f32 	%f251, %f31, %f250, %f32;
	add.s64 	%rd126, %rd1, %rd124;
	st.global.f32 	[%rd126], %f251;
$L__BB6_39:
	ret;

}
	// .globl	_Z27l1_feature_selection_kernelPKfPfS1_iif
.visible .entry _Z27l1_feature_selection_kernelPKfPfS1_iif(
	.param .u64 .ptr .align 1 _Z27l1_feature_selection_kernelPKfPfS1_iif_param_0,
	.param .u64 .ptr .align 1 _Z27l1_feature_selection_kernelPKfPfS1_iif_param_1,
	.param .u64 .ptr .align 1 _Z27l1_feature_selection_kernelPKfPfS1_iif_param_2,
	.param .u32 _Z27l1_feature_selection_kernelPKfPfS1_iif_param_3,
	.param .u32 _Z27l1_feature_selection_kernelPKfPfS1_iif_param_4,
	.param .f32 _Z27l1_feature_selection_kernelPKfPfS1_iif_param_5
)
{
	.reg .pred 	%p<30>;
	.reg .b32 	%r<97>;
	.reg .b32 	%f<177>;
	.reg .b64 	%rd<132>;

	ld.param.u64 	%rd4, [_Z27l1_feature_selection_kernelPKfPfS1_iif_param_0];
	ld.param.u64 	%rd5, [_Z27l1_feature_selection_kernelPKfPfS1_iif_param_1];
	ld.param.u64 	%rd3, [_Z27l1_feature_selection_kernelPKfPfS1_iif_param_2];
	ld.param.u32 	%r58, [_Z27l1_feature_selection_kernelPKfPfS1_iif_param_3];
	ld.param.u32 	%r59, [_Z27l1_feature_selection_kernelPKfPfS1_iif_param_4];
	ld.param.f32 	%f17, [_Z27l1_feature_selection_kernelPKfPfS1_iif_param_5];
	cvta.to.global.u64 	%rd1, %rd4;
	cvta.to.global.u64 	%rd2, %rd5;
	mov.u32 	%r60, %ctaid.x;
	mov.u32 	%r61, %ntid.x;
	mov.u32 	%r62, %tid.x;
	mad.lo.s32 	%r1, %r60, %r61, %r62;
	setp.ge.s32 	%p1, %r1, %r58;
	@%p1 bra 	$L__BB7_40;
	setp.lt.s32 	%p2, %r59, 1;
	mov.f32 	%f176, 0f00000000;
	@%p2 bra 	$L__BB7_14;
	and.b32  	%r2, %r59, 15;
	setp.lt.u32 	%p3, %r59, 16;
	mov.f32 	%f176, 0f00000000;
	mov.b32 	%r81, 0;
	@%p3 bra 	$L__BB7_5;
	and.b32  	%r81, %r59, 2147483632;
	neg.s32 	%r79, %r81;
	shl.b32 	%r5, %r58, 4;
	mov.f32 	%f176, 0f00000000;
	mul.wide.s32 	%rd8, %r58, 4;
	mov.u32 	%r78, %r1;
$L__BB7_4:
	.pragma "nounroll";
	mul.wide.s32 	%rd6, %r78, 4;
	add.s64 	%rd7, %rd1, %rd6;
	ld.global.nc.f32 	%f22, [%rd7];
	abs.f32 	%f23, %f22;
	add.f32 	%f24, %f176, %f23;
	add.s64 	%rd9, %rd7, %rd8;
	ld.global.nc.f32 	%f25, [%rd9];
	abs.f32 	%f26, %f25;
	add.f32 	%f27, %f24, %f26;
	add.s64 	%rd10, %rd9, %rd8;
	ld.global.nc.f32 	%f28, [%rd10];
	abs.f32 	%f29, %f28;
	add.f32 	%f30, %f27, %f29;
	add.s64 	%rd11, %rd10, %rd8;
	ld.global.nc.f32 	%f31, [%rd11];
	abs.f32 	%f32, %f31;
	add.f32 	%f33, %f30, %f32;
	add.s64 	%rd12, %rd11, %rd8;
	ld.global.nc.f32 	%f34, [%rd12];
	abs.f32 	%f35, %f34;
	add.f32 	%f36, %f33, %f35;
	add.s64 	%rd13, %rd12, %rd8;
	ld.global.nc.f32 	%f37, [%rd13];
	abs.f32 	%f38, %f37;
	add.f32 	%f39, %f36, %f38;
	add.s64 	%rd14, %rd13, %rd8;
	ld.global.nc.f32 	%f40, [%rd14];
	abs.f32 	%f41, %f40;
	add.f32 	%f42, %f39, %f41;
	add.s64 	%rd15, %rd14, %rd8;
	ld.global.nc.f32 	%f43, [%rd15];
	abs.f32 	%f44, %f43;
	add.f32 	%f45, %f42, %f44;
	add.s64 	%rd16, %rd15, %rd8;
	ld.global.nc.f32 	%f46, [%rd16];
	abs.f32 	%f47, %f46;
	add.f32 	%f48, %f45, %f47;
	add.s64 	%rd17, %rd16, %rd8;
	ld.global.nc.f32 	%f49, [%rd17];
	abs.f32 	%f50, %f49;
	add.f32 	%f51, %f48, %f50;
	add.s64 	%rd18, %rd17, %rd8;
	ld.global.nc.f32 	%f52, [%rd18];
	abs.f32 	%f53, %f52;
	add.f32 	%f54, %f51, %f53;
	add.s64 	%rd19, %rd18, %rd8;
	ld.global.nc.f32 	%f55, [%rd19];
	abs.f32 	%f56, %f55;
	add.f32 	%f57, %f54, %f56;
	add.s64 	%rd20, %rd19, %rd8;
	ld.global.nc.f32 	%f58, [%rd20];
	abs.f32 	%f59, %f58;
	add.f32 	%f60, %f57, %f59;
	add.s64 	%rd21, %rd20, %rd8;
	ld.global.nc.f32 	%f61, [%rd21];
	abs.f32 	%f62, %f61;
	add.f32 	%f63, %f60, %f62;
	add.s64 	%rd22, %rd21, %rd8;
	ld.global.nc.f32 	%f64, [%rd22];
	abs.f32 	%f65, %f64;
	add.f32 	%f66, %f63, %f65;
	add.s64 	%rd23, %rd22, %rd8;
	ld.global.nc.f32 	%f67, [%rd23];
	abs.f32 	%f68, %f67;
	add.f32 	%f176, %f66, %f68;
	add.s32 	%r79, %r79, 16;
	add.s32 	%r78, %r78, %r5;
	setp.ne.s32 	%p4, %r79, 0;
	@%p4 bra 	$L__BB7_4;
$L__BB7_5:
	setp.eq.s32 	%p5, %r2, 0;
	@%p5 bra 	$L__BB7_14;
	and.b32  	%r11, %r59, 7;
	setp.lt.u32 	%p6, %r2, 8;
	@%p6 bra 	$L__BB7_8;
	mad.lo.s32 	%r64, %r81, %r58, %r1;
	mul.wide.s32 	%rd24, %r64, 4;
	add.s64 	%rd25, %rd1, %rd24;
	ld.global.nc.f32 	%f70, [%rd25];
	abs.f32 	%f71, %f70;
	add.f32 	%f72, %f176, %f71;
	mul.wide.s32 	%rd26, %r58, 4;
	add.s64 	%rd27, %rd25, %rd26;
	ld.global.nc.f32 	%f73, [%rd27];
	abs.f32 	%f74, %f73;
	add.f32 	%f75, %f72, %f74;
	add.s64 	%rd28, %rd27, %rd26;
	ld.global.nc.f32 	%f76, [%rd28];
	abs.f32 	%f77, %f76;
	add.f32 	%f78, %f75, %f77;
	add.s64 	%rd29, %rd28, %rd26;
	ld.global.nc.f32 	%f79, [%rd29];
	abs.f32 	%f80, %f79;
	add.f32 	%f81, %f78, %f80;
	add.s64 	%rd30, %rd29, %rd26;
	ld.global.nc.f32 	%f82, [%rd30];
	abs.f32 	%f83, %f82;
	add.f32 	%f84, %f81, %f83;
	add.s64 	%rd31, %rd30, %rd26;
	ld.global.nc.f32 	%f85, [%rd31];
	abs.f32 	%f86, %f85;
	add.f32 	%f87, %f84, %f86;
	add.s64 	%rd32, %rd31, %rd26;
	ld.global.nc.f32 	%f88, [%rd32];
	abs.f32 	%f89, %f88;
	add.f32 	%f90, %f87, %f89;
	add.s64 	%rd33, %rd32, %rd26;
	ld.global.nc.f32 	%f91, [%rd33];
	abs.f32 	%f92, %f91;
	add.f32 	%f176, %f90, %f92;
	add.s32 	%r81, %r81, 8;
$L__BB7_8:
	setp.eq.s32 	%p7, %r11, 0;
	@%p7 bra 	$L__BB7_14;
	and.b32  	%r14, %r59, 3;
	setp.lt.u32 	%p8, %r11, 4;
	@%p8 bra 	$L__BB7_11;
	mad.lo.s32 	%r65, %r81, %r58, %r1;
	mul.wide.s32 	%rd34, %r65, 4;
	add.s64 	%rd35, %rd1, %rd34;
	ld.global.nc.f32 	%f94, [%rd35];
	abs.f32 	%f95, %f94;
	add.f32 	%f96, %f176, %f95;
	mul.wide.s32 	%rd36, %r58, 4;
	add.s64 	%rd37, %rd35, %rd36;
	ld.global.nc.f32 	%f97, [%rd37];
	abs.f32 	%f98, %f97;
	add.f32 	%f99, %f96, %f98;
	add.s64 	%rd38, %rd37, %rd36;
	ld.global.nc.f32 	%f100, [%rd38];
	abs.f32 	%f101, %f100;
	add.f32 	%f102, %f99, %f101;
	add.s64 	%rd39, %rd38, %rd36;
	ld.global.nc.f32 	%f103, [%rd39];
	abs.f32 	%f104, %f103;
	add.f32 	%f176, %f102, %f104;
	add.s32 	%r81, %r81, 4;
$L__BB7_11:
	setp.eq.s32 	%p9, %r14, 0;
	@%p9 bra 	$L__BB7_14;
	mad.lo.s32 	%r84, %r81, %r58, %r1;
	neg.s32 	%r83, %r14;
$L__BB7_13:
	.pragma "nounroll";
	mul.wide.s32 	%rd40, %r84, 4;
	add.s64 	%rd41, %rd1, %rd40;
	ld.global.nc.f32 	%f105, [%rd41];
	abs.f32 	%f106, %f105;
	add.f32 	%f176, %f176, %f106;
	add.s32 	%r84, %r84, %r58;
	add.s32 	%r83, %r83, 1;
	setp.ne.s32 	%p10, %r83, 0;
	@%p10 bra 	$L__BB7_13;
$L__BB7_14:
	cvt.rn.f32.s32 	%f107, %r59;
	div.rn.f32 	%f14, %f176, %f107;
	sub.f32 	%f108, %f14, %f17;
	max.f32 	%f15, %f108, 0f00000000;
	cvta.to.global.u64 	%rd42, %rd3;
	mul.wide.s32 	%rd43, %r1, 4;
	add.s64 	%rd44, %rd42, %rd43;
	st.global.f32 	[%rd44], %f15;
	setp.gt.f32 	%p11, %f15, 0f00000000;
	@%p11 bra 	$L__BB7_27;
	setp.lt.s32 	%p12, %r59, 1;
	@%p12 bra 	$L__BB7_40;
	and.b32  	%r23, %r59, 7;
	setp.lt.u32 	%p13, %r59, 8;
	mov.b32 	%r94, 0;
	@%p13 bra 	$L__BB7_19;
	and.b32  	%r94, %r59, 2147483640;
	neg.s32 	%r88, %r94;
	shl.b32 	%r26, %r58, 3;
	mul.wide.s32 	%rd47, %r58, 4;
	mov.u32 	%r87, %r1;
$L__BB7_18:
	.pragma "nounroll";
	mul.wide.s32 	%rd45, %r87, 4;
	add.s64 	%rd46, %rd2, %rd45;
	mov.b32 	%r67, 0;
	st.global.u32 	[%rd46], %r67;
	add.s64 	%rd48, %rd46, %rd47;
	st.global.u32 	[%rd48], %r67;
	add.s64 	%rd49, %rd48, %rd47;
	st.global.u32 	[%rd49], %r67;
	add.s64 	%rd50, %rd49, %rd47;
	st.global.u32 	[%rd50], %r67;
	add.s64 	%rd51, %rd50, %rd47;
	st.global.u32 	[%rd51], %r67;
	add.s64 	%rd52, %rd51, %rd47;
	st.global.u32 	[%rd52], %r67;
	add.s64 	%rd53, %rd52, %rd47;
	st.global.u32 	[%rd53], %r67;
	add.s64 	%rd54, %rd53, %rd47;
	st.global.u32 	[%rd54], %r67;
	add.s32 	%r88, %r88, 8;
	add.s32 	%r87, %r87, %r26;
	setp.eq.s32 	%p14, %r88, 0;
	@%p14 bra 	$L__BB7_19;
	bra.uni 	$L__BB7_18;
$L__BB7_19:
	setp.eq.s32 	%p15, %r23, 0;
	@%p15 bra 	$L__BB7_40;
	and.b32  	%r53, %r59, 3;
	setp.lt.u32 	%p16, %r23, 4;
	@%p16 bra 	$L__BB7_22;
	mad.lo.s32 	%r68, %r94, %r58, %r1;
	mul.wide.s32 	%rd55, %r68, 4;
	add.s64 	%rd56, %rd2, %rd55;
	mov.b32 	%r69, 0;
	st.global.u32 	[%rd56], %r69;
	mul.wide.s32 	%rd57, %r58, 4;
	add.s64 	%rd58, %rd56, %rd57;
	st.global.u32 	[%rd58], %r69;
	add.s64 	%rd59, %rd58, %rd57;
	st.global.u32 	[%rd59], %r69;
	add.s64 	%rd60, %rd59, %rd57;
	st.global.u32 	[%rd60], %r69;
	add.s32 	%r94, %r94, 4;
$L__BB7_22:
	setp.eq.s32 	%p17, %r53, 0;
	@%p17 bra 	$L__BB7_40;
	setp.eq.s32 	%p18, %r53, 1;
	@%p18 bra 	$L__BB7_25;
	mad.lo.s32 	%r70, %r94, %r58, %r1;
	mul.wide.s32 	%rd61, %r70, 4;
	add.s64 	%rd62, %rd2, %rd61;
	mov.b32 	%r71, 0;
	st.global.u32 	[%rd62], %r71;
	mul.wide.s32 	%rd63, %r58, 4;
	add.s64 	%rd64, %rd62, %rd63;
	st.global.u32 	[%rd64], %r71;
	add.s32 	%r94, %r94, 2;
$L__BB7_25:
	and.b32  	%r72, %r59, 1;
	setp.eq.b32 	%p19, %r72, 1;
	not.pred 	%p20, %p19;
	@%p20 bra 	$L__BB7_40;
	mad.lo.s32 	%r73, %r94, %r58, %r1;
	mul.wide.s32 	%rd65, %r73, 4;
	add.s64 	%rd66, %rd2, %rd65;
	mov.b32 	%r74, 0;
	st.global.u32 	[%rd66], %r74;
	bra.uni 	$L__BB7_40;
$L__BB7_27:
	setp.lt.s32 	%p21, %r59, 1;
	@%p21 bra 	$L__BB7_40;
	add.f32 	%f109, %f14, 0f322BCC77;
	div.rn.f32 	%f16, %f15, %f109;
	and.b32  	%r27, %r59, 15;
	setp.lt.u32 	%p22, %r59, 16;
	mov.b32 	%r90, 0;
	@%p22 bra 	$L__BB7_31;
	and.b32  	%r90, %r59, 2147483632;
	neg.s32 	%r86, %r90;
	shl.b32 	%r30, %r58, 4;
	mul.wide.s32 	%rd70, %r58, 4;
	mov.u32 	%r85, %r1;
$L__BB7_30:
	.pragma "nounroll";
	mul.wide.s32 	%rd67, %r85, 4;
	add.s64 	%rd68, %rd1, %rd67;
	ld.global.nc.f32 	%f110, [%rd68];
	mul.f32 	%f111, %f16, %f110;
	add.s64 	%rd69, %rd2, %rd67;
	st.global.f32 	[%rd69], %f111;
	add.s64 	%rd71, %rd68, %rd70;
	ld.global.nc.f32 	%f112, [%rd71];
	mul.f32 	%f113, %f16, %f112;
	add.s64 	%rd72, %rd69, %rd70;
	st.global.f32 	[%rd72], %f113;
	add.s64 	%rd73, %rd71, %rd70;
	ld.global.nc.f32 	%f114, [%rd73];
	mul.f32 	%f115, %f16, %f114;
	add.s64 	%rd74, %rd72, %rd70;
	st.global.f32 	[%rd74], %f115;
	add.s64 	%rd75, %rd73, %rd70;
	ld.global.nc.f32 	%f116, [%rd75];
	mul.f32 	%f117, %f16, %f116;
	add.s64 	%rd76, %rd74, %rd70;
	st.global.f32 	[%rd76], %f117;
	add.s64 	%rd77, %rd75, %rd70;
	ld.global.nc.f32 	%f118, [%rd77];
	mul.f32 	%f119, %f16, %f118;
	add.s64 	%rd78, %rd76, %rd70;
	st.global.f32 	[%rd78], %f119;
	add.s64 	%rd79, %rd77, %rd70;
	ld.global.nc.f32 	%f120, [%rd79];
	mul.f32 	%f121, %f16, %f120;
	add.s64 	%rd80, %rd78, %rd70;
	st.global.f32 	[%rd80], %f121;
	add.s64 	%rd81, %rd79, %rd70;
	ld.global.nc.f32 	%f122, [%rd81];
	mul.f32 	%f123, %f16, %f122;
	add.s64 	%rd82, %rd80, %rd70;
	st.global.f32 	[%rd82], %f123;
	add.s64 	%rd83, %rd81, %rd70;
	ld.global.nc.f32 	%f124, [%rd83];
	mul.f32 	%f125, %f16, %f124;
	add.s64 	%rd84, %rd82, %rd70;
	st.global.f32 	[%rd84], %f125;
	add.s64 	%rd85, %rd83, %rd70;
	ld.global.nc.f32 	%f126, [%rd85];
	mul.f32 	%f127, %f16, %f126;
	add.s64 	%rd86, %rd84, %rd70;
	st.global.f32 	[%rd86], %f127;
	add.s64 	%rd87, %rd85, %rd70;
	ld.global.nc.f32 	%f128, [%rd87];
	mul.f32 	%f129, %f16, %f128;
	add.s64 	%rd88, %rd86, %rd70;
	st.global.f32 	[%rd88], %f129;
	add.s64 	%rd89, %rd87, %rd70;
	ld.global.nc.f32 	%f130, [%rd89];
	mul.f32 	%f131, %f16, %f130;
	add.s64 	%rd90, %rd88, %rd70;
	st.global.f32 	[%rd90], %f131;
	add.s64 	%rd91, %rd89, %rd70;
	ld.global.nc.f32 	%f132, [%rd91];
	mul.f32 	%f133, %f16, %f132;
	add.s64 	%rd92, %rd90, %rd70;
	st.global.f32 	[%rd92], %f133;
	add.s64 	%rd93, %rd91, %rd70;
	ld.global.nc.f32 	%f134, [%rd93];
	mul.f32 	%f135, %f16, %f134;
	add.s64 	%rd94, %rd92, %rd70;
	st.global.f32 	[%rd94], %f135;
	add.s64 	%rd95, %rd93, %rd70;
	ld.global.nc.f32 	%f136, [%rd95];
	mul.f32 	%f137, %f16, %f136;
	add.s64 	%rd96, %rd94, %rd70;
	st.global.f32 	[%rd96], %f137;
	add.s64 	%rd97, %rd95, %rd70;
	ld.global.nc.f32 	%f138, [%rd97];
	mul.f32 	%f139, %f16, %f138;
	add.s64 	%rd98, %rd96, %rd70;
	st.global.f32 	[%rd98], %f139;
	add.s64 	%rd99, %rd97, %rd70;
	ld.global.nc.f32 	%f140, [%rd99];
	mul.f32 	%f141, %f16, %f140;
	add.s64 	%rd100, %rd98, %rd70;
	st.global.f32 	[%rd100], %f141;
	add.s32 	%r86, %r86, 16;
	add.s32 	%r85, %r85, %r30;
	setp.eq.s32 	%p23, %r86, 0;
	@%p23 bra 	$L__BB7_31;
	bra.uni 	$L__BB7_30;
$L__BB7_31:
	setp.eq.s32 	%p24, %r27, 0;
	@%p24 bra 	$L__BB7_40;
	and.b32  	%r40, %r59, 7;
	setp.lt.u32 	%p25, %r27, 8;
	@%p25 bra 	$L__BB7_34;
	mad.lo.s32 	%r76, %r90, %r58, %r1;
	mul.wide.s32 	%rd101, %r76, 4;
	add.s64 	%rd102, %rd1, %rd101;
	ld.global.nc.f32 	%f142, [%rd102];
	mul.f32 	%f143, %f16, %f142;
	add.s64 	%rd103, %rd2, %rd101;
	st.global.f32 	[%rd103], %f143;
	mul.wide.s32 	%rd104, %r58, 4;
	add.s64 	%rd105, %rd102, %rd104;
	ld.global.nc.f32 	%f144, [%rd105];
	mul.f32 	%f145, %f16, %f144;
	add.s64 	%rd106, %rd103, %rd104;
	st.global.f32 	[%rd106], %f145;
	add.s64 	%rd107, %rd105, %rd104;
	ld.global.nc.f32 	%f146, [%rd107];
	mul.f32 	%f147, %f16, %f146;
	add.s64 	%rd108, %rd106, %rd104;
	st.global.f32 	[%rd108], %f147;
	add.s64 	%rd109, %rd107, %rd104;
	ld.global.nc.f32 	%f148, [%rd109];
	mul.f32 	%f149, %f16, %f148;
	add.s64 	%rd110, %rd108, %rd104;
	st.global.f32 	[%rd110], %f149;
	add.s64 	%rd111, %rd109, %rd104;
	ld.global.nc.f32 	%f150, [%rd111];
	mul.f32 	%f151, %f16, %f150;
	add.s64 	%rd112, %rd110, %rd104;
	st.global.f32 	[%rd112], %f151;
	add.s64 	%rd113, %rd111, %rd104;
	ld.global.nc.f32 	%f152, [%rd113];
	mul.f32 	%f153, %f16, %f152;
	add.s64 	%rd114, %rd112, %rd104;
	st.global.f32 	[%rd114], %f153;
	add.s64 	%rd115, %rd113, %rd104;
	ld.global.nc.f32 	%f154, [%rd115];
	mul.f32 	%f155, %f16, %f154;
	add.s64 	%rd116, %rd114, %rd104;
	st.global.f32 	[%rd116], %f155;
	add.s64 	%rd117, %rd115, %rd104;
	ld.global.nc.f32 	%f156, [%rd117];
	mul.f32 	%f157, %f16, %f156;
	add.s64 	%rd118, %rd116, %rd104;
	st.global.f32 	[%rd118], %f157;
	add.s32 	%r90, %r90, 8;
$L__BB7_34:
	setp.eq.s32 	%p26, %r40, 0;
	@%p26 bra 	$L__BB7_40;
	and.b32  	%r43, %r59, 3;
	setp.lt.u32 	%p27, %r40, 4;
	@%p27 bra 	$L__BB7_37;
	mad.lo.s32 	%r77, %r90, %r58, %r1;
	mul.wide.s32 	%rd119, %r77, 4;
	add.s64 	%rd120, %rd1, %rd119;
	ld.global.nc.f32 	%f158, [%rd120];
	mul.f32 	%f159, %f16, %f158;
	add.s64 	%rd121, %rd2, %rd119;
	st.global.f32 	[%rd121], %f159;
	mul.wide.s32 	%rd122, %r58, 4;
	add.s64 	%rd123, %rd120, %rd122;
	ld.global.nc.f32 	%f160, [%rd123];
	mul.f32 	%f161, %f16, %f160;
	add.s64 	%rd124, %rd121, %rd122;
	st.global.f32 	[%rd124], %f161;
	add.s64 	%rd125, %rd123, %rd122;
	ld.global.nc.f32 	%f162, [%rd125];
	mul.f32 	%f163, %f16, %f162;
	add.s64 	%rd126, %rd124, %rd122;
	st.global.f32 	[%rd126], %f163;
	add.s64 	%rd127, %rd125, %rd122;
	ld.global.nc.f32 	%f164, [%rd127];
	mul.f32 	%f165, %f16, %f164;
	add.s64 	%rd128, %rd126, %rd122;
	st.global.f32 	[%rd128], %f165;
	add.s32 	%r90, %r90, 4;
$L__BB7_37:
	setp.eq.s32 	%p28, %r43, 0;
	@%p28 bra 	$L__BB7_40;
	mad.lo.s32 	%r93, %r90, %r58, %r1;
	neg.s32 	%r92, %r43;
$L__BB7_39:
	.pragma "nounroll";
	mul.wide.s32 	%rd129, %r93, 4;
	add.s64 	%rd130, %rd1, %rd129;
	ld.global.nc.f32 	%f166, [%rd130];
	mul.f32 	%f167, %f16, %f166;
	add.s64 	%rd131, %rd2, %rd129;
	st.global.f32 	[%rd131], %f167;
	add.s32 	%r93, %r93, %r58;
	add.s32 	%r92, %r92, 1;
	setp.eq.s32 	%p29, %r92, 0;
	@%p29 bra 	$L__BB7_40;
	bra.uni 	$L__BB7_39;
$L__BB7_40:
	ret;

}
	// .globl	_Z32nas_evaluate_architecture_kernelPKfPKiPfiii
.visible .entry _Z32nas_evaluate_architecture_kernelPKfPKiPfiii(
	.param .u64 .ptr .align 1 _Z32nas_evaluate_architecture_kernelPKfPKiPfiii_param_0,
	.param .u64 .ptr .align 1 _Z32nas_evaluate_architecture_kernelPKfPKiPfiii_param_1,
	.param .u64 .ptr .align 1 _Z32nas_evaluate_architecture_kernelPKfPKiPfiii_param_2,
	.param .u32 _Z32nas_evaluate_architecture_kernelPKfPKiPfiii_param_3,
	.param .u32 _Z32nas_evaluate_architecture_kernelPKfPKiPfiii_param_4,
	.param .u32 _Z32nas_evaluate_architecture_kernelPKfPKiPfiii_param_5
)
{
	.reg .pred 	%p<22>;
	.reg .b32 	%r<45>;
	.reg .b32 	%f<140>;
	.reg .b64 	%rd<15>;

	ld.param.u64 	%rd8, [_Z32nas_evaluate_architecture_kernelPKfPKiPfiii_param_1];
	ld.param.u64 	%rd7, [_Z32nas_evaluate_architecture_kernelPKfPKiPfiii_param_2];
	ld.param.u32 	%r6, [_Z32nas_evaluate_architecture_kernelPKfPKiPfiii_param_3];
	ld.param.u32 	%r7, [_Z32nas_evaluate_architecture_kernelPKfPKiPfiii_param_4];
	cvta.to.global.u64 	%rd1, %rd8;
	mov.u32 	%r8, %ctaid.x;
	mov.u32 	%r9, %ntid.x;
	mul.lo.s32 	%r10, %r8, %r9;
	mov.u32 	%r11, %tid.x;
	neg.s32 	%r12, %r11;
	setp.ne.s32 	%p1, %r10, %r12;
	@%p1 bra 	$L__BB8_9;
	setp.lt.s32 	%p2, %r7, 1;
	mov.f32 	%f139, 0f00000000;
	@%p2 bra 	$L__BB8_8;
	cvt.rn.f32.s32 	%f1, %r6;
	setp.eq.s32 	%p3, %r7, 1;
	mov.f32 	%f139, 0f00000000;
	mov.b64 	%rd14, 0;
	@%p3 bra 	$L__BB8_6;
	and.b32  	%r14, %r7, 2147483646;
	neg.s32 	%r44, %r14;
	add.s64 	%rd13, %rd1, 12;
	mov.f32 	%f139, 0f00000000;
	mov.b32 	%r43, 0;
$L__BB8_4:
	ld.global.nc.u32 	%r15, [%rd13+-12];
	ld.global.nc.u32 	%r16, [%rd13+-8];
	ld.global.nc.u32 	%r17, [%rd13+-4];
	setp.eq.s32 	%p4, %r15, 1;
	selp.f32 	%f12, 0f3F800000, 0f3F000000, %p4;
	add.f32 	%f13, %f139, %f12;
	setp.eq.s32 	%p5, %r17, 1;
	selp.f32 	%f14, 0f3F4CCCCD, 0f3ECCCCCD, %p5;
	add.f32 	%f15, %f13, %f14;
	cvt.rn.f32.s32 	%f16, %r16;
	div.rn.f32 	%f17, %f16, %f1;
	setp.lt.f32 	%p6, %f17, 0f00800000;
	mul.f32 	%f18, %f17, 0f4B000000;
	selp.f32 	%f19, %f18, %f17, %p6;
	selp.f32 	%f20, 0fC1B80000, 0f00000000, %p6;
	mov.b32 	%r18, %f19;
	add.s32 	%r19, %r18, -1060439283;
	and.b32  	%r20, %r19, -8388608;
	sub.s32 	%r21, %r18, %r20;
	mov.b32 	%f21, %r21;
	cvt.rn.f32.s32 	%f22, %r20;
	fma.rn.f32 	%f23, %f22, 0f34000000, %f20;
	add.f32 	%f24, %f21, 0fBF800000;
	fma.rn.f32 	%f25, %f24, 0f3DC6B27F, 0fBE2C7F30;
	fma.rn.f32 	%f26, %f25, %f24, 0f3E2FCF2A;
	fma.rn.f32 	%f27, %f26, %f24, 0fBE374E43;
	fma.rn.f32 	%f28, %f27, %f24, 0f3E520BF4;
	fma.rn.f32 	%f29, %f28, %f24, 0fBE763C8B;
	fma.rn.f32 	%f30, %f29, %f24, 0f3E93BF99;
	fma.rn.f32 	%f31, %f30, %f24, 0fBEB8AA49;
	fma.rn.f32 	%f32, %f31, %f24, 0f3EF6384A;
	fma.rn.f32 	%f33, %f32, %f24, 0fBF38AA3B;
	mul.f32 	%f34, %f24, %f33;
	mul.f32 	%f35, %f24, %f34;
	fma.rn.f32 	%f36, %f24, 0f3FB8AA3B, %f35;
	add.f32 	%f37, %f23, %f36;
	setp.gt.u32 	%p7, %r18, 2139095039;
	fma.rn.f32 	%f38, %f19, 0f7F800000, 0f7F800000;
	selp.f32 	%f39, %f38, %f37, %p7;
	setp.eq.f32 	%p8, %f19, 0f00000000;
	selp.f32 	%f40, 0fFF800000, %f39, %p8;
	abs.f32 	%f41, %f40;
	fma.rn.f32 	%f42, %f41, 0fBBBB989D, 0f3F000000;
	cvt.sat.f32.f32 	%f43, %f42;
	mov.f32 	%f44, 0f4B400001;
	mov.f32 	%f45, 0f437C0000;
	fma.rm.f32 	%f46, %f43, %f45, %f44;
	add.f32 	%f47, %f46, 0fCB40007F;
	neg.f32 	%f48, %f47;
	fma.rn.f32 	%f49, %f41, 0fBFB8AA3B, %f48;
	fma.rn.f32 	%f50, %f41, 0fB2A57060, %f49;
	mov.b32 	%r22, %f46;
	shl.b32 	%r23, %r22, 23;
	mov.b32 	%f51, %r23;
	ex2.approx.ftz.f32 	%f52, %f50;
	fma.rn.f32 	%f53, %f52, %f51, %f15;
	ld.global.nc.u32 	%r24, [%rd13];
	ld.global.nc.u32 	%r25, [%rd13+4];
	ld.global.nc.u32 	%r26, [%rd13+8];
	setp.eq.s32 	%p9, %r24, 1;
	selp.f32 	%f54, 0f3F800000, 0f3F000000, %p9;
	add.f32 	%f55, %f53, %f54;
	setp.eq.s32 	%p10, %r26, 1;
	selp.f32 	%f56, 0f3F4CCCCD, 0f3ECCCCCD, %p10;
	add.f32 	%f57, %f55, %f56;
	cvt.rn.f32.s32 	%f58, %r25;
	div.rn.f32 	%f59, %f58, %f1;
	setp.lt.f32 	%p11, %f59, 0f00800000;
	mul.f32 	%f60, %f59, 0f4B000000;
	selp.f32 	%f61, %f60, %f59, %p11;
	selp.f32 	%f62, 0fC1B80000, 0f00000000, %p11;
	mov.b32 	%r27, %f61;
	add.s32 	%r28, %r27, -1060439283;
	and.b32  	%r29, %r28, -8388608;
	sub.s32 	%r30, %r27, %r29;
	mov.b32 	%f63, %r30;
	cvt.rn.f32.s32 	%f64, %r29;
	fma.rn.f32 	%f65, %f64, 0f34000000, %f62;
	add.f32 	%f66, %f63, 0fBF800000;
	fma.rn.f32 	%f67, %f66, 0f3DC6B27F, 0fBE2C7F30;
	fma.rn.f32 	%f68, %f67, %f66, 0f3E2FCF2A;
	fma.rn.f32 	%f69, %f68, %f66, 0fBE374E43;
	fma.rn.f32 	%f70, %f69, %f66, 0f3E520BF4;
	fma.rn.f32 	%f71, %f70, %f66, 0fBE763C8B;
	fma.rn.f32 	%f72, %f71, %f66, 0f3E93BF99;
	fma.rn.f32 	%f73, %f72, %f66, 0fBEB8AA49;
	fma.rn.f32 	%f74, %f73, %f66, 0f3EF6384A;
	fma.rn.f32 	%f75, %f74, %f66, 0fBF38AA3B;
	mul.f32 	%f76, %f66, %f75;
	mul.f32 	%f77, %f66, %f76;
	fma.rn.f32 	%f78, %f66, 0f3FB8AA3B, %f77;
	add.f32 	%f79, %f65, %f78;
	setp.gt.u32 	%p12, %r27, 2139095039;
	fma.rn.f32 	%f80, %f61, 0f7F800000, 0f7F800000;
	selp.f32 	%f81, %f80, %f79, %p12;
	setp.eq.f32 	%p13, %f61, 0f00000000;
	selp.f32 	%f82, 0fFF800000, %f81, %p13;
	abs.f32 	%f83, %f82;
	fma.rn.f32 	%f84, %f83, 0fBBBB989D, 0f3F000000;
	cvt.sat.f32.f32 	%f85, %f84;
	fma.rm.f32 	%f86, %f85, %f45, %f44;
	add.f32 	%f87, %f86, 0fCB40007F;
	neg.f32 	%f88, %f87;
	fma.rn.f32 	%f89, %f83, 0fBFB8AA3B, %f88;
	fma.rn.f32 	%f90, %f83, 0fB2A57060, %f89;
	mov.b32 	%r31, %f86;
	shl.b32 	%r32, %r31, 23;
	mov.b32 	%f91, %r32;
	ex2.approx.ftz.f32 	%f92, %f90;
	fma.rn.f32 	%f139, %f92, %f91, %f57;
	add.s32 	%r44, %r44, 2;
	add.s32 	%r43, %r43, 6;
	add.s64 	%rd13, %rd13, 24;
	setp.ne.s32 	%p14, %r44, 0;
	@%p14 bra 	$L__BB8_4;
	cvt.u64.u32 	%rd14, %r43;
$L__BB8_6:
	and.b32  	%r33, %r7, 1;
	setp.eq.b32 	%p15, %r33, 1;
	not.pred 	%p16, %p15;
	@%p16 bra 	$L__BB8_8;
	shl.b64 	%rd10, %rd14, 2;
	add.s64 	%rd11, %rd1, %rd10;
	ld.global.nc.u32 	%r34, [%rd11];
	ld.global.nc.u32 	%r35, [%rd11+4];
	ld.global.nc.u32 	%r36, [%rd11+8];
	setp.eq.s32 	%p17, %r34, 1;
	selp.f32 	%f93, 0f3F800000, 0f3F000000, %p17;
	add.f32 	%f94, %f139, %f93;
	setp.eq.s32 	%p18, %r36, 1;
	selp.f32 	%f95, 0f3F4CCCCD, 0f3ECCCCCD, %p18;
	add.f32 	%f96, %f94, %f95;
	cvt.rn.f32.s32 	%f97, %r35;
	div.rn.f32 	%f98, %f97, %f1;
	setp.lt.f32 	%p19, %f98, 0f00800000;
	mul.f32 	%f99, %f98, 0f4B000000;
	selp.f32 	%f100, %f99, %f98, %p19;
	selp.f32 	%f101, 0fC1B80000, 0f00000000, %p19;
	mov.b32 	%r37, %f100;
	add.s32 	%r38, %r37, -1060439283;
	and.b32  	%r39, %r38, -8388608;
	sub.s32 	%r40, %r37, %r39;
	mov.b32 	%f102, %r40;
	cvt.rn.f32.s32 	%f103, %r39;
	fma.rn.f32 	%f104, %f103, 0f34000000, %f101;
	add.f32 	%f105, %f102, 0fBF800000;
	fma.rn.f32 	%f106, %f105, 0f3DC6B27F, 0fBE2C7F30;
	fma.rn.f32 	%f107, %f106, %f105, 0f3E2FCF2A;
	fma.rn.f32 	%f108, %f107, %f105, 0fBE374E43;
	fma.rn.f32 	%f109, %f108, %f105, 0f3E520BF4;
	fma.rn.f32 	%f110, %f109, %f105, 0fBE763C8B;
	fma.rn.f32 	%f111, %f110, %f105, 0f3E93BF99;
	fma.rn.f32 	%f112, %f111, %f105, 0fBEB8AA49;
	fma.rn.f32 	%f113, %f112, %f105, 0f3EF6384A;
	fma.rn.f32 	%f114, %f113, %f105, 0fBF38AA3B;
	mul.f32 	%f115, %f105, %f114;
	mul.f32 	%f116, %f105, %f115;
	fma.rn.f32 	%f117, %f105, 0f3FB8AA3B, %f116;
	add.f32 	%f118, %f104, %f117;
	setp.gt.u32 	%p20, %r37, 2139095039;
	fma.rn.f32 	%f119, %f100, 0f7F800000, 0f7F800000;
	selp.f32 	%f120, %f119, %f118, %p20;
	setp.eq.f32 	%p21, %f100, 0f00000000;
	selp.f32 	%f121, 0fFF800000, %f120, %p21;
	abs.f32 	%f122, %f121;
	fma.rn.f32 	%f123, %f122, 0fBBBB989D, 0f3F000000;
	cvt.sat.f32.f32 	%f124, %f123;
	mov.f32 	%f125, 0f4B400001;
	mov.f32 	%f126, 0f437C0000;
	fma.rm.f32 	%f127, %f124, %f126, %f125;
	add.f32 	%f128, %f127, 0fCB40007F;
	neg.f32 	%f129, %f128;
	fma.rn.f32 	%f130, %f122, 0fBFB8AA3B, %f129;
	fma.rn.f32 	%f131, %f122, 0fB2A57060, %f130;
	mov.b32 	%r41, %f127;
	shl.b32 	%r42, %r41, 23;
	mov.b32 	%f132, %r42;
	ex2.approx.ftz.f32 	%f133, %f131;
	fma.rn.f32 	%f139, %f133, %f132, %f96;
$L__BB8_8:
	cvt.rn.f32.s32 	%f134, %r7;
	div.rn.f32 	%f135, %f139, %f134;
	cvta.to.global.u64 	%rd12, %rd7;
	st.global.f32 	[%rd12], %f135;
$L__BB8_9:
	ret;

}


// ===== COMPILED SASS (sm_100) =====

	.target	sm_100

	.elftype	@"ET_EXEC"


//--------------------- .note.nv.tkinfo           --------------------------
	.section	.note.nv.tkinfo,"",@"SHT_NOTE"
	.sectionflags	@"SHF_NOTE_NV_TKINFO"
	.tkinfo
        /*0018*/ 	.word	0x00000002
        /*0030*/ 	.string	""
        /*0030*/ 	.string	"ptxas"
        /*0030*/ 	.string	"Cuda compilation tools, release 13.0, V13.0.88"
        /*0030*/ 	.string	"Build cuda_13.0.r13.0/compiler.36424714_0"
        /*0030*/ 	.string	"-arch sm_100 -m 64 "



//--------------------- .note.nv.cuinfo           --------------------------
	.section	.note.nv.cuinfo,"",@"SHT_NOTE"
	.sectionflags	@"SHF_NOTE_NV_CUINFO"
        /*0018*/ 	.short	0x0002
        /*001a*/ 	.short	0x0064
        /*001c*/ 	.short	0x0082
	.zero		2


//--------------------- .nv.info                  --------------------------
	.section	.nv.info,"",@"SHT_CUDA_INFO"
	.align	4


	//----- nvinfo : EIATTR_REGCOUNT
	.align		4
        /*0000*/ 	.byte	0x04, 0x2f
        /*0002*/ 	.short	(.L_2 - .L_1)
	.align		4
.L_1:
        /*0004*/ 	.word	index@(_Z25multi_scale_fusion_kernelPKfS0_Pfiii)
        /*0008*/ 	.word	0x0000001a


	//----- nvinfo : EIATTR_FRAME_SIZE
	.align		4
.L_2:
        /*000c*/ 	.byte	0x04, 0x11
        /*000e*/ 	.short	(.L_4 - .L_3)
	.align		4
.L_3:
        /*0010*/ 	.word	index@($__internal_12_$__cuda_sm3x_div_rn_noftz_f32_slowpath)
        /*0014*/ 	.word	0x00000000


	//----- nvinfo : EIATTR_FRAME_SIZE
	.align		4
.L_4:
        /*0018*/ 	.byte	0x04, 0x11
        /*001a*/ 	.short	(.L_6 - .L_5)
	.align		4
.L_5:
        /*001c*/ 	.word	index@(_Z25multi_scale_fusion_kernelPKfS0_Pfiii)
        /*0020*/ 	.word	0x00000000


	//----- nvinfo : EIATTR_REGCOUNT
	.align		4
.L_6:
        /*0024*/ 	.byte	0x04, 0x2f
        /*0026*/ 	.short	(.L_8 - .L_7)
	.align		4
.L_7:
        /*0028*/ 	.word	index@(_Z33attention_selection_tensor_kernelPKfS0_PfS1_iiif)
        /*002c*/ 	.word	0x00000020


	//----- nvinfo : EIATTR_FRAME_SIZE
	.align		4
.L_8:
        /*0030*/ 	.byte	0x04, 0x11
        /*0032*/ 	.short	(.L_10 - .L_9)
	.align		4
.L_9:
        /*0034*/ 	.word	index@($__internal_11_$__cuda_sm3x_div_rn_noftz_f32_slowpath)
        /*0038*/ 	.word	0x00000000


	//----- nvinfo : EIATTR_FRAME_SIZE
	.align		4
.L_10:
        /*003c*/ 	.byte	0x04, 0x11
        /*003e*/ 	.short	(.L_12 - .L_11)
	.align		4
.L_11:
        /*0040*/ 	.word	index@(_Z33attention_selection_tensor_kernelPKfS0_PfS1_iiif)
        /*0044*/ 	.word	0x00000000


	//----- nvinfo : EIATTR_REGCOUNT
	.align		4
.L_12:
        /*0048*/ 	.byte	0x04, 0x2f
        /*004a*/ 	.short	(.L_14 - .L_13)
	.align		4
.L_13:
        /*004c*/ 	.word	index@(_Z25cross_modal_fusion_kernelPKfS0_S0_S0_Pfiiiiii)
        /*0050*/ 	.word	0x00000020


	//----- nvinfo : EIATTR_FRAME_SIZE
	.align		4
.L_14:
        /*0054*/ 	.byte	0x04, 0x11
        /*0056*/ 	.short	(.L_16 - .L_15)
	.align		4
.L_15:
        /*0058*/ 	.word	index@($__internal_10_$__cuda_sm3x_div_rn_noftz_f32_slowpath)
        /*005c*/ 	.word	0x00000000


	//----- nvinfo : EIATTR_FRAME_SIZE
	.align		4
.L_16:
        /*0060*/ 	.byte	0x04, 0x11
        /*0062*/ 	.short	(.L_18 - .L_17)
	.align		4
.L_17:
        /*0064*/ 	.word	index@($__internal_9_$__cuda_sm20_rcp_rn_f32_slowpath)
        /*0068*/ 	.word	0x00000000


	//----- nvinfo : EIATTR_FRAME_SIZE
	.align		4
.L_18:
        /*006c*/ 	.byte	0x04, 0x11
        /*006e*/ 	.short	(.L_20 - .L_19)
	.align		4
.L_19:
        /*0070*/ 	.word	index@(_Z25cross_modal_fusion_kernelPKfS0_S0_S0_Pfiiiiii)
        /*0074*/ 	.word	0x00000000


	//----- nvinfo : EIATTR_REGCOUNT
	.align		4
.L_20:
        /*0078*/ 	.byte	0x04, 0x2f
        /*007a*/ 	.short	(.L_22 - .L_21)
	.align		4
.L_21:
        /*007c*/ 	.word	index@(_Z24engineer_features_kernelPKfPfS1_S1_iii)
        /*0080*/ 	.word	0x00000020


	//----- nvinfo : EIATTR_FRAME_SIZE
	.align		4
.L_22:
        /*0084*/ 	.byte	0x04, 0x11
        /*0086*/ 	.short	(.L_24 - .L_23)
	.align		4
.L_23:
        /*0088*/ 	.word	index@($__internal_8_$__cuda_sm3x_div_rn_noftz_f32_slowpath)
        /*008c*/ 	.word	0x00000000


	//----- nvinfo : EIATTR_FRAME_SIZE
	.align		4
.L_24:
        /*0090*/ 	.byte	0x04, 0x11
        /*0092*/ 	.short	(.L_26 - .L_25)
	.align		4
.L_25:
        /*0094*/ 	.word	index@($__internal_7_$__cuda_sm20_sqrt_rn_f32_slowpath)
        /*0098*/ 	.word	0x00000000


	//----- nvinfo : EIATTR_FRAME_SIZE
	.align		4
.L_26:
        /*009c*/ 	.byte	0x04, 0x11
        /*009e*/ 	.short	(.L_28 - .L_27)
	.align		4
.L_27:
        /*00a0*/ 	.word	index@(_Z24engineer_features_kernelPKfPfS1_S1_iii)
        /*00a4*/ 	.word	0x00000000


	//----- nvinfo : EIATTR_REGCOUNT
	.align		4
.L_28:
        /*00a8*/ 	.byte	0x04, 0x2f
        /*00aa*/ 	.short	(.L_30 - .L_29)
	.align		4
.L_29:
        /*00ac*/ 	.word	index@(_Z26quantum_feature_map_kernelPKfPfiii)
        /*00b0*/ 	.word	0x0000001a


	//----- nvinfo : EIATTR_FRAME_SIZE
	.align		4
.L_30:
        /*00b4*/ 	.byte	0x04, 0x11
        /*00b6*/ 	.short	(.L_32 - .L_31)
	.align		4
.L_31:
        /*00b8*/ 	.word	index@($__internal_6_$__cuda_sm3x_div_rn_noftz_f32_slowpath)
        /*00bc*/ 	.word	0x00000000


	//----- nvinfo : EIATTR_FRAME_SIZE
	.align		4
.L_32:
        /*00c0*/ 	.byte	0x04, 0x11
        /*00c2*/ 	.short	(.L_34 - .L_33)
	.align		4
.L_33:
        /*00c4*/ 	.word	index@(_Z26quantum_feature_map_kernelPKfPfiii)
        /*00c8*/ 	.word	0x00000000


	//----- nvinfo : EIATTR_REGCOUNT
	.align		4
.L_34:
        /*00cc*/ 	.byte	0x04, 0x2f
        /*00ce*/ 	.short	(.L_36 - .L_35)
	.align		4
.L_35:
        /*00d0*/ 	.word	index@(_Z31information_optimization_kernelPKfS0_PfS1_S1_iif)
        /*00d4*/ 	.word	0x00000028


	//----- nvinfo : EIATTR_FRAME_SIZE
	.align		4
.L_36:
        /*00d8*/ 	.byte	0x04, 0x11
        /*00da*/ 	.short	(.L_38 - .L_37)
	.align		4
.L_37:
        /*00dc*/ 	.word	index@($__internal_5_$__cuda_sm3x_div_rn_noftz_f32_slowpath)
        /*00e0*/ 	.word	0x00000000


	//----- nvinfo : EIATTR_FRAME_SIZE
	.align		4
.L_38:
        /*00e4*/ 	.byte	0x04, 0x11
        /*00e6*/ 	.short	(.L_40 - .L_39)
	.align		4
.L_39:
        /*00e8*/ 	.word	index@($__internal_4_$__cuda_sm20_sqrt_rn_f32_slowpath)
        /*00ec*/ 	.word	0x00000000


	//----- nvinfo : EIATTR_FRAME_SIZE
	.align		4
.L_40:
        /*00f0*/ 	.byte	0x04, 0x11
        /*00f2*/ 	.short	(.L_42 - .L_41)
	.align		4
.L_41:
        /*00f4*/ 	.word	index@(_Z31information_optimization_kernelPKfS0_PfS1_S1_iif)
        /*00f8*/ 	.word	0x00000000


	//----- nvinfo : EIATTR_REGCOUNT
	.align		4
.L_42:
        /*00fc*/ 	.byte	0x04, 0x2f
        /*00fe*/ 	.short	(.L_44 - .L_43)
	.align		4
.L_43:
        /*0100*/ 	.word	index@(_Z25adaptive_normalize_kernelPKfPfS1_S1_S1_S1_iif)
        /*0104*/ 	.word	0x00000020


	//----- nvinfo : EIATTR_FRAME_SIZE
	.align		4
.L_44:
        /*0108*/ 	.byte	0x04, 0x11
        /*010a*/ 	.short	(.L_46 - .L_45)
	.align		4
.L_45:
        /*010c*/ 	.word	index@($__internal_3_$__cuda_sm3x_div_rn_noftz_f32_slowpath)
        /*0110*/ 	.word	0x00000000


	//----- nvinfo : EIATTR_FRAME_SIZE
	.align		4
.L_46:
        /*0114*/ 	.byte	0x04, 0x11
        /*0116*/ 	.short	(.L_48 - .L_47)
	.align		4
.L_47:
        /*0118*/ 	.word	index@($__internal_2_$__cuda_sm20_sqrt_rn_f32_slowpath)
        /*011c*/ 	.word	0x00000000


	//----- nvinfo : EIATTR_FRAME_SIZE
	.align		4
.L_48:
        /*0120*/ 	.byte	0x04, 0x11
        /*0122*/ 	.short	(.L_50 - .L_49)
	.align		4
.L_49:
        /*0124*/ 	.word	index@(_Z25adaptive_normalize_kernelPKfPfS1_S1_S1_S1_iif)
        /*0128*/ 	.word	0x00000000


	//----- nvinfo : EIATTR_REGCOUNT
	.align		4
.L_50:
        /*012c*/ 	.byte	0x04, 0x2f
        /*012e*/ 	.short	(.L_52 - .L_51)
	.align		4
.L_51:
        /*0130*/ 	.word	index@(_Z27l1_feature_selection_kernelPKfPfS1_iif)
        /*0134*/ 	.word	0x00000020


	//----- nvinfo : EIATTR_FRAME_SIZE
	.align		4
.L_52:
        /*0138*/ 	.byte	0x04, 0x11
        /*013a*/ 	.short	(.L_54 - .L_53)
	.align		4
.L_53:
        /*013c*/ 	.word	index@($__internal_1_$__cuda_sm3x_div_rn_noftz_f32_slowpath)
        /*0140*/ 	.word	0x00000000


	//----- nvinfo : EIATTR_FRAME_SIZE
	.align		4
.L_54:
        /*0144*/ 	.byte	0x04, 0x11
        /*0146*/ 	.short	(.L_56 - .L_55)
	.align		4
.L_55:
        /*0148*/ 	.word	index@(_Z27l1_feature_selection_kernelPKfPfS1_iif)
        /*014c*/ 	.word	0x00000000


	//----- nvinfo : EIATTR_REGCOUNT
	.align		4
.L_56:
        /*0150*/ 	.byte	0x04, 0x2f
        /*0152*/ 	.short	(.L_58 - .L_57)
	.align		4
.L_57:
        /*0154*/ 	.word	index@(_Z32nas_evaluate_architecture_kernelPKfPKiPfiii)
        /*0158*/ 	.word	0x00000011


	//----- nvinfo : EIATTR_FRAME_SIZE
	.align		4
.L_58:
        /*015c*/ 	.byte	0x04, 0x11
        /*015e*/ 	.short	(.L_60 - .L_59)
	.align		4
.L_59:
        /*0160*/ 	.word	index@($__internal_0_$__cuda_sm3x_div_rn_noftz_f32_slowpath)
        /*0164*/ 	.word	0x00000000


	//----- nvinfo : EIATTR_FRAME_SIZE
	.align		4
.L_60:
        /*0168*/ 	.byte	0x04, 0x11
        /*016a*/ 	.short	(.L_62 - .L_61)
	.align		4
.L_61:
        /*016c*/ 	.word	index@(_Z32nas_evaluate_architecture_kernelPKfPKiPfiii)
        /*0170*/ 	.word	0x00000000


	//----- nvinfo : EIATTR_MIN_STACK_SIZE
	.align		4
.L_62:
        /*0174*/ 	.byte	0x04, 0x12
        /*0176*/ 	.short	(.L_64 - .L_63)
	.align		4
.L_63:
        /*0178*/ 	.word	index@(_Z32nas_evaluate_architecture_kernelPKfPKiPfiii)
        /*017c*/ 	.word	0x00000000


	//----- nvinfo : EIATTR_MIN_STACK_SIZE
	.align		4
.L_64:
        /*0180*/ 	.byte	0x04, 0x12
        /*0182*/ 	.short	(.L_66 - .L_65)
	.align		4
.L_65:
        /*0184*/ 	.word	index@(_Z27l1_feature_selection_kernelPKfPfS1_iif)
        /*0188*/ 	.word	0x00000000


	//----- nvinfo : EIATTR_MIN_STACK_SIZE
	.align		4
.L_66:
        /*018c*/ 	.byte	0x04, 0x12
        /*018e*/ 	.short	(.L_68 - .L_67)
	.align		4
.L_67:
        /*0190*/ 	.word	index@(_Z25adaptive_normalize_kernelPKfPfS1_S1_S1_S1_iif)
        /*0194*/ 	.word	0x00000000


	//----- nvinfo : EIATTR_MIN_STACK_SIZE
	.align		4
.L_68:
        /*0198*/ 	.byte	0x04, 0x12
        /*019a*/ 	.short	(.L_70 - .L_69)
	.align		4
.L_69:
        /*019c*/ 	.word	index@(_Z31information_optimization_kernelPKfS0_PfS1_S1_iif)
        /*01a0*/ 	.word	0x00000000


	//----- nvinfo : EIATTR_MIN_STACK_SIZE
	.align		4
.L_70:
        /*01a4*/ 	.byte	0x04, 0x12
        /*01a6*/ 	.short	(.L_72 - .L_71)
	.align		4
.L_71:
        /*01a8*/ 	.word	index@(_Z26quantum_feature_map_kernelPKfPfiii)
        /*01ac*/ 	.word	0x00000000


	//----- nvinfo : EIATTR_MIN_STACK_SIZE
	.align		4
.L_72:
        /*01b0*/ 	.byte	0x04, 0x12
        /*01b2*/ 	.short	(.L_74 - .L_73)
	.align		4
.L_73:
        /*01b4*/ 	.word	index@(_Z24engineer_features_kernelPKfPfS1_S1_iii)
        /*01b8*/ 	.word	0x00000000


	//----- nvinfo : EIATTR_MIN_STACK_SIZE
	.align		4
.L_74:
        /*01bc*/ 	.byte	0x04, 0x12
        /*01be*/ 	.short	(.L_76 - .L_75)
	.align		4
.L_75:
        /*01c0*/ 	.word	index@(_Z25cross_modal_fusion_kernelPKfS0_S0_S0_Pfiiiiii)
        /*01c4*/ 	.word	0x00000000


	//----- nvinfo : EIATTR_MIN_STACK_SIZE
	.align		4
.L_76:
        /*01c8*/ 	.byte	0x04, 0x12
        /*01ca*/ 	.short	(.L_78 - .L_77)
	.align		4
.L_77:
        /*01cc*/ 	.word	index@(_Z33attention_selection_tensor_kernelPKfS0_PfS1_iiif)
        /*01d0*/ 	.word	0x00000000


	//----- nvinfo : EIATTR_MIN_STACK_SIZE
	.align		4
.L_78:
        /*01d4*/ 	.byte	0x04, 0x12
        /*01d6*/ 	.short	(.L_80 - .L_79)
	.align		4
.L_79:
        /*01d8*/ 	.word	index@(_Z25multi_scale_fusion_kernelPKfS0_Pfiii)
        /*01dc*/ 	.word	0x00000000
.L_80:


//--------------------- .nv.compat                --------------------------
	.section	.nv.compat,"",@"SHT_CUDA_COMPAT_INFO"
	.align	4
        /*0000*/ 	.byte	0x02, 0x09, 0x00, 0x00, 0x02, 0x02, 0x01, 0x00, 0x02, 0x05, 0x05, 0x00, 0x03, 0x07, 0x01, 0x01
        /*0010*/ 	.byte	0x02, 0x03, 0x00, 0x00, 0x02, 0x06, 0x01, 0x00, 0x04, 0x0b, 0x08, 0x00, 0x01, 0x00, 0x00, 0x00
        /*0020*/ 	.byte	0x00, 0x00, 0x00, 0x00


//--------------------- .nv.info._Z32nas_evaluate_architecture_kernelPKfPKiPfiii --------------------------
	.section	.nv.info._Z32nas_evaluate_architecture_kernelPKfPKiPfiii,"",@"SHT_CUDA_INFO"
	.sectionflags	@""
	.align	4


	//----- nvinfo : EIATTR_CUDA_API_VERSION
	.align		4
        /*0000*/ 	.byte	0x04, 0x37
        /*0002*/ 	.short	(.L_82 - .L_81)
.L_81:
        /*0004*/ 	.word	0x00000082


	//----- nvinfo : EIATTR_KPARAM_INFO
	.align		4
.L_82:
        /*0008*/ 	.byte	0x04, 0x17
        /*000a*/ 	.short	(.L_84 - .L_83)
.L_83:
        /*000c*/ 	.word	0x00000000
        /*0010*/ 	.short	0x0005
        /*0012*/ 	.short	0x0020
        /*0014*/ 	.byte	0x00, 0xf0, 0x11, 0x00


	//----- nvinfo : EIATTR_KPARAM_INFO
	.align		4
.L_84:
        /*0018*/ 	.byte	0x04, 0x17
        /*001a*/ 	.short	(.L_86 - .L_85)
.L_85:
        /*001c*/ 	.word	0x00000000
        /*0020*/ 	.short	0x0004
        /*0022*/ 	.short	0x001c
        /*0024*/ 	.byte	0x00, 0xf0, 0x11, 0x00


	//----- nvinfo : EIATTR_KPARAM_INFO
	.align		4
.L_86:
        /*0028*/ 	.byte	0x04, 0x17
        /*002a*/ 	.short	(.L_88 - .L_87)
.L_87:
        /*002c*/ 	.word	0x00000000
        /*0030*/ 	.short	0x0003
        /*0032*/ 	.short	0x0018
        /*0034*/ 	.byte	0x00, 0xf0, 0x11, 0x00


	//----- nvinfo : EIATTR_KPARAM_INFO
	.align		4
.L_88:
        /*0038*/ 	.byte	0x04, 0x17
        /*003a*/ 	.short	(.L_90 - .L_89)
.L_89:
        /*003c*/ 	.word	0x00000000
        /*0040*/ 	.short	0x0002
        /*0042*/ 	.short	0x0010
        /*0044*/ 	.byte	0x00, 0xf5, 0x21, 0x00


	//----- nvinfo : EIATTR_KPARAM_INFO
	.align		4
.L_90:
        /*0048*/ 	.byte	0x04, 0x17
        /*004a*/ 	.short	(.L_92 - .L_91)
.L_91:
        /*004c*/ 	.word	0x00000000
        /*0050*/ 	.short	0x0001
        /*0052*/ 	.short	0x0008
        /*0054*/ 	.byte	0x00, 0xf5, 0x21, 0x00


	//----- nvinfo : EIATTR_KPARAM_INFO
	.align		4
.L_92:
        /*0058*/ 	.byte	0x04, 0x17
        /*005a*/ 	.short	(.L_94 - .L_93)
.L_93:
        /*005c*/ 	.word	0x00000000
        /*0060*/ 	.short	0x0000
        /*0062*/ 	.short	0x0000
        /*0064*/ 	.byte	0x00, 0xf5, 0x21, 0x00


	//----- nvinfo : EIATTR_SPARSE_MMA_MASK
	.align		4
.L_94:
        /*0068*/ 	.byte	0x03, 0x50
        /*006a*/ 	.short	0x0000


	//----- nvinfo : EIATTR_MAXREG_COUNT
	.align		4
        /*006c*/ 	.byte	0x03, 0x1b
        /*006e*/ 	.short	0x00ff


	//----- nvinfo : EIATTR_MERCURY_ISA_VERSION
	.align		4
        /*0070*/ 	.byte	0x03, 0x5f
        /*0072*/ 	.short	0x0101


	//----- nvinfo : EIATTR_VRC_CTA_INIT_COUNT
	.align		4
        /*0074*/ 	.byte	0x02, 0x4a
	.zero		1
	.zero		1


	//----- nvinfo : EIATTR_EXIT_INSTR_OFFSETS
	.align		4
        /*0078*/ 	.byte	0x04, 0x1c
        /*007a*/ 	.short	(.L_96 - .L_95)


	//   ....[0]....
.L_95:
        /*007c*/ 	.word	0x00000070


	//   ....[1]....
        /*0080*/ 	.word	0x00000f70


	//----- nvinfo : EIATTR_CRS_STACK_SIZE
	.align		4
.L_96:
        /*0084*/ 	.byte	0x04, 0x1e
        /*0086*/ 	.short	(.L_98 - .L_97)
.L_97:
        /*0088*/ 	.word	0x00000000


	//----- nvinfo : EIATTR_CBANK_PARAM_SIZE
	.align		4
.L_98:
        /*008c*/ 	.byte	0x03, 0x19
        /*008e*/ 	.short	0x0024


	//----- nvinfo : EIATTR_PARAM_CBANK
	.align		4
        /*0090*/ 	.byte	0x04, 0x0a
        /*0092*/ 	.short	(.L_100 - .L_99)
	.align		4
.L_99:
        /*0094*/ 	.word	index@(.nv.constant0._Z32nas_evaluate_architecture_kernelPKfPKiPfiii)
        /*0098*/ 	.short	0x0380
        /*009a*/ 	.short	0x0024


	//----- nvinfo : EIATTR_SW_WAR
	.align		4
.L_100:
        /*009c*/ 	.byte	0x04, 0x36
        /*009e*/ 	.short	(.L_102 - .L_101)
.L_101:
        /*00a0*/ 	.word	0x00000008
.L_102:


//--------------------- .nv.info._Z27l1_feature_selection_kernelPKfPfS1_iif --------------------------
	.section	.nv.info._Z27l1_feature_selection_kernelPKfPfS1_iif,"",@"SHT_CUDA_INFO"
	.sectionflags	@""
	.align	4


	//----- nvinfo : EIATTR_CUDA_API_VERSION
	.align		4
        /*0000*/ 	.byte	0x04, 0x37
        /*0002*/ 	.short	(.L_104 - .L_103)
.L_103:
        /*0004*/ 	.word	0x00000082


	//----- nvinfo : EIATTR_KPARAM_INFO
	.align		4
.L_104:
        /*0008*/ 	.byte	0x04, 0x17
        /*000a*/ 	.short	(.L_106 - .L_105)
.L_105:
        /*000c*/ 	.word	0x00000000
        /*0010*/ 	.short	0x0005
        /*0012*/ 	.short	0x0020
        /*0014*/ 	.byte	0x00, 0xf0, 0x11, 0x00


	//----- nvinfo : EIATTR_KPARAM_INFO
	.align		4
.L_106:
        /*0018*/ 	.byte	0x04, 0x17
        /*001a*/ 	.short	(.L_108 - .L_107)
.L_107:
        /*001c*/ 	.word	0x00000000
        /*0020*/ 	.short	0x0004
        /*0022*/ 	.short	0x001c
        /*0024*/ 	.byte	0x00, 0xf0, 0x11, 0x00


	//----- nvinfo : EIATTR_KPARAM_INFO
	.align		4
.L_108:
        /*0028*/ 	.byte	0x04, 0x17
        /*002a*/ 	.short	(.L_110 - .L_109)
.L_109:
        /*002c*/ 	.word	0x00000000
        /*0030*/ 	.short	0x0003
        /*0032*/ 	.short	0x0018
        /*0034*/ 	.byte	0x00, 0xf0, 0x11, 0x00


	//----- nvinfo : EIATTR_KPARAM_INFO
	.align		4
.L_110:
        /*0038*/ 	.byte	0x04, 0x17
        /*003a*/ 	.short	(.L_112 - .L_111)
.L_111:
        /*003c*/ 	.word	0x00000000
        /*0040*/ 	.short	0x0002
        /*0042*/ 	.short	0x0010
        /*0044*/ 	.byte	0x00, 0xf5, 0x21, 0x00


	//----- nvinfo : EIATTR_KPARAM_INFO
	.align		4
.L_112:
        /*0048*/ 	.byte	0x04, 0x17
        /*004a*/ 	.short	(.L_114 - .L_113)
.L_113:
        /*004c*/ 	.word	0x00000000
        /*0050*/ 	.short	0x0001
        /*0052*/ 	.short	0x0008
        /*0054*/ 	.byte	0x00, 0xf5, 0x21, 0x00


	//----- nvinfo : EIATTR_KPARAM_INFO
	.align		4
.L_114:
        /*0058*/ 	.byte	0x04, 0x17
        /*005a*/ 	.short	(.L_116 - .L_115)
.L_115:
        /*005c*/ 	.word	0x00000000
        /*0060*/ 	.short	0x0000
        /*0062*/ 	.short	0x0000
        /*0064*/ 	.byte	0x00, 0xf5, 0x21, 0x00


	//----- nvinfo : EIATTR_SPARSE_MMA_MASK
	.align		4
.L_116:
        /*0068*/ 	.byte	0x03, 0x50
        /*006a*/ 	.short	0x0000


	//----- nvinfo : EIATTR_MAXREG_COUNT
	.align		4
        /*006c*/ 	.byte	0x03, 0x1b
        /*006e*/ 	.short	0x00ff


	//----- nvinfo : EIATTR_MERCURY_ISA_VERSION
	.align		4
        /*0070*/ 	.byte	0x03, 0x5f
        /*0072*/ 	.short	0x0101


	//----- nvinfo : EIATTR_VRC_CTA_INIT_COUNT
	.align		4
        /*0074*/ 	.byte	0x02, 0x4a
	.zero		1
	.zero		1


	//----- nvinfo : EIATTR_EXIT_INSTR_OFFSETS
	.align		4
        /*0078*/ 	.byte	0x04, 0x1c
        /*007a*/ 	.short	(.L_118 - .L_117)


	//   ....[0]....
.L_117:
        /*007c*/ 	.word	0x00000070


	//   ....[1]....
        /*0080*/ 	.word	0x00000a30


	//   ....[2]....
        /*0084*/ 	.word	0x00000c20


	//   ....[3]....
        /*0088*/ 	.word	0x00000d40


	//   ....[4]....
        /*008c*/ 	.word	0x00000e10


	//   ....[5]....
        /*0090*/ 	.word	0x00000e70


	//   ....[6]....
        /*0094*/ 	.word	0x00000ea0


	//   ....[7]....
        /*0098*/ 	.word	0x000015a0


	//   ....[8]....
        /*009c*/ 	.word	0x000018d0


	//   ....[9]....
        /*00a0*/ 	.word	0x00001ab0


	//   ....[10]....
        /*00a4*/ 	.word	0x00001ba0


	//----- nvinfo : EIATTR_CRS_STACK_SIZE
	.align		4
.L_118:
        /*00a8*/ 	.byte	0x04, 0x1e
        /*00aa*/ 	.short	(.L_120 - .L_119)
.L_119:
        /*00ac*/ 	.word	0x00000000


	//----- nvinfo : EIATTR_CBANK_PARAM_SIZE
	.align		4
.L_120:
        /*00b0*/ 	.byte	0x03, 0x19
        /*00b2*/ 	.short	0x0024


	//----- nvinfo : EIATTR_PARAM_CBANK
	.align		4
        /*00b4*/ 	.byte	0x04, 0x0a
        /*00b6*/ 	.short	(.L_122 - .L_121)
	.align		4
.L_121:
        /*00b8*/ 	.word	index@(.nv.constant0._Z27l1_feature_selection_kernelPKfPfS1_iif)
        /*00bc*/ 	.short	0x0380
        /*00be*/ 	.short	0x0024


	//----- nvinfo : EIATTR_SW_WAR
	.align		4
.L_122:
        /*00c0*/ 	.byte	0x04, 0x36
        /*00c2*/ 	.short	(.L_124 - .L_123)
.L_123:
        /*00c4*/ 	.word	0x00000008
.L_124:


//--------------------- .nv.info._Z25adaptive_normalize_kernelPKfPfS1_S1_S1_S1_iif --------------------------
	.section	.nv.info._Z25adaptive_normalize_kernelPKfPfS1_S1_S1_S1_iif,"",@"SHT_CUDA_INFO"
	.sectionflags	@""
	.align	4


	//----- nvinfo : EIATTR_CUDA_API_VERSION
	.align		4
        /*0000*/ 	.byte	0x04, 0x37
        /*0002*/ 	.short	(.L_126 - .L_125)
.L_125:
        /*0004*/ 	.word	0x00000082


	//----- nvinfo : EIATTR_KPARAM_INFO
	.align		4
.L_126:
        /*0008*/ 	.byte	0x04, 0x17
        /*000a*/ 	.short	(.L_128 - .L_127)
.L_127:
        /*000c*/ 	.word	0x00000000
        /*0010*/ 	.short	0x0008
        /*0012*/ 	.short	0x0038
        /*0014*/ 	.byte	0x00, 0xf0, 0x11, 0x00


	//----- nvinfo : EIATTR_KPARAM_INFO
	.align		4
.L_128:
        /*0018*/ 	.byte	0x04, 0x17
        /*001a*/ 	.short	(.L_130 - .L_129)
.L_129:
        /*001c*/ 	.word	0x00000000
        /*0020*/ 	.short	0x0007
        /*0022*/ 	.short	0x0034
        /*0024*/ 	.byte	0x00, 0xf0, 0x11, 0x00


	//----- nvinfo : EIATTR_KPARAM_INFO
	.align		4
.L_130:
        /*0028*/ 	.byte	0x04, 0x17
        /*002a*/ 	.short	(.L_132 - .L_131)
.L_131:
        /*002c*/ 	.word	0x00000000
        /*0030*/ 	.short	0x0006
        /*0032*/ 	.short	0x0030
        /*0034*/ 	.byte	0x00, 0xf0, 0x11, 0x00


	//----- nvinfo : EIATTR_KPARAM_INFO
	.align		4
.L_132:
        /*0038*/ 	.byte	0x04, 0x17
        /*003a*/ 	.short	(.L_134 - .L_133)
.L_133:
        /*003c*/ 	.word	0x00000000
        /*0040*/ 	.short	0x0005
        /*0042*/ 	.short	0x0028
        /*0044*/ 	.byte	0x00, 0xf5, 0x21, 0x00


	//----- nvinfo : EIATTR_KPARAM_INFO
	.align		4
.L_134:
        /*0048*/ 	.byte	0x04, 0x17
        /*004a*/ 	.short	(.L_136 - .L_135)
.L_135:
        /*004c*/ 	.word	0x00000000
        /*0050*/ 	.short	0x0004
        /*0052*/ 	.short	0x0020
        /*0054*/ 	.byte	0x00, 0xf5, 0x21, 0x00


	//----- nvinfo : EIATTR_KPARAM_INFO
	.align		4
.L_136:
        /*0058*/ 	.byte	0x04, 0x17
        /*005a*/ 	.short	(.L_138 - .L_137)
.L_137:
        /*005c*/ 	.word	0x00000000
        /*0060*/ 	.short	0x0003
        /*0062*/ 	.short	0x0018
        /*0064*/ 	.byte	0x00, 0xf5, 0x21, 0x00


	//----- nvinfo : EIATTR_KPARAM_INFO
	.align		4
.L_138:
        /*0068*/ 	.byte	0x04, 0x17
        /*006a*/ 	.short	(.L_140 - .L_139)
.L_139:
        /*006c*/ 	.word	0x00000000
        /*0070*/ 	.short	0x0002
        /*0072*/ 	.short	0x0010
        /*0074*/ 	.byte	0x00, 0xf5, 0x21, 0x00


	//----- nvinfo : EIATTR_KPARAM_INFO
	.align		4
.L_140:
        /*0078*/ 	.byte	0x04, 0x17
        /*007a*/ 	.short	(.L_142 - .L_141)
.L_141:
        /*007c*/ 	.word	0x00000000
        /*0080*/ 	.short	0x0001
        /*0082*/ 	.short	0x0008
        /*0084*/ 	.byte	0x00, 0xf5, 0x21, 0x00


	//----- nvinfo : EIATTR_KPARAM_INFO
	.align		4
.L_142:
        /*0088*/ 	.byte	0x04, 0x17
        /*008a*/ 	.short	(.L_144 - .L_143)
.L_143:
        /*008c*/ 	.word	0x00000000
        /*0090*/ 	.short	0x0000
        /*0092*/ 	.short	0x0000
        /*0094*/ 	.byte	0x00, 0xf5, 0x21, 0x00


	//----- nvinfo : EIATTR_SPARSE_MMA_MASK
	.align		4
.L_144:
        /*0098*/ 	.byte	0x03, 0x50
        /*009a*/ 	.short	0x0000


	//----- nvinfo : EIATTR_MAXREG_COUNT
	.align		4
        /*009c*/ 	.byte	0x03, 0x1b
        /*009e*/ 	.short	0x00ff


	//----- nvinfo : EIATTR_MERCURY_ISA_VERSION
	.align		4
        /*00a0*/ 	.byte	0x03, 0x5f
        /*00a2*/ 	.short	0x0101


	//----- nvinfo : EIATTR_VRC_CTA_INIT_COUNT
	.align		4
        /*00a4*/ 	.byte	0x02, 0x4a
	.zero		1
	.zero		1


	//----- nvinfo : EIATTR_EXIT_INSTR_OFFSETS
	.align		4
        /*00a8*/ 	.byte	0x04, 0x1c
        /*00aa*/ 	.short	(.L_146 - .L_145)


	//   ....[0]....
.L_145:
        /*00ac*/ 	.word	0x00000070


	//   ....[1]....
        /*00b0*/ 	.word	0x00001580


	//   ....[2]....
        /*00b4*/ 	.word	0x000020f0


	//   ....[3]....
        /*00b8*/ 	.word	0x00002660


	//   ....[4]....
        /*00bc*/ 	.word	0x00002970


	//   ....[5]....
        /*00c0*/ 	.word	0x00002ae0


	//----- nvinfo : EIATTR_CRS_STACK_SIZE
	.align		4
.L_146:
        /*00c4*/ 	.byte	0x04, 0x1e
        /*00c6*/ 	.short	(.L_148 - .L_147)
.L_147:
        /*00c8*/ 	.word	0x00000000


	//----- nvinfo : EIATTR_CBANK_PARAM_SIZE
	.align		4
.L_148:
        /*00cc*/ 	.byte	0x03, 0x19
        /*00ce*/ 	.short	0x003c


	//----- nvinfo : EIATTR_PARAM_CBANK
	.align		4
        /*00d0*/ 	.byte	0x04, 0x0a
        /*00d2*/ 	.short	(.L_150 - .L_149)
	.align		4
.L_149:
        /*00d4*/ 	.word	index@(.nv.constant0._Z25adaptive_normalize_kernelPKfPfS1_S1_S1_S1_iif)
        /*00d8*/ 	.short	0x0380
        /*00da*/ 	.short	0x003c


	//----- nvinfo : EIATTR_SW_WAR
	.align		4
.L_150:
        /*00dc*/ 	.byte	0x04, 0x36
        /*00de*/ 	.short	(.L_152 - .L_151)
.L_151:
        /*00e0*/ 	.word	0x00000008
.L_152:


//--------------------- .nv.info._Z31information_optimization_kernelPKfS0_PfS1_S1_iif --------------------------
	.section	.nv.info._Z31information_optimization_kernelPKfS0_PfS1_S1_iif,"",@"SHT_CUDA_INFO"
	.sectionflags	@""
	.align	4


	//----- nvinfo : EIATTR_CUDA_API_VERSION
	.align		4
        /*0000*/ 	.byte	0x04, 0x37
        /*0002*/ 	.short	(.L_154 - .L_153)
.L_153:
        /*0004*/ 	.word	0x00000082


	//----- nvinfo : EIATTR_KPARAM_INFO
	.align		4
.L_154:
        /*0008*/ 	.byte	0x04, 0x17
        /*000a*/ 	.short	(.L_156 - .L_155)
.L_155:
        /*000c*/ 	.word	0x00000000
        /*0010*/ 	.short	0x0007
        /*0012*/ 	.short	0x0030
        /*0014*/ 	.byte	0x00, 0xf0, 0x11, 0x00


	//----- nvinfo : EIATTR_KPARAM_INFO
	.align		4
.L_156:
        /*0018*/ 	.byte	0x04, 0x17
        /*001a*/ 	.short	(.L_158 - .L_157)
.L_157:
        /*001c*/ 	.word	0x00000000
        /*0020*/ 	.short	0x0006
        /*0022*/ 	.short	0x002c
        /*0024*/ 	.byte	0x00, 0xf0, 0x11, 0x00


	//----- nvinfo : EIATTR_KPARAM_INFO
	.align		4
.L_158:
        /*0028*/ 	.byte	0x04, 0x17
        /*002a*/ 	.short	(.L_160 - .L_159)
.L_159:
        /*002c*/ 	.word	0x00000000
        /*0030*/ 	.short	0x0005
        /*0032*/ 	.short	0x0028
        /*0034*/ 	.byte	0x00, 0xf0, 0x11, 0x00


	//----- nvinfo : EIATTR_KPARAM_INFO
	.align		4
.L_160:
        /*0038*/ 	.byte	0x04, 0x17
        /*003a*/ 	.short	(.L_162 - .L_161)
.L_161:
        /*003c*/ 	.word	0x00000000
        /*0040*/ 	.short	0x0004
        /*0042*/ 	.short	0x0020
        /*0044*/ 	.byte	0x00, 0xf5, 0x21, 0x00


	//----- nvinfo : EIATTR_KPARAM_INFO
	.align		4
.L_162:
        /*0048*/ 	.byte	0x04, 0x17
        /*004a*/ 	.short	(.L_164 - .L_163)
.L_163:
        /*004c*/ 	.word	0x00000000
        /*0050*/ 	.short	0x0003
        /*0052*/ 	.short	0x0018
        /*0054*/ 	.byte	0x00, 0xf5, 0x21, 0x00


	//----- nvinfo : EIATTR_KPARAM_INFO
	.align		4
.L_164:
        /*0058*/ 	.byte	0x04, 0x17
        /*005a*/ 	.short	(.L_166 - .L_165)
.L_165:
        /*005c*/ 	.word	0x00000000
        /*0060*/ 	.short	0x0002
        /*0062*/ 	.short	0x0010
        /*0064*/ 	.byte	0x00, 0xf5, 0x21, 0x00


	//----- nvinfo : EIATTR_KPARAM_INFO
	.align		4
.L_166:
        /*0068*/ 	.byte	0x04, 0x17
        /*006a*/ 	.short	(.L_168 - .L_167)
.L_167:
        /*006c*/ 	.word	0x00000000
        /*0070*/ 	.short	0x0001
        /*0072*/ 	.short	0x0008
        /*0074*/ 	.byte	0x00, 0xf5, 0x21, 0x00


	//----- nvinfo : EIATTR_KPARAM_INFO
	.align		4
.L_168:
        /*0078*/ 	.byte	0x04, 0x17
        /*007a*/ 	.short	(.L_170 - .L_169)
.L_169:
        /*007c*/ 	.word	0x00000000
        /*0080*/ 	.short	0x0000
        /*0082*/ 	.short	0x0000
        /*0084*/ 	.byte	0x00, 0xf5, 0x21, 0x00


	//----- nvinfo : EIATTR_SPARSE_MMA_MASK
	.align		4
.L_170:
        /*0088*/ 	.byte	0x03, 0x50
        /*008a*/ 	.short	0x0000


	//----- nvinfo : EIATTR_MAXREG_COUNT
	.align		4
        /*008c*/ 	.byte	0x03, 0x1b
        /*008e*/ 	.short	0x00ff


	//----- nvinfo : EIATTR_MERCURY_ISA_VERSION
	.align		4
        /*0090*/ 	.byte	0x03, 0x5f
        /*0092*/ 	.short	0x0101


	//----- nvinfo : EIATTR_VRC_CTA_INIT_COUNT
	.align		4
        /*0094*/ 	.byte	0x02, 0x4a
	.zero		1
	.zero		1


	//----- nvinfo : EIATTR_EXIT_INSTR_OFFSETS
	.align		4
        /*0098*/ 	.byte	0x04, 0x1c
        /*009a*/ 	.short	(.L_172 - .L_171)


	//   ....[0]....
.L_171:
        /*009c*/ 	.word	0x00000080


	//   ....[1]....
        /*00a0*/ 	.word	0x00004120


	//   ....[2]....
        /*00a4*/ 	.word	0x00004750


	//   ....[3]....
        /*00a8*/ 	.word	0x00004a70


	//   ....[4]....
        /*00ac*/ 	.word	0x00004c50


	//   ....[5]....
        /*00b0*/ 	.word	0x00004d40


	//----- nvinfo : EIATTR_CRS_STACK_SIZE
	.align		4
.L_172:
        /*00b4*/ 	.byte	0x04, 0x1e
        /*00b6*/ 	.short	(.L_174 - .L_173)
.L_173:
        /*00b8*/ 	.word	0x00000000


	//----- nvinfo : EIATTR_CBANK_PARAM_SIZE
	.align		4
.L_174:
        /*00bc*/ 	.byte	0x03, 0x19
        /*00be*/ 	.short	0x0034


	//----- nvinfo : EIATTR_PARAM_CBANK
	.align		4
        /*00c0*/ 	.byte	0x04, 0x0a
        /*00c2*/ 	.short	(.L_176 - .L_175)
	.align		4
.L_175:
        /*00c4*/ 	.word	index@(.nv.constant0._Z31information_optimization_kernelPKfS0_PfS1_S1_iif)
        /*00c8*/ 	.short	0x0380
        /*00ca*/ 	.short	0x0034


	//----- nvinfo : EIATTR_SW_WAR
	.align		4
.L_176:
        /*00cc*/ 	.byte	0x04, 0x36
        /*00ce*/ 	.short	(.L_178 - .L_177)
.L_177:
        /*00d0*/ 	.word	0x00000008
.L_178:


//--------------------- .nv.info._Z26quantum_feature_map_kernelPKfPfiii --------------------------
	.section	.nv.info._Z26quantum_feature_map_kernelPKfPfiii,"",@"SHT_CUDA_INFO"
	.sectionflags	@""
	.align	4


	//----- nvinfo : EIATTR_CUDA_API_VERSION
	.align		4
        /*0000*/ 	.byte	0x04, 0x37
        /*0002*/ 	.short	(.L_180 - .L_179)
.L_179:
        /*0004*/ 	.word	0x00000082


	//----- nvinfo : EIATTR_KPARAM_INFO
	.align		4
.L_180:
        /*0008*/ 	.byte	0x04, 0x17
        /*000a*/ 	.short	(.L_182 - .L_181)
.L_181:
        /*000c*/ 	.word	0x00000000
        /*0010*/ 	.short	0x0004
        /*0012*/ 	.short	0x0018
        /*0014*/ 	.byte	0x00, 0xf0, 0x11, 0x00


	//----- nvinfo : EIATTR_KPARAM_INFO
	.align		4
.L_182:
        /*0018*/ 	.byte	0x04, 0x17
        /*001a*/ 	.short	(.L_184 - .L_183)
.L_183:
        /*001c*/ 	.word	0x00000000
        /*0020*/ 	.short	0x0003
        /*0022*/ 	.short	0x0014
        /*0024*/ 	.byte	0x00, 0xf0, 0x11, 0x00


	//----- nvinfo : EIATTR_KPARAM_INFO
	.align		4
.L_184:
        /*0028*/ 	.byte	0x04, 0x17
        /*002a*/ 	.short	(.L_186 - .L_185)
.L_185:
        /*002c*/ 	.word	0x00000000
        /*0030*/ 	.short	0x0002
        /*0032*/ 	.short	0x0010
        /*0034*/ 	.byte	0x00, 0xf0, 0x11, 0x00


	//----- nvinfo : EIATTR_KPARAM_INFO
	.align		4
.L_186:
        /*0038*/ 	.byte	0x04, 0x17
        /*003a*/ 	.short	(.L_188 - .L_187)
.L_187:
        /*003c*/ 	.word	0x00000000
        /*0040*/ 	.short	0x0001
        /*0042*/ 	.short	0x0008
        /*0044*/ 	.byte	0x00, 0xf5, 0x21, 0x00


	//----- nvinfo : EIATTR_KPARAM_INFO
	.align		4
.L_188:
        /*0048*/ 	.byte	0x04, 0x17
        /*004a*/ 	.short	(.L_190 - .L_189)
.L_189:
        /*004c*/ 	.word	0x00000000
        /*0050*/ 	.short	0x0000
        /*0052*/ 	.short	0x0000
        /*0054*/ 	.byte	0x00, 0xf5, 0x21, 0x00


	//----- nvinfo : EIATTR_SPARSE_MMA_MASK
	.align		4
.L_190:
        /*0058*/ 	.byte	0x03, 0x50
        /*005a*/ 	.short	0x0000


	//----- nvinfo : EIATTR_MAXREG_COUNT
	.align		4
        /*005c*/ 	.byte	0x03, 0x1b
        /*005e*/ 	.short	0x00ff


	//----- nvinfo : EIATTR_MERCURY_ISA_VERSION
	.align		4
        /*0060*/ 	.byte	0x03, 0x5f
        /*0062*/ 	.short	0x0101


	//----- nvinfo : EIATTR_VRC_CTA_INIT_COUNT
	.align		4
        /*0064*/ 	.byte	0x02, 0x4a
	.zero		1
	.zero		1


	//----- nvinfo : EIATTR_EXIT_INSTR_OFFSETS
	.align		4
        /*0068*/ 	.byte	0x04, 0x1c
        /*006a*/ 	.short	(.L_192 - .L_191)


	//   ....[0]....
.L_191:
        /*006c*/ 	.word	0x00000090


	//   ....[1]....
        /*0070*/ 	.word	0x00001600


	//   ....[2]....
        /*0074*/ 	.word	0x00001840


	//----- nvinfo : EIATTR_CRS_STACK_SIZE
	.align		4
.L_192:
        /*0078*/ 	.byte	0x04, 0x1e
        /*007a*/ 	.short	(.L_194 - .L_193)
.L_193:
        /*007c*/ 	.word	0x00000000


	//----- nvinfo : EIATTR_CBANK_PARAM_SIZE
	.align		4
.L_194:
        /*0080*/ 	.byte	0x03, 0x19
        /*0082*/ 	.short	0x001c


	//----- nvinfo : EIATTR_PARAM_CBANK
	.align		4
        /*0084*/ 	.byte	0x04, 0x0a
        /*0086*/ 	.short	(.L_196 - .L_195)
	.align		4
.L_195:
        /*0088*/ 	.word	index@(.nv.constant0._Z26quantum_feature_map_kernelPKfPfiii)
        /*008c*/ 	.short	0x0380
        /*008e*/ 	.short	0x001c


	//----- nvinfo : EIATTR_SW_WAR
	.align		4
.L_196:
        /*0090*/ 	.byte	0x04, 0x36
        /*0092*/ 	.short	(.L_198 - .L_197)
.L_197:
        /*0094*/ 	.word	0x00000008
.L_198:


//--------------------- .nv.info._Z24engineer_features_kernelPKfPfS1_S1_iii --------------------------
	.section	.nv.info._Z24engineer_features_kernelPKfPfS1_S1_iii,"",@"SHT_CUDA_INFO"
	.sectionflags	@""
	.align	4


	//----- nvinfo : EIATTR_CUDA_API_VERSION
	.align		4
        /*0000*/ 	.byte	0x04, 0x37
        /*0002*/ 	.short	(.L_200 - .L_199)
.L_199:
        /*0004*/ 	.word	0x00000082


	//----- nvinfo : EIATTR_KPARAM_INFO
	.align		4
.L_200:
        /*0008*/ 	.byte	0x04, 0x17
        /*000a*/ 	.short	(.L_202 - .L_201)
.L_201:
        /*000c*/ 	.word	0x00000000
        /*0010*/ 	.short	0x0006
        /*0012*/ 	.short	0x0028
        /*0014*/ 	.byte	0x00, 0xf0, 0x11, 0x00


	//----- nvinfo : EIATTR_KPARAM_INFO
	.align		4
.L_202:
        /*0018*/ 	.byte	0x04, 0x17
        /*001a*/ 	.short	(.L_204 - .L_203)
.L_203:
        /*001c*/ 	.word	0x00000000
        /*0020*/ 	.short	0x0005
        /*0022*/ 	.short	0x0024
        /*0024*/ 	.byte	0x00, 0xf0, 0x11, 0x00


	//----- nvinfo : EIATTR_KPARAM_INFO
	.align		4
.L_204:
        /*0028*/ 	.byte	0x04, 0x17
        /*002a*/ 	.short	(.L_206 - .L_205)
.L_205:
        /*002c*/ 	.word	0x00000000
        /*0030*/ 	.short	0x0004
        /*0032*/ 	.short	0x0020
        /*0034*/ 	.byte	0x00, 0xf0, 0x11, 0x00


	//----- nvinfo : EIATTR_KPARAM_INFO
	.align		4
.L_206:
        /*0038*/ 	.byte	0x04, 0x17
        /*003a*/ 	.short	(.L_208 - .L_207)
.L_207:
        /*003c*/ 	.word	0x00000000
        /*0040*/ 	.short	0x0003
        /*0042*/ 	.short	0x0018
        /*0044*/ 	.byte	0x00, 0xf5, 0x21, 0x00


	//----- nvinfo : EIATTR_KPARAM_INFO
	.align		4
.L_208:
        /*0048*/ 	.byte	0x04, 0x17
        /*004a*/ 	.short	(.L_210 - .L_209)
.L_209:
        /*004c*/ 	.word	0x00000000
        /*0050*/ 	.short	0x0002
        /*0052*/ 	.short	0x0010
        /*0054*/ 	.byte	0x00, 0xf5, 0x21, 0x00


	//----- nvinfo : EIATTR_KPARAM_INFO
	.align		4
.L_210:
        /*0058*/ 	.byte	0x04, 0x17
        /*005a*/ 	.short	(.L_212 - .L_211)
.L_211:
        /*005c*/ 	.word	0x00000000
        /*0060*/ 	.short	0x0001
        /*0062*/ 	.short	0x0008
        /*0064*/ 	.byte	0x00, 0xf5, 0x21, 0x00


	//----- nvinfo : EIATTR_KPARAM_INFO
	.align		4
.L_212:
        /*0068*/ 	.byte	0x04, 0x17
        /*006a*/ 	.short	(.L_214 - .L_213)
.L_213:
        /*006c*/ 	.word	0x00000000
        /*0070*/ 	.short	0x0000
        /*0072*/ 	.short	0x0000
        /*0074*/ 	.byte	0x00, 0xf5, 0x21, 0x00


	//----- nvinfo : EIATTR_SPARSE_MMA_MASK
	.align		4
.L_214:
        /*0078*/ 	.byte	0x03, 0x50
        /*007a*/ 	.short	0x0000


	//----- nvinfo : EIATTR_MAXREG_COUNT
	.align		4
        /*007c*/ 	.byte	0x03, 0x1b
        /*007e*/ 	.short	0x00ff


	//----- nvinfo : EIATTR_MERCURY_ISA_VERSION
	.align		4
        /*0080*/ 	.byte	0x03, 0x5f
        /*0082*/ 	.short	0x0101


	//----- nvinfo : EIATTR_VRC_CTA_INIT_COUNT
	.align		4
        /*0084*/ 	.byte	0x02, 0x4a
	.zero		1
	.zero		1


	//----- nvinfo : EIATTR_EXIT_INSTR_OFFSETS
	.align		4
        /*0088*/ 	.byte	0x04, 0x1c
        /*008a*/ 	.short	(.L_216 - .L_215)


	//   ....[0]....
.L_215:
        /*008c*/ 	.word	0x00000090


	//   ....[1]....
        /*0090*/ 	.word	0x000020a0


	//----- nvinfo : EIATTR_CRS_STACK_SIZE
	.align		4
.L_216:
        /*0094*/ 	.byte	0x04, 0x1e
        /*0096*/ 	.short	(.L_218 - .L_217)
.L_217:
        /*0098*/ 	.word	0x00000000


	//----- nvinfo : EIATTR_CBANK_PARAM_SIZE
	.align		4
.L_218:
        /*009c*/ 	.byte	0x03, 0x19
        /*009e*/ 	.short	0x002c


	//----- nvinfo : EIATTR_PARAM_CBANK
	.align		4
        /*00a0*/ 	.byte	0x04, 0x0a
        /*00a2*/ 	.short	(.L_220 - .L_219)
	.align		4
.L_219:
        /*00a4*/ 	.word	index@(.nv.constant0._Z24engineer_features_kernelPKfPfS1_S1_iii)
        /*00a8*/ 	.short	0x0380
        /*00aa*/ 	.short	0x002c


	//----- nvinfo : EIATTR_SW_WAR
	.align		4
.L_220:
        /*00ac*/ 	.byte	0x04, 0x36
        /*00ae*/ 	.short	(.L_222 - .L_221)
.L_221:
        /*00b0*/ 	.word	0x00000008
.L_222:


//--------------------- .nv.info._Z25cross_modal_fusion_kernelPKfS0_S0_S0_Pfiiiiii --------------------------
	.section	.nv.info._Z25cross_modal_fusion_kernelPKfS0_S0_S0_Pfiiiiii,"",@"SHT_CUDA_INFO"
	.sectionflags	@""
	.align	4


	//----- nvinfo : EIATTR_CUDA_API_VERSION
	.align		4
        /*0000*/ 	.byte	0x04, 0x37
        /*0002*/ 	.short	(.L_224 - .L_223)
.L_223:
        /*0004*/ 	.word	0x00000082


	//----- nvinfo : EIATTR_KPARAM_INFO
	.align		4
.L_224:
        /*0008*/ 	.byte	0x04, 0x17
        /*000a*/ 	.short	(.L_226 - .L_225)
.L_225:
        /*000c*/ 	.word	0x00000000
        /*0010*/ 	.short	0x000a
        /*0012*/ 	.short	0x003c
        /*0014*/ 	.byte	0x00, 0xf0, 0x11, 0x00


	//----- nvinfo : EIATTR_KPARAM_INFO
	.align		4
.L_226:
        /*0018*/ 	.byte	0x04, 0x17
        /*001a*/ 	.short	(.L_228 - .L_227)
.L_227:
        /*001c*/ 	.word	0x00000000
        /*0020*/ 	.short	0x0009
        /*0022*/ 	.short	0x0038
        /*0024*/ 	.byte	0x00, 0xf0, 0x11, 0x00


	//----- nvinfo : EIATTR_KPARAM_INFO
	.align		4
.L_228:
        /*0028*/ 	.byte	0x04, 0x17
        /*002a*/ 	.short	(.L_230 - .L_229)
.L_229:
        /*002c*/ 	.word	0x00000000
        /*0030*/ 	.short	0x0008
        /*0032*/ 	.short	0x0034
        /*0034*/ 	.byte	0x00, 0xf0, 0x11, 0x00


	//----- nvinfo : EIATTR_KPARAM_INFO
	.align		4
.L_230:
        /*0038*/ 	.byte	0x04, 0x17
        /*003a*/ 	.short	(.L_232 - .L_231)
.L_231:
        /*003c*/ 	.word	0x00000000
        /*0040*/ 	.short	0x0007
        /*0042*/ 	.short	0x0030
        /*0044*/ 	.byte	0x00, 0xf0, 0x11, 0x00


	//----- nvinfo : EIATTR_KPARAM_INFO
	.align		4
.L_232:
        /*0048*/ 	.byte	0x04, 0x17
        /*004a*/ 	.short	(.L_234 - .L_233)
.L_233:
        /*004c*/ 	.word	0x00000000
        /*0050*/ 	.short	0x0006
        /*0052*/ 	.short	0x002c
        /*0054*/ 	.byte	0x00, 0xf0, 0x11, 0x00


	//----- nvinfo : EIATTR_KPARAM_INFO
	.align		4
.L_234:
        /*0058*/ 	.byte	0x04, 0x17
        /*005a*/ 	.short	(.L_236 - .L_235)
.L_235:
        /*005c*/ 	.word	0x00000000
        /*0060*/ 	.short	0x0005
        /*0062*/ 	.short	0x0028
        /*0064*/ 	.byte	0x00, 0xf0, 0x11, 0x00


	//----- nvinfo : EIATTR_KPARAM_INFO
	.align		4
.L_236:
        /*0068*/ 	.byte	0x04, 0x17
        /*006a*/ 	.short	(.L_238 - .L_237)
.L_237:
        /*006c*/ 	.word	0x00000000
        /*0070*/ 	.short	0x0004
        /*0072*/ 	.short	0x0020
        /*0074*/ 	.byte	0x00, 0xf5, 0x21, 0x00


	//----- nvinfo : EIATTR_KPARAM_INFO
	.align		4
.L_238:
        /*0078*/ 	.byte	0x04, 0x17
        /*007a*/ 	.short	(.L_240 - .L_239)
.L_239:
        /*007c*/ 	.word	0x00000000
        /*0080*/ 	.short	0x0003
        /*0082*/ 	.short	0x0018
        /*0084*/ 	.byte	0x00, 0xf5, 0x21, 0x00


	//----- nvinfo : EIATTR_KPARAM_INFO
	.align		4
.L_240:
        /*0088*/ 	.byte	0x04, 0x17
        /*008a*/ 	.short	(.L_242 - .L_241)
.L_241:
        /*008c*/ 	.word	0x00000000
        /*0090*/ 	.short	0x0002
        /*0092*/ 	.short	0x0010
        /*0094*/ 	.byte	0x00, 0xf5, 0x21, 0x00


	//----- nvinfo : EIATTR_KPARAM_INFO
	.align		4
.L_242:
        /*0098*/ 	.byte	0x04, 0x17
        /*009a*/ 	.short	(.L_244 - .L_243)
.L_243:
        /*009c*/ 	.word	0x00000000
        /*00a0*/ 	.short	0x0001
        /*00a2*/ 	.short	0x0008
        /*00a4*/ 	.byte	0x00, 0xf5, 0x21, 0x00


	//----- nvinfo : EIATTR_KPARAM_INFO
	.align		4
.L_244:
        /*00a8*/ 	.byte	0x04, 0x17
        /*00aa*/ 	.short	(.L_246 - .L_245)
.L_245:
        /*00ac*/ 	.word	0x00000000
        /*00b0*/ 	.short	0x0000
        /*00b2*/ 	.short	0x0000
        /*00b4*/ 	.byte	0x00, 0xf5, 0x21, 0x00


	//----- nvinfo : EIATTR_SPARSE_MMA_MASK
	.align		4
.L_246:
        /*00b8*/ 	.byte	0x03, 0x50
        /*00ba*/ 	.short	0x0000


	//----- nvinfo : EIATTR_MAXREG_COUNT
	.align		4
        /*00bc*/ 	.byte	0x03, 0x1b
        /*00be*/ 	.short	0x00ff


	//----- nvinfo : EIATTR_MERCURY_ISA_VERSION
	.align		4
        /*00c0*/ 	.byte	0x03, 0x5f
        /*00c2*/ 	.short	0x0101


	//----- nvinfo : EIATTR_VRC_CTA_INIT_COUNT
	.align		4
        /*00c4*/ 	.byte	0x02, 0x4a
	.zero		1
	.zero		1


	//----- nvinfo : EIATTR_EXIT_INSTR_OFFSETS
	.align		4
        /*00c8*/ 	.byte	0x04, 0x1c
        /*00ca*/ 	.short	(.L_248 - .L_247)


	//   ....[0]....
.L_247:
        /*00cc*/ 	.word	0x00000090


	//   ....[1]....
        /*00d0*/ 	.word	0x000028a0


	//----- nvinfo : EIATTR_CRS_STACK_SIZE
	.align		4
.L_248:
        /*00d4*/ 	.byte	0x04, 0x1e
        /*00d6*/ 	.short	(.L_250 - .L_249)
.L_249:
        /*00d8*/ 	.word	0x00000000


	//----- nvinfo : EIATTR_CBANK_PARAM_SIZE
	.align		4
.L_250:
        /*00dc*/ 	.byte	0x03, 0x19
        /*00de*/ 	.short	0x0040


	//----- nvinfo : EIATTR_PARAM_CBANK
	.align		4
        /*00e0*/ 	.byte	0x04, 0x0a
        /*00e2*/ 	.short	(.L_252 - .L_251)
	.align		4
.L_251:
        /*00e4*/ 	.word	index@(.nv.constant0._Z25cross_modal_fusion_kernelPKfS0_S0_S0_Pfiiiiii)
        /*00e8*/ 	.short	0x0380
        /*00ea*/ 	.short	0x0040


	//----- nvinfo : EIATTR_SW_WAR
	.align		4
.L_252:
        /*00ec*/ 	.byte	0x04, 0x36
        /*00ee*/ 	.short	(.L_254 - .L_253)
.L_253:
        /*00f0*/ 	.word	0x00000008
.L_254:


//--------------------- .nv.info._Z33attention_selection_tensor_kernelPKfS0_PfS1_iiif --------------------------
	.section	.nv.info._Z33attention_selection_tensor_kernelPKfS0_PfS1_iiif,"",@"SHT_CUDA_INFO"
	.sectionflags	@""
	.align	4


	//----- nvinfo : EIATTR_CUDA_API_VERSION
	.align		4
        /*0000*/ 	.byte	0x04, 0x37
        /*0002*/ 	.short	(.L_256 - .L_255)
.L_255:
        /*0004*/ 	.word	0x00000082


	//----- nvinfo : EIATTR_KPARAM_INFO
	.align		4
.L_256:
        /*0008*/ 	.byte	0x04, 0x17
        /*000a*/ 	.short	(.L_258 - .L_257)
.L_257:
        /*000c*/ 	.word	0x00000000
        /*0010*/ 	.short	0x0007
        /*0012*/ 	.short	0x002c
        /*0014*/ 	.byte	0x00, 0xf0, 0x11, 0x00


	//----- nvinfo : EIATTR_KPARAM_INFO
	.align		4
.L_258:
        /*0018*/ 	.byte	0x04, 0x17
        /*001a*/ 	.short	(.L_260 - .L_259)
.L_259:
        /*001c*/ 	.word	0x00000000
        /*0020*/ 	.short	0x0006
        /*0022*/ 	.short	0x0028
        /*0024*/ 	.byte	0x00, 0xf0, 0x11, 0x00


	//----- nvinfo : EIATTR_KPARAM_INFO
	.align		4
.L_260:
        /*0028*/ 	.byte	0x04, 0x17
        /*002a*/ 	.short	(.L_262 - .L_261)
.L_261:
        /*002c*/ 	.word	0x00000000
        /*0030*/ 	.short	0x0005
        /*0032*/ 	.short	0x0024
        /*0034*/ 	.byte	0x00, 0xf0, 0x11, 0x00


	//----- nvinfo : EIATTR_KPARAM_INFO
	.align		4
.L_262:
        /*0038*/ 	.byte	0x04, 0x17
        /*003a*/ 	.short	(.L_264 - .L_263)
.L_263:
        /*003c*/ 	.word	0x00000000
        /*0040*/ 	.short	0x0004
        /*0042*/ 	.short	0x0020
        /*0044*/ 	.byte	0x00, 0xf0, 0x11, 0x00


	//----- nvinfo : EIATTR_KPARAM_INFO
	.align		4
.L_264:
        /*0048*/ 	.byte	0x04, 0x17
        /*004a*/ 	.short	(.L_266 - .L_265)
.L_265:
        /*004c*/ 	.word	0x00000000
        /*0050*/ 	.short	0x0003
        /*0052*/ 	.short	0x0018
        /*0054*/ 	.byte	0x00, 0xf5, 0x21, 0x00


	//----- nvinfo : EIATTR_KPARAM_INFO
	.align		4
.L_266:
        /*0058*/ 	.byte	0x04, 0x17
        /*005a*/ 	.short	(.L_268 - .L_267)
.L_267:
        /*005c*/ 	.word	0x00000000
        /*0060*/ 	.short	0x0002
        /*0062*/ 	.short	0x0010
        /*0064*/ 	.byte	0x00, 0xf5, 0x21, 0x00


	//----- nvinfo : EIATTR_KPARAM_INFO
	.align		4
.L_268:
        /*0068*/ 	.byte	0x04, 0x17
        /*006a*/ 	.short	(.L_270 - .L_269)
.L_269:
        /*006c*/ 	.word	0x00000000
        /*0070*/ 	.short	0x0001
        /*0072*/ 	.short	0x0008
        /*0074*/ 	.byte	0x00, 0xf5, 0x21, 0x00


	//----- nvinfo : EIATTR_KPARAM_INFO
	.align		4
.L_270:
        /*0078*/ 	.byte	0x04, 0x17
        /*007a*/ 	.short	(.L_272 - .L_271)
.L_271:
        /*007c*/ 	.word	0x00000000
        /*0080*/ 	.short	0x0000
        /*0082*/ 	.short	0x0000
        /*0084*/ 	.byte	0x00, 0xf5, 0x21, 0x00


	//----- nvinfo : EIATTR_SPARSE_MMA_MASK
	.align		4
.L_272:
        /*0088*/ 	.byte	0x03, 0x50
        /*008a*/ 	.short	0x0000


	//----- nvinfo : EIATTR_MAXREG_COUNT
	.align		4
        /*008c*/ 	.byte	0x03, 0x1b
        /*008e*/ 	.short	0x00ff


	//----- nvinfo : EIATTR_NUM_BARRIERS
	.align		4
        /*0090*/ 	.byte	0x02, 0x4c
        /*0092*/ 	.byte	0x01
	.zero		1


	//----- nvinfo : EIATTR_MERCURY_ISA_VERSION
	.align		4
        /*0094*/ 	.byte	0x03, 0x5f
        /*0096*/ 	.short	0x0101


	//----- nvinfo : EIATTR_VRC_CTA_INIT_COUNT
	.align		4
        /*0098*/ 	.byte	0x02, 0x4a
	.zero		1
	.zero		1


	//----- nvinfo : EIATTR_EXIT_INSTR_OFFSETS
	.align		4
        /*009c*/ 	.byte	0x04, 0x1c
        /*009e*/ 	.short	(.L_274 - .L_273)


	//   ....[0]....
.L_273:
        /*00a0*/ 	.word	0x00000090


	//   ....[1]....
        /*00a4*/ 	.word	0x000013b0


	//   ....[2]....
        /*00a8*/ 	.word	0x00001460


	//   ....[3]....
        /*00ac*/ 	.word	0x00002070


	//----- nvinfo : EIATTR_CRS_STACK_SIZE
	.align		4
.L_274:
        /*00b0*/ 	.byte	0x04, 0x1e
        /*00b2*/ 	.short	(.L_276 - .L_275)
.L_275:
        /*00b4*/ 	.word	0x00000000


	//----- nvinfo : EIATTR_CBANK_PARAM_SIZE
	.align		4
.L_276:
        /*00b8*/ 	.byte	0x03, 0x19
        /*00ba*/ 	.short	0x0030


	//----- nvinfo : EIATTR_PARAM_CBANK
	.align		4
        /*00bc*/ 	.byte	0x04, 0x0a
        /*00be*/ 	.short	(.L_278 - .L_277)
	.align		4
.L_277:
        /*00c0*/ 	.word	index@(.nv.constant0._Z33attention_selection_tensor_kernelPKfS0_PfS1_iiif)
        /*00c4*/ 	.short	0x0380
        /*00c6*/ 	.short	0x0030


	//----- nvinfo : EIATTR_SW_WAR
	.align		4
.L_278:
        /*00c8*/ 	.byte	0x04, 0x36
        /*00ca*/ 	.short	(.L_280 - .L_279)
.L_279:
        /*00cc*/ 	.word	0x00000008
.L_280:


//--------------------- .nv.info._Z25multi_scale_fusion_kernelPKfS0_Pfiii --------------------------
	.section	.nv.info._Z25multi_scale_fusion_kernelPKfS0_Pfiii,"",@"SHT_CUDA_INFO"
	.sectionflags	@""
	.align	4


	//----- nvinfo : EIATTR_CUDA_API_VERSION
	.align		4
        /*0000*/ 	.byte	0x04, 0x37
        /*0002*/ 	.short	(.L_282 - .L_281)
.L_281:
        /*0004*/ 	.word	0x00000082


	//----- nvinfo : EIATTR_KPARAM_INFO
	.align		4
.L_282:
        /*0008*/ 	.byte	0x04, 0x17
        /*000a*/ 	.short	(.L_284 - .L_283)
.L_283:
        /*000c*/ 	.word	0x00000000
        /*0010*/ 	.short	0x0005
        /*0012*/ 	.short	0x0020
        /*0014*/ 	.byte	0x00, 0xf0, 0x11, 0x00


	//----- nvinfo : EIATTR_KPARAM_INFO
	.align		4
.L_284:
        /*0018*/ 	.byte	0x04, 0x17
        /*001a*/ 	.short	(.L_286 - .L_285)
.L_285:
        /*001c*/ 	.word	0x00000000
        /*0020*/ 	.short	0x0004
        /*0022*/ 	.short	0x001c
        /*0024*/ 	.byte	0x00, 0xf0, 0x11, 0x00


	//----- nvinfo : EIATTR_KPARAM_INFO
	.align		4
.L_286:
        /*0028*/ 	.byte	0x04, 0x17
        /*002a*/ 	.short	(.L_288 - .L_287)
.L_287:
        /*002c*/ 	.word	0x00000000
        /*0030*/ 	.short	0x0003
        /*0032*/ 	.short	0x0018
        /*0034*/ 	.byte	0x00, 0xf0, 0x11, 0x00


	//----- nvinfo : EIATTR_KPARAM_INFO
	.align		4
.L_288:
        /*0038*/ 	.byte	0x04, 0x17
        /*003a*/ 	.short	(.L_290 - .L_289)
.L_289:
        /*003c*/ 	.word	0x00000000
        /*0040*/ 	.short	0x0002
        /*0042*/ 	.short	0x0010
        /*0044*/ 	.byte	0x00, 0xf5, 0x21, 0x00


	//----- nvinfo : EIATTR_KPARAM_INFO
	.align		4
.L_290:
        /*0048*/ 	.byte	0x04, 0x17
        /*004a*/ 	.short	(.L_292 - .L_291)
.L_291:
        /*004c*/ 	.word	0x00000000
        /*0050*/ 	.short	0x0001
        /*0052*/ 	.short	0x0008
        /*0054*/ 	.byte	0x00, 0xf5, 0x21, 0x00


	//----- nvinfo : EIATTR_KPARAM_INFO
	.align		4
.L_292:
        /*0058*/ 	.byte	0x04, 0x17
        /*005a*/ 	.short	(.L_294 - .L_293)
.L_293:
        /*005c*/ 	.word	0x00000000
        /*0060*/ 	.short	0x0000
        /*0062*/ 	.short	0x0000
        /*0064*/ 	.byte	0x00, 0xf5, 0x21, 0x00


	//----- nvinfo : EIATTR_SPARSE_MMA_MASK
	.align		4
.L_294:
        /*0068*/ 	.byte	0x03, 0x50
        /*006a*/ 	.short	0x0000


	//----- nvinfo : EIATTR_MAXREG_COUNT
	.align		4
        /*006c*/ 	.byte	0x03, 0x1b
        /*006e*/ 	.short	0x00ff


	//----- nvinfo : EIATTR_MERCURY_ISA_VERSION
	.align		4
        /*0070*/ 	.byte	0x03, 0x5f
        /*0072*/ 	.short	0x0101


	//----- nvinfo : EIATTR_VRC_CTA_INIT_COUNT
	.align		4
        /*0074*/ 	.byte	0x02, 0x4a
	.zero		1
	.zero		1


	//----- nvinfo : EIATTR_EXIT_INSTR_OFFSETS
	.align		4
        /*0078*/ 	.byte	0x04, 0x1c
        /*007a*/ 	.short	(.L_296 - .L_295)


	//   ....[0]....
.L_295:
        /*007c*/ 	.word	0x000000a0


	//   ....[1]....
        /*0080*/ 	.word	0x00000d20


	//----- nvinfo : EIATTR_CRS_STACK_SIZE
	.align		4
.L_296:
        /*0084*/ 	.byte	0x04, 0x1e
        /*0086*/ 	.short	(.L_298 - .L_297)
.L_297:
        /*0088*/ 	.word	0x00000000


	//----- nvinfo : EIATTR_CBANK_PARAM_SIZE
	.align		4
.L_298:
        /*008c*/ 	.byte	0x03, 0x19
        /*008e*/ 	.short	0x0024


	//----- nvinfo : EIATTR_PARAM_CBANK
	.align		4
        /*0090*/ 	.byte	0x04, 0x0a
        /*0092*/ 	.short	(.L_300 - .L_299)
	.align		4
.L_299:
        /*0094*/ 	.word	index@(.nv.constant0._Z25multi_scale_fusion_kernelPKfS0_Pfiii)
        /*0098*/ 	.short	0x0380
        /*009a*/ 	.short	0x0024


	//----- nvinfo : EIATTR_SW_WAR
	.align		4
.L_300:
        /*009c*/ 	.byte	0x04, 0x36
        /*009e*/ 	.short	(.L_302 - .L_301)
.L_301:
        /*00a0*/ 	.word	0x00000008
.L_302:


//--------------------- .nv.callgraph             --------------------------
	.section	.nv.callgraph,"",@"SHT_CUDA_CALLGRAPH"
	.align	4
	.sectionentsize	8
	.align		4
        /*0000*/ 	.word	0x00000000
	.align		4
        /*0004*/ 	.word	0xffffffff
	.align		4
        /*0008*/ 	.word	0x00000000
	.align		4
        /*000c*/ 	.word	0xfffffffe
	.align		4
        /*0010*/ 	.word	0x00000000
	.align		4
        /*0014*/ 	.word	0xfffffffd
	.align		4
        /*0018*/ 	.word	0x00000000
	.align		4
        /*001c*/ 	.word	0xfffffffc


//--------------------- .nv.constant4             --------------------------
	.section	.nv.constant4,"a",@progbits
	.align	8
	.align		8
.nv.constant4:
        /*0000*/ 	.dword	__cudart_i2opi_f


//--------------------- .text._Z32nas_evaluate_architecture_kernelPKfPKiPfiii --------------------------
	.section	.text._Z32nas_evaluate_architecture_kernelPKfPKiPfiii,"ax",@progbits
	.align	128
        .global         _Z32nas_evaluate_architecture_kernelPKfPKiPfiii
        .type           _Z32nas_evaluate_architecture_kernelPKfPKiPfiii,@function
        .size           _Z32nas_evaluate_architecture_kernelPKfPKiPfiii,(.L_x_369 - _Z32nas_evaluate_architecture_kernelPKfPKiPfiii)
        .other          _Z32nas_evaluate_architecture_kernelPKfPKiPfiii,@"STO_CUDA_ENTRY STV_DEFAULT"
_Z32nas_evaluate_architecture_kernelPKfPKiPfiii:
.text._Z32nas_evaluate_architecture_kernelPKfPKiPfiii:
[----:B------:R-:W-:Y:S01]  /*0000*/  LDC R1, c[0x0][0x37c] ;  /* 0x0000df00ff017b82 */ /* 0x000fe20000000800 */
[----:B------:R-:W0:Y:S07]  /*0010*/  S2R R0, SR_TID.X ;  /* 0x0000000000007919 */ /* 0x000e2e0000002100 */
[----:B------:R-:W1:Y:S01]  /*0020*/  S2UR UR4, SR_CTAID.X ;  /* 0x00000000000479c3 */ /* 0x000e620000002500 */
[----:B------:R-:W1:Y:S02]  /*0030*/  LDCU UR5, c[0x0][0x360] ;  /* 0x00006c00ff0577ac */ /* 0x000e640008000800 */
[----:B-1----:R-:W-:Y:S01]  /*0040*/  UIMAD UR4, UR4, UR5, URZ ;  /* 0x00000005040472a4 */ /* 0x002fe2000f8e02ff */
[----:B0-----:R-:W-:-:S05]  /*0050*/  IADD3 R0, PT, PT, -R0, RZ, RZ ;  /* 0x000000ff00007210 */ /* 0x001fca0007ffe1ff */
[----:B------:R-:W-:-:S13]  /*0060*/  ISETP.NE.AND P0, PT, R0, UR4, PT ;  /* 0x0000000400007c0c */ /* 0x000fda000bf05270 */
[----:B------:R-:W-:Y:S05]  /*0070*/  @P0 EXIT ;  /* 0x000000000000094d */ /* 0x000fea0003800000 */
[----:B------:R-:W0:Y:S01]  /*0080*/  LDCU UR7, c[0x0][0x39c] ;  /* 0x00007380ff0777ac */ /* 0x000e220008000800 */
[----:B------:R-:W-:Y:S01]  /*0090*/  IMAD.MOV.U32 R7, RZ, RZ, RZ ;  /* 0x000000ffff077224 */ /* 0x000fe200078e00ff */
[----:B------:R-:W1:Y:S01]  /*00a0*/  LDCU.64 UR8, c[0x0][0x358] ;  /* 0x00006b00ff0877ac */ /* 0x000e620008000a00 */
[----:B0-----:R-:W-:-:S09]  /*00b0*/  UISETP.GE.AND UP0, UPT, UR7, 0x1, UPT ;  /* 0x000000010700788c */ /* 0x001fd2000bf06270 */
[----:B-1----:R-:W-:Y:S05]  /*00c0*/  BRA.U !UP0, `(.L_x_0) ;  /* 0x0000000d08687547 */ /* 0x002fea000b800000 */
[----:B------:R-:W0:Y:S01]  /*00d0*/  LDCU UR4, c[0x0][0x398] ;  /* 0x00007300ff0477ac */ /* 0x000e220008000800 */
[----:B------:R-:W-:Y:S01]  /*00e0*/  HFMA2 R7, -RZ, RZ, 0, 0 ;  /* 0x00000000ff077431 */ /* 0x000fe200000001ff */
[----:B------:R-:W-:Y:S01]  /*00f0*/  UISETP.NE.AND UP0, UPT, UR7, 0x1, UPT ;  /* 0x000000010700788c */ /* 0x000fe2000bf05270 */
[----:B------:R-:W-:Y:S01]  /*0100*/  UMOV UR5, URZ ;  /* 0x000000ff00057c82 */ /* 0x000fe20008000000 */
[----:B0-----:R-:W-:Y:S01]  /*0110*/  I2FP.F32.S32 R3, UR4 ;  /* 0x0000000400037c45 */ /* 0x001fe20008201400 */
[----:B------:R-:W-:-:S06]  /*0120*/  UMOV UR4, URZ ;  /* 0x000000ff00047c82 */ /* 0x000fcc0008000000 */
[----:B------:R-:W-:Y:S05]  /*0130*/  BRA.U !UP0, `(.L_x_1) ;  /* 0x0000000908307547 */ /* 0x000fea000b800000 */
[----:B------:R-:W0:Y:S01]  /*0140*/  LDCU.64 UR4, c[0x0][0x388] ;  /* 0x00007100ff0477ac */ /* 0x000e220008000a00 */
[----:B------:R-:W-:Y:S01]  /*0150*/  IMAD.MOV.U32 R7, RZ, RZ, RZ ;  /* 0x000000ffff077224 */ /* 0x000fe200078e00ff */
[----:B0-----:R-:W-:Y:S02]  /*0160*/  UIADD3 UR6, UP0, UPT, UR4, 0xc, URZ ;  /* 0x0000000c04067890 */ /* 0x001fe4000ff1e0ff */
[----:B------:R-:W-:Y:S02]  /*0170*/  ULOP3.LUT UR4, UR7, 0x7ffffffe, URZ, 0xc0, !UPT ;  /* 0x7ffffffe07047892 */ /* 0x000fe4000f8ec0ff */
[----:B------:R-:W-:Y:S02]  /*0180*/  UIADD3.X UR7, UPT, UPT, URZ, UR5, URZ, UP0, !UPT ;  /* 0x00000005ff077290 */ /* 0x000fe400087fe4ff */
[----:B------:R-:W-:Y:S01]  /*0190*/  MOV R4, UR6 ;  /* 0x0000000600047c02 */ /* 0x000fe20008000f00 */
[----:B------:R-:W-:-:S03]  /*01a0*/  UIADD3 UR5, UPT, UPT, -UR4, URZ, URZ ;  /* 0x000000ff04057290 */ /* 0x000fc6000fffe1ff */
[----:B------:R-:W-:Y:S01]  /*01b0*/  IMAD.U32 R5, RZ, RZ, UR7 ;  /* 0x00000007ff057e24 */ /* 0x000fe2000f8e00ff */
[----:B------:R-:W-:-:S08]  /*01c0*/  UMOV UR4, URZ ;  /* 0x000000ff00047c82 */ /* 0x000fd00008000000 */
.L_x_4:
[----:B------:R-:W2:Y:S04]  /*01d0*/  LDG.E.CONSTANT R2, desc[UR8][R4.64+-0xc] ;  /* 0xfffff40804027981 */ /* 0x000ea8000c1e9900 */
[----:B------:R-:W3:Y:S04]  /*01e0*/  LDG.E.CONSTANT R0, desc[UR8][R4.64+-0x8] ;  /* 0xfffff80804007981 */ /* 0x000ee8000c1e9900 */
[----:B------:R-:W4:Y:S01]  /*01f0*/  LDG.E.CONSTANT R6, desc[UR8][R4.64+-0x4] ;  /* 0xfffffc0804067981 */ /* 0x000f22000c1e9900 */
[----:B------:R-:W0:Y:S02]  /*0200*/  MUFU.RCP R8, R3 ;  /* 0x0000000300087308 */ /* 0x000e240000001000 */
[----:B0-----:R-:W-:-:S04]  /*0210*/  FFMA R9, -R3, R8, 1 ;  /* 0x3f80000003097423 */ /* 0x001fc80000000108 */
[----:B------:R-:W-:Y:S01]  /*0220*/  FFMA R11, R8, R9, R8 ;  /* 0x00000009080b7223 */ /* 0x000fe20000000008 */
[----:B------:R-:W-:Y:S01]  /*0230*/  IMAD.MOV.U32 R9, RZ, RZ, 0x3f4ccccd ;  /* 0x3f4ccccdff097424 */ /* 0x000fe200078e00ff */
[----:B--2---:R-:W-:Y:S01]  /*0240*/  ISETP.NE.AND P0, PT, R2, 0x1, PT ;  /* 0x000000010200780c */ /* 0x004fe20003f05270 */
[----:B------:R-:W-:Y:S01]  /*0250*/  HFMA2 R2, -RZ, RZ, 1.875, 0 ;  /* 0x3f800000ff027431 */ /* 0x000fe200000001ff */
[----:B---3--:R-:W-:-:S04]  /*0260*/  I2FP.F32.S32 R0, R0 ;  /* 0x0000000000007245 */ /* 0x008fc80000201400 */
[----:B------:R-:W-:-:S06]  /*0270*/  FSEL R2, R2, 0.5, !P0 ;  /* 0x3f00000002027808 */ /* 0x000fcc0004000000 */
[----:B------:R-:W0:Y:S01]  /*0280*/  FCHK P0, R0, R3 ;  /* 0x0000000300007302 */ /* 0x000e220000000000 */
[----:B----4-:R-:W-:Y:S01]  /*0290*/  ISETP.NE.AND P1, PT, R6, 0x1, PT ;  /* 0x000000010600780c */ /* 0x010fe20003f25270 */
[----:B------:R-:W-:Y:S01]  /*02a0*/  FFMA R6, R0, R11, RZ ;  /* 0x0000000b00067223 */ /* 0x000fe200000000ff */
[----:B------:R-:W-:Y:S02]  /*02b0*/  FADD R2, R2, R7 ;  /* 0x0000000702027221 */ /* 0x000fe40000000000 */
[----:B------:R-:W-:Y:S01]  /*02c0*/  FSEL R9, R9, 0.40000000596046447754, !P1 ;  /* 0x3ecccccd09097808 */ /* 0x000fe20004800000 */
[----:B------:R-:W-:-:S04]  /*02d0*/  FFMA R8, -R3, R6, R0 ;  /* 0x0000000603087223 */ /* 0x000fc80000000100 */
[----:B------:R-:W-:Y:S01]  /*02e0*/  FFMA R8, R11, R8, R6 ;  /* 0x000000080b087223 */ /* 0x000fe20000000006 */
[----:B------:R-:W-:Y:S01]  /*02f0*/  FADD R2, R2, R9 ;  /* 0x0000000902027221 */ /* 0x000fe20000000000 */
[----:B0-----:R-:W-:Y:S06]  /*0300*/  @!P0 BRA `(.L_x_2) ;  /* 0x00000000000c8947 */ /* 0x001fec0003800000 */
[----:B------:R-:W-:-:S07]  /*0310*/  MOV R6, 0x330 ;  /* 0x0000033000067802 */ /* 0x000fce0000000f00 */
[----:B------:R-:W-:Y:S05]  /*0320*/  CALL.REL.NOINC `($__internal_0_$__cuda_sm3x_div_rn_noftz_f32_slowpath) ;  /* 0x0000000c00147944 */ /* 0x000fea0003c00000 */
[----:B------:R-:W-:-:S07]  /*0330*/  MOV R8, R0 ;  /* 0x0000000000087202 */ /* 0x000fce0000000f00 */
.L_x_2:
[----:B------:R-:W2:Y:S04]  /*0340*/  LDG.E.CONSTANT R12, desc[UR8][R4.64] ;  /* 0x00000008040c7981 */ /* 0x000ea8000c1e9900 */
[----:B------:R-:W3:Y:S04]  /*0350*/  LDG.E.CONSTANT R7, desc[UR8][R4.64+0x4] ;  /* 0x0000040804077981 */ /* 0x000ee8000c1e9900 */
[----:B------:R-:W4:Y:S01]  /*0360*/  LDG.E.CONSTANT R6, desc[UR8][R4.64+0x8] ;  /* 0x0000080804067981 */ /* 0x000f22000c1e9900 */
[----:B------:R-:W-:Y:S02]  /*0370*/  MOV R0, R8 ;  /* 0x0000000800007202 */ /* 0x000fe40000000f00 */
[----:B------:R-:W-:-:S02]  /*0380*/  MOV R11, 0x3dc6b27f ;  /* 0x3dc6b27f000b7802 */ /* 0x000fc40000000f00 */
[----:B------:R-:W-:-:S13]  /*0390*/  FSETP.GEU.AND P0, PT, R0, 1.175494350822287508e-38, PT ;  /* 0x008000000000780b */ /* 0x000fda0003f0e000 */
[----:B------:R-:W-:-:S04]  /*03a0*/  @!P0 FMUL R0, R0, 8388608 ;  /* 0x4b00000000008820 */ /* 0x000fc80000400000 */
[----:B------:R-:W-:-:S05]  /*03b0*/  VIADD R8, R0, 0xc0cafb0d ;  /* 0xc0cafb0d00087836 */ /* 0x000fca0000000000 */
[----:B------:R-:W-:-:S04]  /*03c0*/  LOP3.LUT R9, R8, 0xff800000, RZ, 0xc0, !PT ;  /* 0xff80000008097812 */ /* 0x000fc800078ec0ff */
[-C--:B------:R-:W-:Y:S02]  /*03d0*/  IADD3 R8, PT, PT, R0, -R9.reuse, RZ ;  /* 0x8000000900087210 */ /* 0x080fe40007ffe0ff */
[----:B------:R-:W-:-:S03]  /*03e0*/  I2FP.F32.S32 R9, R9 ;  /* 0x0000000900097245 */ /* 0x000fc60000201400 */
[----:B------:R-:W-:Y:S01]  /*03f0*/  FADD R10, R8, -1 ;  /* 0xbf800000080a7421 */ /* 0x000fe20000000000 */
[----:B------:R-:W-:Y:S02]  /*0400*/  FSEL R8, RZ, -23, P0 ;  /* 0xc1b80000ff087808 */ /* 0x000fe40000000000 */
[----:B------:R-:W-:Y:S01]  /*0410*/  ISETP.GT.U32.AND P0, PT, R0, 0x7f7fffff, PT ;  /* 0x7f7fffff0000780c */ /* 0x000fe20003f04070 */
[C---:B------:R-:W-:Y:S02]  /*0420*/  FFMA R11, R10.reuse, R11, -0.16845393180847167969 ;  /* 0xbe2c7f300a0b7423 */ /* 0x040fe4000000000b */
[----:B------:R-:W-:Y:S01]  /*0430*/  FFMA R8, R9, 1.1920928955078125e-07, R8 ;  /* 0x3400000009087823 */ /* 0x000fe20000000008 */
[----:B------:R-:W-:Y:S02]  /*0440*/  IMAD.MOV.U32 R9, RZ, RZ, 0x7f800000 ;  /* 0x7f800000ff097424 */ /* 0x000fe400078e00ff */
[----:B------:R-:W-:-:S04]  /*0450*/  FFMA R11, R10, R11, 0.1716887056827545166 ;  /* 0x3e2fcf2a0a0b7423 */ /* 0x000fc8000000000b */
[----:B------:R-:W-:-:S04]  /*0460*/  FFMA R11, R10, R11, -0.17900948226451873779 ;  /* 0xbe374e430a0b7423 */ /* 0x000fc8000000000b */
[----:B------:R-:W-:-:S04]  /*0470*/  FFMA R11, R10, R11, 0.20512372255325317383 ;  /* 0x3e520bf40a0b7423 */ /* 0x000fc8000000000b */
[----:B------:R-:W-:-:S04]  /*0480*/  FFMA R11, R10, R11, -0.24046532809734344482 ;  /* 0xbe763c8b0a0b7423 */ /* 0x000fc8000000000b */
[----:B------:R-:W-:-:S04]  /*0490*/  FFMA R11, R10, R11, 0.28857114911079406738 ;  /* 0x3e93bf990a0b7423 */ /* 0x000fc8000000000b */
[----:B------:R-:W-:-:S04]  /*04a0*/  FFMA R11, R10, R11, -0.36067417263984680176 ;  /* 0xbeb8aa490a0b7423 */ /* 0x000fc8000000000b */
[----:B------:R-:W-:-:S04]  /*04b0*/  FFMA R11, R10, R11, 0.48089820146560668945 ;  /* 0x3ef6384a0a0b7423 */ /* 0x000fc8000000000b */
[----:B------:R-:W-:-:S04]  /*04c0*/  FFMA R11, R10, R11, -0.72134751081466674805 ;  /* 0xbf38aa3b0a0b7423 */ /* 0x000fc8000000000b */
[----:B------:R-:W-:-:S04]  /*04d0*/  FMUL R11, R10, R11 ;  /* 0x0000000b0a0b7220 */ /* 0x000fc80000400000 */
[----:B------:R-:W-:-:S04]  /*04e0*/  FMUL R11, R10, R11 ;  /* 0x0000000b0a0b7220 */ /* 0x000fc80000400000 */
[----:B------:R-:W-:Y:S02]  /*04f0*/  FFMA R11, R10, 1.4426950216293334961, R11 ;  /* 0x3fb8aa3b0a0b7823 */ /* 0x000fe4000000000b */
[----:B------:R-:W0:Y:S02]  /*0500*/  MUFU.RCP R10, R3 ;  /* 0x00000003000a7308 */ /* 0x000e240000001000 */
[----:B------:R-:W-:Y:S01]  /*0510*/  FADD R8, R8, R11 ;  /* 0x0000000b08087221 */ /* 0x000fe20000000000 */
[C---:B------:R-:W-:Y:S01]  /*0520*/  @P0 FFMA R8, R0.reuse, R9, +INF ;  /* 0x7f80000000080423 */ /* 0x040fe20000000009 */
[----:B------:R-:W-:Y:S02]  /*0530*/  FSETP.NEU.AND P0, PT, R0, RZ, PT ;  /* 0x000000ff0000720b */ /* 0x000fe40003f0d000 */
[----:B------:R-:W-:Y:S02]  /*0540*/  MOV R9, 0x3bbb989d ;  /* 0x3bbb989d00097802 */ /* 0x000fe40000000f00 */
[----:B------:R-:W-:-:S02]  /*0550*/  FSEL R8, R8, -INF , P0 ;  /* 0xff80000008087808 */ /* 0x000fc40000000000 */
[----:B------:R-:W-:-:S03]  /*0560*/  MOV R11, 0x437c0000 ;  /* 0x437c0000000b7802 */ /* 0x000fc60000000f00 */
[----:B------:R-:W-:-:S04]  /*0570*/  FFMA.SAT R0, |R8|, -R9, 0.5 ;  /* 0x3f00000008007423 */ /* 0x000fc80000002a09 */
[----:B------:R-:W-:Y:S01]  /*0580*/  FFMA.RM R0, R0, R11, 12582913 ;  /* 0x4b40000100007423 */ /* 0x000fe2000000400b */
[----:B0-----:R-:W-:-:S03]  /*0590*/  FFMA R13, -R3, R10, 1 ;  /* 0x3f800000030d7423 */ /* 0x001fc6000000010a */
[C---:B------:R-:W-:Y:S01]  /*05a0*/  FADD R9, R0.reuse, -12583039 ;  /* 0xcb40007f00097421 */ /* 0x040fe20000000000 */
[----:B------:R-:W-:Y:S02]  /*05b0*/  IMAD.SHL.U32 R11, R0, 0x800000, RZ ;  /* 0x00800000000b7824 */ /* 0x000fe400078e00ff */
[----:B------:R-:W-:Y:S01]  /*05c0*/  FFMA R0, R10, R13, R10 ;  /* 0x0000000d0a007223 */ /* 0x000fe2000000000a */
[----:B------:R-:W-:Y:S01]  /*05d0*/  MOV R10, 0x3f800000 ;  /* 0x3f800000000a7802 */ /* 0x000fe20000000f00 */
[----:B------:R-:W-:-:S04]  /*05e0*/  FFMA R9, |R8|, -1.4426950216293334961, -R9 ;  /* 0xbfb8aa3b08097823 */ /* 0x000fc80000000a09 */
[----:B------:R-:W-:-:S06]  /*05f0*/  FFMA R9, |R8|, -1.925963033500011079e-08, R9 ;  /* 0xb2a5706008097823 */ /* 0x000fcc0000000209 */
[----:B------:R-:W0:Y:S02]  /*0600*/  MUFU.EX2 R9, R9 ;  /* 0x0000000900097308 */ /* 0x000e240000000800 */
[----:B0-----:R-:W-:Y:S01]  /*0610*/  FFMA R2, R11, R9, R2 ;  /* 0x000000090b027223 */ /* 0x001fe20000000002 */
[----:B--2---:R-:W-:Y:S02]  /*0620*/  ISETP.NE.AND P0, PT, R12, 0x1, PT ;  /* 0x000000010c00780c */ /* 0x004fe40003f05270 */
[----:B---3--:R-:W-:Y:S02]  /*0630*/  I2FP.F32.S32 R8, R7 ;  /* 0x0000000700087245 */ /* 0x008fe40000201400 */
[----:B------:R-:W-:Y:S02]  /*0640*/  FSEL R7, R10, 0.5, !P0 ;  /* 0x3f0000000a077808 */ /* 0x000fe40004000000 */
[----:B----4-:R-:W-:Y:S01]  /*0650*/  ISETP.NE.AND P1, PT, R6, 0x1, PT ;  /* 0x000000010600780c */ /* 0x010fe20003f25270 */
[----:B------:R-:W-:Y:S01]  /*0660*/  FFMA R11, R0, R8, RZ ;  /* 0x00000008000b7223 */ /* 0x000fe200000000ff */
[----:B------:R-:W-:Y:S01]  /*0670*/  MOV R6, 0x3f4ccccd ;  /* 0x3f4ccccd00067802 */ /* 0x000fe20000000f00 */
[----:B------:R-:W-:-:S03]  /*0680*/  FADD R2, R2, R7 ;  /* 0x0000000702027221 */ /* 0x000fc60000000000 */
[----:B------:R-:W0:Y:S01]  /*0690*/  FCHK P0, R8, R3 ;  /* 0x0000000308007302 */ /* 0x000e220000000000 */
[----:B------:R-:W-:Y:S01]  /*06a0*/  FSEL R9, R6, 0.40000000596046447754, !P1 ;  /* 0x3ecccccd06097808 */ /* 0x000fe20004800000 */
[----:B------:R-:W-:-:S04]  /*06b0*/  FFMA R6, -R3, R11, R8 ;  /* 0x0000000b03067223 */ /* 0x000fc80000000108 */
[----:B------:R-:W-:Y:S01]  /*06c0*/  FFMA R0, R0, R6, R11 ;  /* 0x0000000600007223 */ /* 0x000fe2000000000b */
[----:B------:R-:W-:Y:S01]  /*06d0*/  FADD R2, R2, R9 ;  /* 0x0000000902027221 */ /* 0x000fe20000000000 */
[----:B0-----:R-:W-:Y:S06]  /*06e0*/  @!P0 BRA `(.L_x_3) ;  /* 0x00000000000c8947 */ /* 0x001fec0003800000 */
[----:B------:R-:W-:Y:S01]  /*06f0*/  IMAD.MOV.U32 R0, RZ, RZ, R8 ;  /* 0x000000ffff007224 */ /* 0x000fe200078e0008 */
[----:B------:R-:W-:-:S07]  /*0700*/  MOV R6, 0x720 ;  /* 0x0000072000067802 */ /* 0x000fce0000000f00 */
[----:B------:R-:W-:Y:S05]  /*0710*/  CALL.REL.NOINC `($__internal_0_$__cuda_sm3x_div_rn_noftz_f32_slowpath) ;  /* 0x0000000800187944 */ /* 0x000fea0003c00000 */
.L_x_3:
[----:B------:R-:W-:Y:S01]  /*0720*/  MOV R11, R0 ;  /* 0x00000000000b7202 */ /* 0x000fe20000000f00 */
[----:B------:R-:W-:Y:S01]  /*0730*/  HFMA2 R7, -RZ, RZ, 1.443359375, -0.2030029296875 ;  /* 0x3dc6b27fff077431 */ /* 0x000fe200000001ff */
[----:B------:R-:W-:Y:S02]  /*0740*/  UIADD3 UR5, UPT, UPT, UR5, 0x2, URZ ;  /* 0x0000000205057890 */ /* 0x000fe4000fffe0ff */
[----:B------:R-:W-:Y:S01]  /*0750*/  FSETP.GEU.AND P0, PT, R11, 1.175494350822287508e-38, PT ;  /* 0x008000000b00780b */ /* 0x000fe20003f0e000 */
[----:B------:R-:W-:Y:S02]  /*0760*/  UIADD3 UR4, UPT, UPT, UR4, 0x6, URZ ;  /* 0x0000000604047890 */ /* 0x000fe4000fffe0ff */
[----:B------:R-:W-:-:S10]  /*0770*/  UISETP.NE.AND UP0, UPT, UR5, URZ, UPT ;  /* 0x000000ff0500728c */ /* 0x000fd4000bf05270 */
[----:B------:R-:W-:-:S05]  /*0780*/  @!P0 FMUL R11, R11, 8388608 ;  /* 0x4b0000000b0b8820 */ /* 0x000fca0000400000 */
[----:B------:R-:W-:-:S04]  /*0790*/  IADD3 R0, PT, PT, R11, -0x3f3504f3, RZ ;  /* 0xc0cafb0d0b007810 */ /* 0x000fc80007ffe0ff */
[----:B------:R-:W-:-:S05]  /*07a0*/  LOP3.LUT R6, R0, 0xff800000, RZ, 0xc0, !PT ;  /* 0xff80000000067812 */ /* 0x000fca00078ec0ff */
[----:B------:R-:W-:-:S04]  /*07b0*/  IMAD.IADD R0, R11, 0x1, -R6 ;  /* 0x000000010b007824 */ /* 0x000fc800078e0a06 */
[----:B------:R-:W-:Y:S01]  /*07c0*/  FADD R8, R0, -1 ;  /* 0xbf80000000087421 */ /* 0x000fe20000000000 */
[----:B------:R-:W-:Y:S02]  /*07d0*/  FSEL R0, RZ, -23, P0 ;  /* 0xc1b80000ff007808 */ /* 0x000fe40000000000 */
[----:B------:R-:W-:Y:S01]  /*07e0*/  ISETP.GT.U32.AND P0, PT, R11, 0x7f7fffff, PT ;  /* 0x7f7fffff0b00780c */ /* 0x000fe20003f04070 */
[----:B------:R-:W-:-:S04]  /*07f0*/  FFMA R7, R8, R7, -0.16845393180847167969 ;  /* 0xbe2c7f3008077423 */ /* 0x000fc80000000007 */
        /* <DEDUP_REMOVED lines=8> */
[C---:B------:R-:W-:Y:S01]  /*0880*/  FMUL R9, R8.reuse, R7 ;  /* 0x0000000708097220 */ /* 0x040fe20000400000 */
[----:B------:R-:W-:Y:S02]  /*0890*/  I2FP.F32.S32 R7, R6 ;  /* 0x0000000600077245 */ /* 0x000fe40000201400 */
[----:B------:R-:W-:Y:S01]  /*08a0*/  MOV R6, 0x7f800000 ;  /* 0x7f80000000067802 */ /* 0x000fe20000000f00 */
[C---:B------:R-:W-:Y:S02]  /*08b0*/  FMUL R9, R8.reuse, R9 ;  /* 0x0000000908097220 */ /* 0x040fe40000400000 */
[----:B------:R-:W-:Y:S01]  /*08c0*/  FFMA R0, R7, 1.1920928955078125e-07, R0 ;  /* 0x3400000007007823 */ /* 0x000fe20000000000 */
[----:B------:R-:W-:Y:S02]  /*08d0*/  IMAD.MOV.U32 R7, RZ, RZ, 0x3bbb989d ;  /* 0x3bbb989dff077424 */ /* 0x000fe400078e00ff */
[----:B------:R-:W-:-:S04]  /*08e0*/  FFMA R9, R8, 1.4426950216293334961, R9 ;  /* 0x3fb8aa3b08097823 */ /* 0x000fc80000000009 */
[----:B------:R-:W-:Y:S01]  /*08f0*/  FADD R0, R0, R9 ;  /* 0x0000000900007221 */ /* 0x000fe20000000000 */
[C---:B------:R-:W-:Y:S01]  /*0900*/  @P0 FFMA R0, R11.reuse, R6, +INF ;  /* 0x7f8000000b000423 */ /* 0x040fe20000000006 */
[----:B------:R-:W-:Y:S01]  /*0910*/  FSETP.NEU.AND P0, PT, R11, RZ, PT ;  /* 0x000000ff0b00720b */ /* 0x000fe20003f0d000 */
[----:B------:R-:W-:-:S03]  /*0920*/  HFMA2 R9, -RZ, RZ, 3.7421875, 0 ;  /* 0x437c0000ff097431 */ /* 0x000fc600000001ff */
[----:B------:R-:W-:Y:S02]  /*0930*/  FSEL R0, R0, -INF , P0 ;  /* 0xff80000000007808 */ /* 0x000fe40000000000 */
[----:B------:R-:W-:-:S03]  /*0940*/  IADD3 R4, P0, PT, R4, 0x18, RZ ;  /* 0x0000001804047810 */ /* 0x000fc60007f1e0ff */
[----:B------:R-:W-:Y:S02]  /*0950*/  FFMA.SAT R6, |R0|, -R7, 0.5 ;  /* 0x3f00000000067423 */ /* 0x000fe40000002a07 */
[----:B------:R-:W-:Y:S02]  /*0960*/  IMAD.X R5, RZ, RZ, R5, P0 ;  /* 0x000000ffff057224 */ /* 0x000fe400000e0605 */
[----:B------:R-:W-:-:S04]  /*0970*/  FFMA.RM R6, R6, R9, 12582913 ;  /* 0x4b40000106067423 */ /* 0x000fc80000004009 */
[----:B------:R-:W-:-:S04]  /*0980*/  FADD R7, R6, -12583039 ;  /* 0xcb40007f06077421 */ /* 0x000fc80000000000 */
[----:B------:R-:W-:-:S04]  /*0990*/  FFMA R7, |R0|, -1.4426950216293334961, -R7 ;  /* 0xbfb8aa3b00077823 */ /* 0x000fc80000000a07 */
[----:B------:R-:W-:Y:S01]  /*09a0*/  FFMA R0, |R0|, -1.925963033500011079e-08, R7 ;  /* 0xb2a5706000007823 */ /* 0x000fe20000000207 */
[----:B------:R-:W-:-:S05]  /*09b0*/  SHF.L.U32 R7, R6, 0x17, RZ ;  /* 0x0000001706077819 */ /* 0x000fca00000006ff */
[----:B------:R-:W0:Y:S02]  /*09c0*/  MUFU.EX2 R0, R0 ;  /* 0x0000000000007308 */ /* 0x000e240000000800 */
[----:B0-----:R-:W-:Y:S01]  /*09d0*/  FFMA R7, R7, R0, R2 ;  /* 0x0000000007077223 */ /* 0x001fe20000000002 */
[----:B------:R-:W-:Y:S06]  /*09e0*/  BRA.U UP0, `(.L_x_4) ;  /* 0xfffffff500f87547 */ /* 0x000fec000b83ffff */
[----:B------:R-:W-:-:S05]  /*09f0*/  UMOV UR5, URZ ;  /* 0x000000ff00057c82 */ /* 0x000fca0008000000 */
.L_x_1:
[----:B------:R-:W0:Y:S02]  /*0a00*/  LDCU UR6, c[0x0][0x39c] ;  /* 0x00007380ff0677ac */ /* 0x000e240008000800 */
[----:B0-----:R-:W-:-:S04]  /*0a10*/  ULOP3.LUT UR6, UR6, 0x1, URZ, 0xc0, !UPT ;  /* 0x0000000106067892 */ /* 0x001fc8000f8ec0ff */
[----:B------:R-:W-:-:S09]  /*0a20*/  UISETP.NE.U32.AND UP0, UPT, UR6, 0x1, UPT ;  /* 0x000000010600788c */ /* 0x000fd2000bf05070 */
[----:B------:R-:W-:Y:S05]  /*0a30*/  BRA.U UP0, `(.L_x_0) ;  /* 0x00000005000c7547 */ /* 0x000fea000b800000 */
[----:B------:R-:W0:Y:S02]  /*0a40*/  LDCU.64 UR6, c[0x0][0x388] ;  /* 0x00007100ff0677ac */ /* 0x000e240008000a00 */
[----:B0-----:R-:W-:-:S04]  /*0a50*/  ULEA UR6, UP0, UR4, UR6, 0x2 ;  /* 0x0000000604067291 */ /* 0x001fc8000f8010ff */
[----:B------:R-:W-:Y:S02]  /*0a60*/  ULEA.HI.X UR4, UR4, UR7, UR5, 0x2, UP0 ;  /* 0x0000000704047291 */ /* 0x000fe400080f1405 */
[----:B------:R-:W-:-:S04]  /*0a70*/  MOV R4, UR6 ;  /* 0x0000000600047c02 */ /* 0x000fc80008000f00 */
[----:B------:R-:W-:-:S05]  /*0a80*/  MOV R5, UR4 ;  /* 0x0000000400057c02 */ /* 0x000fca0008000f00 */
[----:B------:R-:W2:Y:S04]  /*0a90*/  LDG.E.CONSTANT R6, desc[UR8][R4.64] ;  /* 0x0000000804067981 */ /* 0x000ea8000c1e9900 */
[----:B------:R-:W3:Y:S04]  /*0aa0*/  LDG.E.CONSTANT R0, desc[UR8][R4.64+0x4] ;  /* 0x0000040804007981 */ /* 0x000ee8000c1e9900 */
[----:B------:R-:W4:Y:S01]  /*0ab0*/  LDG.E.CONSTANT R2, desc[UR8][R4.64+0x8] ;  /* 0x0000080804027981 */ /* 0x000f22000c1e9900 */
[----:B------:R-:W0:Y:S01]  /*0ac0*/  MUFU.RCP R10, R3 ;  /* 0x00000003000a7308 */ /* 0x000e220000001000 */
[----:B------:R-:W-:-:S02]  /*0ad0*/  IMAD.MOV.U32 R8, RZ, RZ, 0x3f800000 ;  /* 0x3f800000ff087424 */ /* 0x000fc400078e00ff */
[----:B0-----:R-:W-:Y:S01]  /*0ae0*/  FFMA R9, -R3, R10, 1 ;  /* 0x3f80000003097423 */ /* 0x001fe2000000010a */
[----:B--2---:R-:W-:Y:S02]  /*0af0*/  ISETP.NE.AND P0, PT, R6, 0x1, PT ;  /* 0x000000010600780c */ /* 0x004fe40003f05270 */
[----:B---3--:R-:W-:Y:S01]  /*0b00*/  I2FP.F32.S32 R6, R0 ;  /* 0x0000000000067245 */ /* 0x008fe20000201400 */
[----:B------:R-:W-:Y:S01]  /*0b10*/  FFMA R0, R10, R9, R10 ;  /* 0x000000090a007223 */ /* 0x000fe2000000000a */
[----:B------:R-:W-:Y:S02]  /*0b20*/  MOV R10, 0x3f4ccccd ;  /* 0x3f4ccccd000a7802 */ /* 0x000fe40000000f00 */
[----:B----4-:R-:W-:Y:S01]  /*0b30*/  ISETP.NE.AND P1, PT, R2, 0x1, PT ;  /* 0x000000010200780c */ /* 0x010fe20003f25270 */
[----:B------:R-:W-:Y:S01]  /*0b40*/  FFMA R9, R0, R6, RZ ;  /* 0x0000000600097223 */ /* 0x000fe200000000ff */
[----:B------:R-:W-:-:S04]  /*0b50*/  FSEL R2, R8, 0.5, !P0 ;  /* 0x3f00000008027808 */ /* 0x000fc80004000000 */
[----:B------:R-:W0:Y:S01]  /*0b60*/  FCHK P0, R6, R3 ;  /* 0x0000000306007302 */ /* 0x000e220000000000 */
[----:B------:R-:W-:Y:S01]  /*0b70*/  FSEL R5, R10, 0.40000000596046447754, !P1 ;  /* 0x3ecccccd0a057808 */ /* 0x000fe20004800000 */
[----:B------:R-:W-:Y:S01]  /*0b80*/  FFMA R4, -R3, R9, R6 ;  /* 0x0000000903047223 */ /* 0x000fe20000000106 */
[----:B------:R-:W-:-:S03]  /*0b90*/  FADD R2, R7, R2 ;  /* 0x0000000207027221 */ /* 0x000fc60000000000 */
[----:B------:R-:W-:Y:S01]  /*0ba0*/  FFMA R0, R0, R4, R9 ;  /* 0x0000000400007223 */ /* 0x000fe20000000009 */
[----:B------:R-:W-:Y:S01]  /*0bb0*/  FADD R2, R2, R5 ;  /* 0x0000000502027221 */ /* 0x000fe20000000000 */
[----:B0-----:R-:W-:Y:S06]  /*0bc0*/  @!P0 BRA `(.L_x_5) ;  /* 0x00000000000c8947 */ /* 0x001fec0003800000 */
[----:B------:R-:W-:Y:S02]  /*0bd0*/  MOV R0, R6 ;  /* 0x0000000600007202 */ /* 0x000fe40000000f00 */
[----:B------:R-:W-:-:S07]  /*0be0*/  MOV R6, 0xc00 ;  /* 0x00000c0000067802 */ /* 0x000fce0000000f00 */
[----:B------:R-:W-:Y:S05]  /*0bf0*/  CALL.REL.NOINC `($__internal_0_$__cuda_sm3x_div_rn_noftz_f32_slowpath) ;  /* 0x0000000000e07944 */ /* 0x000fea0003c00000 */
.L_x_5:
[----:B------:R-:W-:Y:S02]  /*0c00*/  IMAD.MOV.U32 R6, RZ, RZ, R0 ;  /* 0x000000ffff067224 */ /* 0x000fe400078e0000 */
[----:B------:R-:W-:-:S03]  /*0c10*/  IMAD.MOV.U32 R5, RZ, RZ, 0x3dc6b27f ;  /* 0x3dc6b27fff057424 */ /* 0x000fc600078e00ff */
[----:B------:R-:W-:-:S13]  /*0c20*/  FSETP.GEU.AND P0, PT, R6, 1.175494350822287508e-38, PT ;  /* 0x008000000600780b */ /* 0x000fda0003f0e000 */
[----:B------:R-:W-:-:S05]  /*0c30*/  @!P0 FMUL R6, R6, 8388608 ;  /* 0x4b00000006068820 */ /* 0x000fca0000400000 */
[----:B------:R-:W-:-:S04]  /*0c40*/  IADD3 R0, PT, PT, R6, -0x3f3504f3, RZ ;  /* 0xc0cafb0d06007810 */ /* 0x000fc80007ffe0ff */
        /* <DEDUP_REMOVED lines=8> */
[----:B------:R-:W-:Y:S01]  /*0cd0*/  MOV R3, 0x7f800000 ;  /* 0x7f80000000037802 */ /* 0x000fe20000000f00 */
        /* <DEDUP_REMOVED lines=10> */
[----:B------:R-:W-:Y:S01]  /*0d80*/  FFMA R5, R4, 1.4426950216293334961, R5 ;  /* 0x3fb8aa3b04057823 */ /* 0x000fe20000000005 */
[----:B------:R-:W-:-:S03]  /*0d90*/  IMAD.MOV.U32 R4, RZ, RZ, 0x437c0000 ;  /* 0x437c0000ff047424 */ /* 0x000fc600078e00ff */
[----:B------:R-:W-:Y:S01]  /*0da0*/  FADD R0, R0, R5 ;  /* 0x0000000500007221 */ /* 0x000fe20000000000 */
[C---:B------:R-:W-:Y:S01]  /*0db0*/  @P0 FFMA R0, R6.reuse, R3, +INF ;  /* 0x7f80000006000423 */ /* 0x040fe20000000003 */
[----:B------:R-:W-:Y:S01]  /*0dc0*/  HFMA2 R3, -RZ, RZ, 0.96630859375, -0.0022525787353515625 ;  /* 0x3bbb989dff037431 */ /* 0x000fe200000001ff */
[----:B------:R-:W-:-:S04]  /*0dd0*/  FSETP.NEU.AND P0, PT, R6, RZ, PT ;  /* 0x000000ff0600720b */ /* 0x000fc80003f0d000 */
[----:B------:R-:W-:-:S05]  /*0de0*/  FSEL R0, R0, -INF , P0 ;  /* 0xff80000000007808 */ /* 0x000fca0000000000 */
[----:B------:R-:W-:-:S04]  /*0df0*/  FFMA.SAT R3, |R0|, -R3, 0.5 ;  /* 0x3f00000000037423 */ /* 0x000fc80000002a03 */
[----:B------:R-:W-:-:S04]  /*0e00*/  FFMA.RM R3, R3, R4, 12582913 ;  /* 0x4b40000103037423 */ /* 0x000fc80000004004 */
[C---:B------:R-:W-:Y:S01]  /*0e10*/  FADD R5, R3.reuse, -12583039 ;  /* 0xcb40007f03057421 */ /* 0x040fe20000000000 */
[----:B------:R-:W-:-:S03]  /*0e20*/  SHF.L.U32 R3, R3, 0x17, RZ ;  /* 0x0000001703037819 */ /* 0x000fc600000006ff */
[----:B------:R-:W-:-:S04]  /*0e30*/  FFMA R5, |R0|, -1.4426950216293334961, -R5 ;  /* 0xbfb8aa3b00057823 */ /* 0x000fc80000000a05 */
[----:B------:R-:W-:-:S06]  /*0e40*/  FFMA R5, |R0|, -1.925963033500011079e-08, R5 ;  /* 0xb2a5706000057823 */ /* 0x000fcc0000000205 */
[----:B------:R-:W0:Y:S02]  /*0e50*/  MUFU.EX2 R5, R5 ;  /* 0x0000000500057308 */ /* 0x000e240000000800 */
[----:B0-----:R-:W-:-:S07]  /*0e60*/  FFMA R7, R3, R5, R2 ;  /* 0x0000000503077223 */ /* 0x001fce0000000002 */
.L_x_0:
[----:B------:R-:W0:Y:S02]  /*0e70*/  LDCU UR4, c[0x0][0x39c] ;  /* 0x00007380ff0477ac */ /* 0x000e240008000800 */
[----:B0-----:R-:W-:-:S04]  /*0e80*/  I2FP.F32.S32 R3, UR4 ;  /* 0x0000000400037c45 */ /* 0x001fc80008201400 */
[----:B------:R-:W0:Y:S08]  /*0e90*/  MUFU.RCP R0, R3 ;  /* 0x0000000300007308 */ /* 0x000e300000001000 */
[----:B------:R-:W1:Y:S01]  /*0ea0*/  FCHK P0, R7, R3 ;  /* 0x0000000307007302 */ /* 0x000e620000000000 */
[----:B0-----:R-:W-:-:S04]  /*0eb0*/  FFMA R5, -R3, R0, 1 ;  /* 0x3f80000003057423 */ /* 0x001fc80000000100 */
[----:B------:R-:W-:-:S04]  /*0ec0*/  FFMA R0, R0, R5, R0 ;  /* 0x0000000500007223 */ /* 0x000fc80000000000 */
[----:B------:R-:W-:-:S04]  /*0ed0*/  FFMA R2, R0, R7, RZ ;  /* 0x0000000700027223 */ /* 0x000fc800000000ff */
[----:B------:R-:W-:-:S04]  /*0ee0*/  FFMA R5, -R3, R2, R7 ;  /* 0x0000000203057223 */ /* 0x000fc80000000107 */
[----:B------:R-:W-:Y:S01]  /*0ef0*/  FFMA R5, R0, R5, R2 ;  /* 0x0000000500057223 */ /* 0x000fe20000000002 */
[----:B-1----:R-:W-:Y:S06]  /*0f00*/  @!P0 BRA `(.L_x_6) ;  /* 0x0000000000108947 */ /* 0x002fec0003800000 */
[----:B------:R-:W-:Y:S02]  /*0f10*/  MOV R0, R7 ;  /* 0x0000000700007202 */ /* 0x000fe40000000f00 */
[----:B------:R-:W-:-:S07]  /*0f20*/  MOV R6, 0xf40 ;  /* 0x00000f4000067802 */ /* 0x000fce0000000f00 */
[----:B------:R-:W-:Y:S05]  /*0f30*/  CALL.REL.NOINC `($__internal_0_$__cuda_sm3x_div_rn_noftz_f32_slowpath) ;  /* 0x0000000000107944 */ /* 0x000fea0003c00000 */
[----:B------:R-:W-:-:S07]  /*0f40*/  IMAD.MOV.U32 R5, RZ, RZ, R0 ;  /* 0x000000ffff057224 */ /* 0x000fce00078e0000 */
.L_x_6:
[----:B------:R-:W0:Y:S02]  /*0f50*/  LDC.64 R2, c[0x0][0x390] ;  /* 0x0000e400ff027b82 */ /* 0x000e240000000a00 */
[----:B0-----:R-:W-:Y:S01]  /*0f60*/  STG.E desc[UR8][R2.64], R5 ;  /* 0x0000000502007986 */ /* 0x001fe2000c101908 */
[----:B------:R-:W-:Y:S05]  /*0f70*/  EXIT ;  /* 0x000000000000794d */ /* 0x000fea0003800000 */
        .weak           $__internal_0_$__cuda_sm3x_div_rn_noftz_f32_slowpath
        .type           $__internal_0_$__cuda_sm3x_div_rn_noftz_f32_slowpath,@function
        .size           $__internal_0_$__cuda_sm3x_div_rn_noftz_f32_slowpath,(.L_x_369 - $__internal_0_$__cuda_sm3x_div_rn_noftz_f32_slowpath)
$__internal_0_$__cuda_sm3x_div_rn_noftz_f32_slowpath:
[--C-:B------:R-:W-:Y:S01]  /*0f80*/  SHF.R.U32.HI R8, RZ, 0x17, R3.reuse ;  /* 0x00000017ff087819 */ /* 0x100fe20000011603 */
[----:B------:R-:W-:Y:S01]  /*0f90*/  IMAD.MOV.U32 R9, RZ, RZ, R3 ;  /* 0x000000ffff097224 */ /* 0x000fe200078e0003 */
[----:B------:R-:W-:Y:S02]  /*0fa0*/  SHF.R.U32.HI R7, RZ, 0x17, R0 ;  /* 0x00000017ff077819 */ /* 0x000fe40000011600 */
[----:B------:R-:W-:Y:S02]  /*0fb0*/  LOP3.LUT R8, R8, 0xff, RZ, 0xc0, !PT ;  /* 0x000000ff08087812 */ /* 0x000fe400078ec0ff */
[----:B------:R-:W-:Y:S02]  /*0fc0*/  LOP3.LUT R12, R7, 0xff, RZ, 0xc0, !PT ;  /* 0x000000ff070c7812 */ /* 0x000fe400078ec0ff */
[----:B------:R-:W-:Y:S02]  /*0fd0*/  IADD3 R11, PT, PT, R8, -0x1, RZ ;  /* 0xffffffff080b7810 */ /* 0x000fe40007ffe0ff */
[----:B------:R-:W-:-:S02]  /*0fe0*/  IADD3 R10, PT, PT, R12, -0x1, RZ ;  /* 0xffffffff0c0a7810 */ /* 0x000fc40007ffe0ff */
[----:B------:R-:W-:-:S04]  /*0ff0*/  ISETP.GT.U32.AND P0, PT, R11, 0xfd, PT ;  /* 0x000000fd0b00780c */ /* 0x000fc80003f04070 */
[----:B------:R-:W-:-:S13]  /*1000*/  ISETP.GT.U32.OR P0, PT, R10, 0xfd, P0 ;  /* 0x000000fd0a00780c */ /* 0x000fda0000704470 */
[----:B------:R-:W-:Y:S01]  /*1010*/  @!P0 MOV R7, RZ ;  /* 0x000000ff00078202 */ /* 0x000fe20000000f00 */
[----:B------:R-:W-:Y:S06]  /*1020*/  @!P0 BRA `(.L_x_7) ;  /* 0x00000000005c8947 */ /* 0x000fec0003800000 */
[----:B------:R-:W-:Y:S02]  /*1030*/  FSETP.GTU.FTZ.AND P0, PT, |R0|, +INF , PT ;  /* 0x7f8000000000780b */ /* 0x000fe40003f1c200 */
[----:B------:R-:W-:-:S04]  /*1040*/  FSETP.GTU.FTZ.AND P1, PT, |R3|, +INF , PT ;  /* 0x7f8000000300780b */ /* 0x000fc80003f3c200 */
[----:B------:R-:W-:-:S13]  /*1050*/  PLOP3.LUT P0, PT, P0, P1, PT, 0xf8, 0x8f ;  /* 0x00000000008f781c */ /* 0x000fda0000703f70 */
[----:B------:R-:W-:Y:S05]  /*1060*/  @P0 BRA `(.L_x_8) ;  /* 0x0000000400440947 */ /* 0x000fea0003800000 */
[----:B------:R-:W-:-:S13]  /*1070*/  LOP3.LUT P0, RZ, R9, 0x7fffffff, R0, 0xc8, !PT ;  /* 0x7fffffff09ff7812 */ /* 0x000fda000780c800 */
[----:B------:R-:W-:Y:S05]  /*1080*/  @!P0 BRA `(.L_x_9) ;  /* 0x0000000400348947 */ /* 0x000fea0003800000 */
[C---:B------:R-:W-:Y:S02]  /*1090*/  FSETP.NEU.FTZ.AND P2, PT, |R0|.reuse, +INF , PT ;  /* 0x7f8000000000780b */ /* 0x040fe40003f5d200 */
[----:B------:R-:W-:Y:S02]  /*10a0*/  FSETP.NEU.FTZ.AND P1, PT, |R3|, +INF , PT ;  /* 0x7f8000000300780b */ /* 0x000fe40003f3d200 */
[----:B------:R-:W-:-:S11]  /*10b0*/  FSETP.NEU.FTZ.AND P0, PT, |R0|, +INF , PT ;  /* 0x7f8000000000780b */ /* 0x000fd60003f1d200 */
[----:B------:R-:W-:Y:S05]  /*10c0*/  @!P1 BRA !P2, `(.L_x_9) ;  /* 0x0000000400249947 */ /* 0x000fea0005000000 */
[----:B------:R-:W-:-:S04]  /*10d0*/  LOP3.LUT P2, RZ, R0, 0x7fffffff, RZ, 0xc0, !PT ;  /* 0x7fffffff00ff7812 */ /* 0x000fc8000784c0ff */
[----:B------:R-:W-:-:S13]  /*10e0*/  PLOP3.LUT P1, PT, P1, P2, PT, 0x2f, 0xf2 ;  /* 0x0000000000f2781c */ /* 0x000fda0000f24577 */
[----:B------:R-:W-:Y:S05]  /*10f0*/  @P1 BRA `(.L_x_10) ;  /* 0x0000000400101947 */ /* 0x000fea0003800000 */
[----:B------:R-:W-:-:S04]  /*1100*/  LOP3.LUT P1, RZ, R9, 0x7fffffff, RZ, 0xc0, !PT ;  /* 0x7fffffff09ff7812 */ /* 0x000fc8000782c0ff */
[----:B------:R-:W-:-:S13]  /*1110*/  PLOP3.LUT P0, PT, P0, P1, PT, 0x2f, 0xf2 ;  /* 0x0000000000f2781c */ /* 0x000fda0000702577 */
[----:B------:R-:W-:Y:S05]  /*1120*/  @P0 BRA `(.L_x_11) ;  /* 0x0000000000f80947 */ /* 0x000fea0003800000 */
[----:B------:R-:W-:Y:S02]  /*1130*/  ISETP.GE.AND P0, PT, R10, RZ, PT ;  /* 0x000000ff0a00720c */ /* 0x000fe40003f06270 */
[----:B------:R-:W-:-:S11]  /*1140*/  ISETP.GE.AND P1, PT, R11, RZ, PT ;  /* 0x000000ff0b00720c */ /* 0x000fd60003f26270 */
[----:B------:R-:W-:Y:S01]  /*1150*/  @P0 MOV R7, RZ ;  /* 0x000000ff00070202 */ /* 0x000fe20000000f00 */
[----:B------:R-:W-:Y:S02]  /*1160*/  @!P0 IMAD.MOV.U32 R7, RZ, RZ, -0x40 ;  /* 0xffffffc0ff078424 */ /* 0x000fe400078e00ff */
[----:B------:R-:W-:Y:S01]  /*1170*/  @!P0 FFMA R0, R0, 1.84467440737095516160e+19, RZ ;  /* 0x5f80000000008823 */ /* 0x000fe200000000ff */
[----:B------:R-:W-:Y:S02]  /*1180*/  @!P1 FFMA R9, R3, 1.84467440737095516160e+19, RZ ;  /* 0x5f80000003099823 */ /* 0x000fe400000000ff */
[----:B------:R-:W-:-:S07]  /*1190*/  @!P1 IADD3 R7, PT, PT, R7, 0x40, RZ ;  /* 0x0000004007079810 */ /* 0x000fce0007ffe0ff */
.L_x_7:
[----:B------:R-:W-:-:S04]  /*11a0*/  LEA R10, R8, 0xc0800000, 0x17 ;  /* 0xc0800000080a7811 */ /* 0x000fc800078eb8ff */
[----:B------:R-:W-:Y:S01]  /*11b0*/  IADD3 R10, PT, PT, -R10, R9, RZ ;  /* 0x000000090a0a7210 */ /* 0x000fe20007ffe1ff */
[----:B------:R-:W-:-:S03]  /*11c0*/  VIADD R9, R12, 0xffffff81 ;  /* 0xffffff810c097836 */ /* 0x000fc60000000000 */
[----:B------:R0:W1:Y:S01]  /*11d0*/  MUFU.RCP R11, R10 ;  /* 0x0000000a000b7308 */ /* 0x0000620000001000 */
[----:B------:R-:W-:Y:S01]  /*11e0*/  FADD.FTZ R13, -R10, -RZ ;  /* 0x800000ff0a0d7221 */ /* 0x000fe20000010100 */
[C---:B------:R-:W-:Y:S01]  /*11f0*/  IMAD R0, R9.reuse, -0x800000, R0 ;  /* 0xff80000009007824 */ /* 0x040fe200078e0200 */
[----:B0-----:R-:W-:-:S04]  /*1200*/  IADD3 R10, PT, PT, R9, 0x7f, -R8 ;  /* 0x0000007f090a7810 */ /* 0x001fc80007ffe808 */
[----:B------:R-:W-:Y:S01]  /*1210*/  IADD3 R7, PT, PT, R10, R7, RZ ;  /* 0x000000070a077210 */ /* 0x000fe20007ffe0ff */
[----:B-1----:R-:W-:-:S04]  /*1220*/  FFMA R12, R11, R13, 1 ;  /* 0x3f8000000b0c7423 */ /* 0x002fc8000000000d */
[----:B------:R-:W-:-:S04]  /*1230*/  FFMA R14, R11, R12, R11 ;  /* 0x0000000c0b0e7223 */ /* 0x000fc8000000000b */
[----:B------:R-:W-:-:S04]  /*1240*/  FFMA R11, R0, R14, RZ ;  /* 0x0000000e000b7223 */ /* 0x000fc800000000ff */
[----:B------:R-:W-:-:S04]  /*1250*/  FFMA R12, R13, R11, R0 ;  /* 0x0000000b0d0c7223 */ /* 0x000fc80000000000 */
[----:B------:R-:W-:-:S04]  /*1260*/  FFMA R11, R14, R12, R11 ;  /* 0x0000000c0e0b7223 */ /* 0x000fc8000000000b */
[----:B------:R-:W-:-:S04]  /*1270*/  FFMA R12, R13, R11, R0 ;  /* 0x0000000b0d0c7223 */ /* 0x000fc80000000000 */
[----:B------:R-:W-:-:S05]  /*1280*/  FFMA R0, R14, R12, R11 ;  /* 0x0000000c0e007223 */ /* 0x000fca000000000b */
[----:B------:R-:W-:-:S04]  /*1290*/  SHF.R.U32.HI R8, RZ, 0x17, R0 ;  /* 0x00000017ff087819 */ /* 0x000fc80000011600 */
[----:B------:R-:W-:-:S04]  /*12a0*/  LOP3.LUT R8, R8, 0xff, RZ, 0xc0, !PT ;  /* 0x000000ff08087812 */ /* 0x000fc800078ec0ff */
[----:B------:R-:W-:-:S05]  /*12b0*/  IADD3 R13, PT, PT, R8, R7, RZ ;  /* 0x00000007080d7210 */ /* 0x000fca0007ffe0ff */
[----:B------:R-:W-:-:S05]  /*12c0*/  VIADD R8, R13, 0xffffffff ;  /* 0xffffffff0d087836 */ /* 0x000fca0000000000 */
[----:B------:R-:W-:-:S13]  /*12d0*/  ISETP.GE.U32.AND P0, PT, R8, 0xfe, PT ;  /* 0x000000fe0800780c */ /* 0x000fda0003f06070 */
[----:B------:R-:W-:Y:S05]  /*12e0*/  @!P0 BRA `(.L_x_12) ;  /* 0x0000000000808947 */ /* 0x000fea0003800000 */
[----:B------:R-:W-:-:S13]  /*12f0*/  ISETP.GT.AND P0, PT, R13, 0xfe, PT ;  /* 0x000000fe0d00780c */ /* 0x000fda0003f04270 */
[----:B------:R-:W-:Y:S05]  /*1300*/  @P0 BRA `(.L_x_13) ;  /* 0x00000000006c0947 */ /* 0x000fea0003800000 */
[----:B------:R-:W-:-:S13]  /*1310*/  ISETP.GE.AND P0, PT, R13, 0x1, PT ;  /* 0x000000010d00780c */ /* 0x000fda0003f06270 */
[----:B------:R-:W-:Y:S05]  /*1320*/  @P0 BRA `(.L_x_14) ;  /* 0x0000000000980947 */ /* 0x000fea0003800000 */
[----:B------:R-:W-:Y:S02]  /*1330*/  ISETP.GE.AND P0, PT, R13, -0x18, PT ;  /* 0xffffffe80d00780c */ /* 0x000fe40003f06270 */
[----:B------:R-:W-:-:S11]  /*1340*/  LOP3.LUT R0, R0, 0x80000000, RZ, 0xc0, !PT ;  /* 0x8000000000007812 */ /* 0x000fd600078ec0ff */
[----:B------:R-:W-:Y:S05]  /*1350*/  @!P0 BRA `(.L_x_14) ;  /* 0x00000000008c8947 */ /* 0x000fea0003800000 */
[CCC-:B------:R-:W-:Y:S01]  /*1360*/  FFMA.RZ R7, R14.reuse, R12.reuse, R11.reuse ;  /* 0x0000000c0e077223 */ /* 0x1c0fe2000000c00b */
[C---:B------:R-:W-:Y:S01]  /*1370*/  IADD3 R10, PT, PT, R13.reuse, 0x20, RZ ;  /* 0x000000200d0a7810 */ /* 0x040fe20007ffe0ff */
[CCC-:B------:R-:W-:Y:S01]  /*1380*/  FFMA.RM R8, R14.reuse, R12.reuse, R11.reuse ;  /* 0x0000000c0e087223 */ /* 0x1c0fe2000000400b */
[----:B------:R-:W-:Y:S02]  /*1390*/  ISETP.NE.AND P2, PT, R13, RZ, PT ;  /* 0x000000ff0d00720c */ /* 0x000fe40003f45270 */
[----:B------:R-:W-:Y:S01]  /*13a0*/  LOP3.LUT R9, R7, 0x7fffff, RZ, 0xc0, !PT ;  /* 0x007fffff07097812 */ /* 0x000fe200078ec0ff */
[----:B------:R-:W-:Y:S01]  /*13b0*/  FFMA.RP R7, R14, R12, R11 ;  /* 0x0000000c0e077223 */ /* 0x000fe2000000800b */
[----:B------:R-:W-:Y:S02]  /*13c0*/  ISETP.NE.AND P1, PT, R13, RZ, PT ;  /* 0x000000ff0d00720c */ /* 0x000fe40003f25270 */
[----:B------:R-:W-:Y:S02]  /*13d0*/  LOP3.LUT R9, R9, 0x800000, RZ, 0xfc, !PT ;  /* 0x0080000009097812 */ /* 0x000fe400078efcff */
[----:B------:R-:W-:-:S02]  /*13e0*/  IADD3 R11, PT, PT, -R13, RZ, RZ ;  /* 0x000000ff0d0b7210 */ /* 0x000fc40007ffe1ff */
[----:B------:R-:W-:Y:S02]  /*13f0*/  SHF.L.U32 R10, R9, R10, RZ ;  /* 0x0000000a090a7219 */ /* 0x000fe400000006ff */
[----:B------:R-:W-:Y:S02]  /*1400*/  FSETP.NEU.FTZ.AND P0, PT, R7, R8, PT ;  /* 0x000000080700720b */ /* 0x000fe40003f1d000 */
[----:B------:R-:W-:Y:S02]  /*1410*/  SEL R8, R11, RZ, P2 ;  /* 0x000000ff0b087207 */ /* 0x000fe40001000000 */
[----:B------:R-:W-:Y:S02]  /*1420*/  ISETP.NE.AND P1, PT, R10, RZ, P1 ;  /* 0x000000ff0a00720c */ /* 0x000fe40000f25270 */
[----:B------:R-:W-:Y:S02]  /*1430*/  SHF.R.U32.HI R8, RZ, R8, R9 ;  /* 0x00000008ff087219 */ /* 0x000fe40000011609 */
[----:B------:R-:W-:-:S02]  /*1440*/  PLOP3.LUT P0, PT, P0, P1, PT, 0xf8, 0x8f ;  /* 0x00000000008f781c */ /* 0x000fc40000703f70 */
[----:B------:R-:W-:Y:S02]  /*1450*/  SHF.R.U32.HI R10, RZ, 0x1, R8 ;  /* 0x00000001ff0a7819 */ /* 0x000fe40000011608 */
[----:B------:R-:W-:-:S04]  /*1460*/  SEL R7, RZ, 0x1, !P0 ;  /* 0x00000001ff077807 */ /* 0x000fc80004000000 */
[----:B------:R-:W-:-:S04]  /*1470*/  LOP3.LUT R7, R7, 0x1, R10, 0xf8, !PT ;  /* 0x0000000107077812 */ /* 0x000fc800078ef80a */
[----:B------:R-:W-:-:S05]  /*1480*/  LOP3.LUT R7, R7, R8, RZ, 0xc0, !PT ;  /* 0x0000000807077212 */ /* 0x000fca00078ec0ff */
[----:B------:R-:W-:-:S05]  /*1490*/  IMAD.IADD R7, R10, 0x1, R7 ;  /* 0x000000010a077824 */ /* 0x000fca00078e0207 */
[----:B------:R-:W-:Y:S01]  /*14a0*/  LOP3.LUT R0, R7, R0, RZ, 0xfc, !PT ;  /* 0x0000000007007212 */ /* 0x000fe200078efcff */
[----:B------:R-:W-:Y:S06]  /*14b0*/  BRA `(.L_x_14) ;  /* 0x0000000000347947 */ /* 0x000fec0003800000 */
.L_x_13:
[----:B------:R-:W-:-:S04]  /*14c0*/  LOP3.LUT R0, R0, 0x80000000, RZ, 0xc0, !PT ;  /* 0x8000000000007812 */ /* 0x000fc800078ec0ff */
[----:B------:R-:W-:Y:S01]  /*14d0*/  LOP3.LUT R0, R0, 0x7f800000, RZ, 0xfc, !PT ;  /* 0x7f80000000007812 */ /* 0x000fe200078efcff */
[----:B------:R-:W-:Y:S06]  /*14e0*/  BRA `(.L_x_14) ;  /* 0x0000000000287947 */ /* 0x000fec0003800000 */
.L_x_12:
[----:B------:R-:W-:Y:S01]  /*14f0*/  LEA R0, R7, R0, 0x17 ;  /* 0x0000000007007211 */ /* 0x000fe200078eb8ff */
[----:B------:R-:W-:Y:S06]  /*1500*/  BRA `(.L_x_14) ;  /* 0x0000000000207947 */ /* 0x000fec0003800000 */
.L_x_11:
[----:B------:R-:W-:-:S04]  /*1510*/  LOP3.LUT R0, R9, 0x80000000, R0, 0x48, !PT ;  /* 0x8000000009007812 */ /* 0x000fc800078e4800 */
[----:B------:R-:W-:Y:S01]  /*1520*/  LOP3.LUT R0, R0, 0x7f800000, RZ, 0xfc, !PT ;  /* 0x7f80000000007812 */ /* 0x000fe200078efcff */
[----:B------:R-:W-:Y:S06]  /*1530*/  BRA `(.L_x_14) ;  /* 0x0000000000147947 */ /* 0x000fec0003800000 */
.L_x_10:
[----:B------:R-:W-:Y:S01]  /*1540*/  LOP3.LUT R0, R9, 0x80000000, R0, 0x48, !PT ;  /* 0x8000000009007812 */ /* 0x000fe200078e4800 */
[----:B------:R-:W-:Y:S06]  /*1550*/  BRA `(.L_x_14) ;  /* 0x00000000000c7947 */ /* 0x000fec0003800000 */
.L_x_9:
[----:B------:R-:W0:Y:S01]  /*1560*/  MUFU.RSQ R0, -QNAN ;  /* 0xffc0000000007908 */ /* 0x000e220000001400 */
[----:B------:R-:W-:Y:S05]  /*1570*/  BRA `(.L_x_14) ;  /* 0x0000000000047947 */ /* 0x000fea0003800000 */
.L_x_8:
[----:B------:R-:W-:-:S07]  /*1580*/  FADD.FTZ R0, R0, R3 ;  /* 0x0000000300007221 */ /* 0x000fce0000010000 */
.L_x_14:
[----:B------:R-:W-:-:S04]  /*1590*/  HFMA2 R7, -RZ, RZ, 0, 0 ;  /* 0x00000000ff077431 */ /* 0x000fc800000001ff */
[----:B0-----:R-:W-:Y:S05]  /*15a0*/  RET.REL.NODEC R6 `(_Z32nas_evaluate_architecture_kernelPKfPKiPfiii) ;  /* 0xffffffe806947950 */ /* 0x001fea0003c3ffff */
.L_x_15:
[----:B------:R-:W-:-:S00]  /*15b0*/  BRA `(.L_x_15) ;  /* 0xfffffffc00fc7947 */ /* 0x000fc0000383ffff */
[----:B------:R-:W-:-:S00]  /*15c0*/  NOP ;  /* 0x0000000000007918 */ /* 0x000fc00000000000 */
        /* <DEDUP_REMOVED lines=11> */
.L_x_369:


//--------------------- .text._Z27l1_feature_selection_kernelPKfPfS1_iif --------------------------
	.section	.text._Z27l1_feature_selection_kernelPKfPfS1_iif,"ax",@progbits
	.align	128
        .global         _Z27l1_feature_selection_kernelPKfPfS1_iif
        .type           _Z27l1_feature_selection_kernelPKfPfS1_iif,@function
        .size           _Z27l1_feature_selection_kernelPKfPfS1_iif,(.L_x_370 - _Z27l1_feature_selection_kernelPKfPfS1_iif)
        .other          _Z27l1_feature_selection_kernelPKfPfS1_iif,@"STO_CUDA_ENTRY STV_DEFAULT"
_Z27l1_feature_selection_kernelPKfPfS1_iif:
.text._Z27l1_feature_selection_kernelPKfPfS1_iif:
[----:B------:R-:W-:Y:S01]  /*0000*/  LDC R1, c[0x0][0x37c] ;  /* 0x0000df00ff017b82 */ /* 0x000fe20000000800 */
[----:B------:R-:W0:Y:S07]  /*0010*/  S2R R3, SR_TID.X ;  /* 0x0000000000037919 */ /* 0x000e2e0000002100 */
[----:B------:R-:W0:Y:S08]  /*0020*/  S2UR UR4, SR_CTAID.X ;  /* 0x00000000000479c3 */ /* 0x000e300000002500 */
[----:B------:R-:W0:Y:S08]  /*0030*/  LDC R0, c[0x0][0x360] ;  /* 0x0000d800ff007b82 */ /* 0x000e300000000800 */
[----:B------:R-:W1:Y:S01]  /*0040*/  LDC R19, c[0x0][0x398] ;  /* 0x0000e600ff137b82 */ /* 0x000e620000000800 */
[----:B0-----:R-:W-:-:S05]  /*0050*/  IMAD R0, R0, UR4, R3 ;  /* 0x0000000400007c24 */ /* 0x001fca000f8e0203 */
[----:B-1----:R-:W-:-:S13]  /*0060*/  ISETP.GE.AND P0, PT, R0, R19, PT ;  /* 0x000000130000720c */ /* 0x002fda0003f06270 */
[----:B------:R-:W-:Y:S05]  /*0070*/  @P0 EXIT ;  /* 0x000000000000094d */ /* 0x000fea0003800000 */
[----:B------:R-:W0:Y:S01]  /*0080*/  LDCU UR7, c[0x0][0x39c] ;  /* 0x00007380ff0777ac */ /* 0x000e220008000800 */
[----:B------:R-:W-:Y:S01]  /*0090*/  HFMA2 R17, -RZ, RZ, 0, 0 ;  /* 0x00000000ff117431 */ /* 0x000fe200000001ff */
[----:B------:R-:W1:Y:S01]  /*00a0*/  LDCU.64 UR8, c[0x0][0x358] ;  /* 0x00006b00ff0877ac */ /* 0x000e620008000a00 */
[----:B0-----:R-:W-:-:S09]  /*00b0*/  UISETP.GE.AND UP0, UPT, UR7, 0x1, UPT ;  /* 0x000000010700788c */ /* 0x001fd2000bf06270 */
[----:B-1----:R-:W-:Y:S05]  /*00c0*/  BRA.U !UP0, `(.L_x_16) ;  /* 0x0000000508f87547 */ /* 0x002fea000b800000 */
[----:B------:R-:W-:Y:S01]  /*00d0*/  UISETP.GE.U32.AND UP1, UPT, UR7, 0x10, UPT ;  /* 0x000000100700788c */ /* 0x000fe2000bf26070 */
[----:B------:R-:W-:Y:S01]  /*00e0*/  MOV R17, RZ ;  /* 0x000000ff00117202 */ /* 0x000fe20000000f00 */
[----:B------:R-:W-:Y:S01]  /*00f0*/  ULOP3.LUT UR5, UR7, 0xf, URZ, 0xc0, !UPT ;  /* 0x0000000f07057892 */ /* 0x000fe2000f8ec0ff */
[----:B------:R-:W-:-:S03]  /*0100*/  UMOV UR4, URZ ;  /* 0x000000ff00047c82 */ /* 0x000fc60008000000 */
[----:B------:R-:W-:-:S03]  /*0110*/  UISETP.NE.AND UP0, UPT, UR5, URZ, UPT ;  /* 0x000000ff0500728c */ /* 0x000fc6000bf05270 */
[----:B------:R-:W-:Y:S08]  /*0120*/  BRA.U !UP1, `(.L_x_17) ;  /* 0x0000000109e47547 */ /* 0x000ff0000b800000 */
[----:B------:R-:W-:Y:S01]  /*0130*/  ULOP3.LUT UR4, UR7, 0x7ffffff0, URZ, 0xc0, !UPT ;  /* 0x7ffffff007047892 */ /* 0x000fe2000f8ec0ff */
[----:B------:R-:W-:Y:S02]  /*0140*/  MOV R17, RZ ;  /* 0x000000ff00117202 */ /* 0x000fe40000000f00 */
[----:B------:R-:W-:Y:S01]  /*0150*/  MOV R16, R0 ;  /* 0x0000000000107202 */ /* 0x000fe20000000f00 */
[----:B------:R-:W-:-:S12]  /*0160*/  UIADD3 UR6, UPT, UPT, -UR4, URZ, URZ ;  /* 0x000000ff04067290 */ /* 0x000fd8000fffe1ff */
.L_x_18:
[----:B------:R-:W0:Y:S02]  /*0170*/  LDC.64 R4, c[0x0][0x380] ;  /* 0x0000e000ff047b82 */ /* 0x000e240000000a00 */
[----:B0-----:R-:W-:-:S05]  /*0180*/  IMAD.WIDE R4, R16, 0x4, R4 ;  /* 0x0000000410047825 */ /* 0x001fca00078e0204 */
[----:B------:R-:W2:Y:S01]  /*0190*/  LDG.E.CONSTANT R24, desc[UR8][R4.64] ;  /* 0x0000000804187981 */ /* 0x000ea2000c1e9900 */
[----:B------:R-:W-:-:S05]  /*01a0*/  IMAD.WIDE R6, R19, 0x4, R4 ;  /* 0x0000000413067825 */ /* 0x000fca00078e0204 */
[----:B------:R0:W3:Y:S01]  /*01b0*/  LDG.E.CONSTANT R23, desc[UR8][R6.64] ;  /* 0x0000000806177981 */ /* 0x0000e2000c1e9900 */
[----:B------:R-:W-:-:S05]  /*01c0*/  IMAD.WIDE R8, R19, 0x4, R6 ;  /* 0x0000000413087825 */ /* 0x000fca00078e0206 */
[----:B------:R1:W4:Y:S01]  /*01d0*/  LDG.E.CONSTANT R22, desc[UR8][R8.64] ;  /* 0x0000000808167981 */ /* 0x000322000c1e9900 */
[----:B------:R-:W-:-:S05]  /*01e0*/  IMAD.WIDE R12, R19, 0x4, R8 ;  /* 0x00000004130c7825 */ /* 0x000fca00078e0208 */
[----:B------:R-:W5:Y:S01]  /*01f0*/  LDG.E.CONSTANT R21, desc[UR8][R12.64] ;  /* 0x000000080c157981 */ /* 0x000f62000c1e9900 */
[----:B------:R-:W-:-:S05]  /*0200*/  IMAD.WIDE R14, R19, 0x4, R12 ;  /* 0x00000004130e7825 */ /* 0x000fca00078e020c */
[----:B------:R-:W5:Y:S01]  /*0210*/  LDG.E.CONSTANT R20, desc[UR8][R14.64] ;  /* 0x000000080e147981 */ /* 0x000f62000c1e9900 */
[----:B------:R-:W-:-:S05]  /*0220*/  IMAD.WIDE R2, R19, 0x4, R14 ;  /* 0x0000000413027825 */ /* 0x000fca00078e020e */
[----:B------:R1:W5:Y:S01]  /*0230*/  LDG.E.CONSTANT R18, desc[UR8][R2.64] ;  /* 0x0000000802127981 */ /* 0x000362000c1e9900 */
[----:B------:R-:W-:-:S05]  /*0240*/  IMAD.WIDE R26, R19, 0x4, R2 ;  /* 0x00000004131a7825 */ /* 0x000fca00078e0202 */
[----:B------:R1:W5:Y:S01]  /*0250*/  LDG.E.CONSTANT R25, desc[UR8][R26.64] ;  /* 0x000000081a197981 */ /* 0x000362000c1e9900 */
[----:B------:R-:W-:-:S05]  /*0260*/  IMAD.WIDE R10, R19, 0x4, R26 ;  /* 0x00000004130a7825 */ /* 0x000fca00078e021a */
[----:B------:R1:W5:Y:S01]  /*0270*/  LDG.E.CONSTANT R28, desc[UR8][R10.64] ;  /* 0x000000080a1c7981 */ /* 0x000362000c1e9900 */
[----:B0-----:R-:W-:-:S04]  /*0280*/  IMAD.WIDE R6, R19, 0x4, R10 ;  /* 0x0000000413067825 */ /* 0x001fc800078e020a */
[C---:B-1----:R-:W-:Y:S02]  /*0290*/  IMAD.WIDE R8, R19.reuse, 0x4, R6 ;  /* 0x0000000413087825 */ /* 0x042fe400078e0206 */
[----:B------:R-:W5:Y:S02]  /*02a0*/  LDG.E.CONSTANT R6, desc[UR8][R6.64] ;  /* 0x0000000806067981 */ /* 0x000f64000c1e9900 */
[C---:B------:R-:W-:Y:S02]  /*02b0*/  IMAD.WIDE R2, R19.reuse, 0x4, R8 ;  /* 0x0000000413027825 */ /* 0x040fe400078e0208 */
[----:B------:R-:W5:Y:S02]  /*02c0*/  LDG.E.CONSTANT R8, desc[UR8][R8.64] ;  /* 0x0000000808087981 */ /* 0x000f64000c1e9900 */
[C---:B------:R-:W-:Y:S02]  /*02d0*/  IMAD.WIDE R4, R19.reuse, 0x4, R2 ;  /* 0x0000000413047825 */ /* 0x040fe400078e0202 */
[----:B------:R-:W5:Y:S02]  /*02e0*/  LDG.E.CONSTANT R29, desc[UR8][R2.64] ;  /* 0x00000008021d7981 */ /* 0x000f64000c1e9900 */
[----:B------:R-:W-:-:S02]  /*02f0*/  IMAD.WIDE R12, R19, 0x4, R4 ;  /* 0x00000004130c7825 */ /* 0x000fc400078e0204 */
[----:B------:R-:W5:Y:S02]  /*0300*/  LDG.E.CONSTANT R4, desc[UR8][R4.64] ;  /* 0x0000000804047981 */ /* 0x000f64000c1e9900 */
[C---:B------:R-:W-:Y:S02]  /*0310*/  IMAD.WIDE R14, R19.reuse, 0x4, R12 ;  /* 0x00000004130e7825 */ /* 0x040fe400078e020c */
[----:B------:R-:W5:Y:S02]  /*0320*/  LDG.E.CONSTANT R12, desc[UR8][R12.64] ;  /* 0x000000080c0c7981 */ /* 0x000f64000c1e9900 */
[C---:B------:R-:W-:Y:S02]  /*0330*/  IMAD.WIDE R26, R19.reuse, 0x4, R14 ;  /* 0x00000004131a7825 */ /* 0x040fe400078e020e */
[----:B------:R-:W5:Y:S02]  /*0340*/  LDG.E.CONSTANT R14, desc[UR8][R14.64] ;  /* 0x000000080e0e7981 */ /* 0x000f64000c1e9900 */
[----:B------:R-:W-:-:S02]  /*0350*/  IMAD.WIDE R10, R19, 0x4, R26 ;  /* 0x00000004130a7825 */ /* 0x000fc400078e021a */
[----:B------:R-:W5:Y:S04]  /*0360*/  LDG.E.CONSTANT R26, desc[UR8][R26.64] ;  /* 0x000000081a1a7981 */ /* 0x000f68000c1e9900 */
[----:B------:R-:W5:Y:S01]  /*0370*/  LDG.E.CONSTANT R10, desc[UR8][R10.64] ;  /* 0x000000080a0a7981 */ /* 0x000f62000c1e9900 */
[----:B------:R-:W-:-:S04]  /*0380*/  UIADD3 UR6, UPT, UPT, UR6, 0x10, URZ ;  /* 0x0000001006067890 */ /* 0x000fc8000fffe0ff */
[----:B------:R-:W-:Y:S01]  /*0390*/  UISETP.NE.AND UP1, UPT, UR6, URZ, UPT ;  /* 0x000000ff0600728c */ /* 0x000fe2000bf25270 */
[----:B------:R-:W-:Y:S01]  /*03a0*/  LEA R16, R19, R16, 0x4 ;  /* 0x0000001013107211 */ /* 0x000fe200078e20ff */
[----:B--2---:R-:W-:-:S04]  /*03b0*/  FADD R24, |R24|, R17 ;  /* 0x0000001118187221 */ /* 0x004fc80000000200 */
[----:B---3--:R-:W-:-:S04]  /*03c0*/  FADD R23, R24, |R23| ;  /* 0x4000001718177221 */ /* 0x008fc80000000000 */
[----:B----4-:R-:W-:-:S04]  /*03d0*/  FADD R22, R23, |R22| ;  /* 0x4000001617167221 */ /* 0x010fc80000000000 */
[----:B-----5:R-:W-:-:S04]  /*03e0*/  FADD R21, R22, |R21| ;  /* 0x4000001516157221 */ /* 0x020fc80000000000 */
[----:B------:R-:W-:-:S04]  /*03f0*/  FADD R21, R21, |R20| ;  /* 0x4000001415157221 */ /* 0x000fc80000000000 */
        /* <DEDUP_REMOVED lines=10> */
[----:B------:R-:W-:Y:S01]  /*04a0*/  FADD R17, R29, |R10| ;  /* 0x4000000a1d117221 */ /* 0x000fe20000000000 */
[----:B------:R-:W-:Y:S06]  /*04b0*/  BRA.U UP1, `(.L_x_18) ;  /* 0xfffffffd012c7547 */ /* 0x000fec000b83ffff */
.L_x_17:
[----:B------:R-:W-:Y:S05]  /*04c0*/  BRA.U !UP0, `(.L_x_16) ;  /* 0x0000000108f87547 */ /* 0x000fea000b800000 */
[----:B------:R-:W-:Y:S02]  /*04d0*/  UISETP.GE.U32.AND UP0, UPT, UR5, 0x8, UPT ;  /* 0x000000080500788c */ /* 0x000fe4000bf06070 */
[----:B------:R-:W-:-:S04]  /*04e0*/  ULOP3.LUT UR6, UR7, 0x7, URZ, 0xc0, !UPT ;  /* 0x0000000707067892 */ /* 0x000fc8000f8ec0ff */
[----:B------:R-:W-:-:S03]  /*04f0*/  UISETP.NE.AND UP1, UPT, UR6, URZ, UPT ;  /* 0x000000ff0600728c */ /* 0x000fc6000bf25270 */
[----:B------:R-:W-:Y:S08]  /*0500*/  BRA.U !UP0, `(.L_x_19) ;  /* 0x00000001086c7547 */ /* 0x000ff0000b800000 */
[----:B------:R-:W0:Y:S01]  /*0510*/  LDC.64 R2, c[0x0][0x380] ;  /* 0x0000e000ff027b82 */ /* 0x000e220000000a00 */
[----:B------:R-:W-:-:S04]  /*0520*/  IMAD R5, R19, UR4, R0 ;  /* 0x0000000413057c24 */ /* 0x000fc8000f8e0200 */
[----:B0-----:R-:W-:-:S04]  /*0530*/  IMAD.WIDE R2, R5, 0x4, R2 ;  /* 0x0000000405027825 */ /* 0x001fc800078e0202 */
[C---:B------:R-:W-:Y:S02]  /*0540*/  IMAD.WIDE R4, R19.reuse, 0x4, R2 ;  /* 0x0000000413047825 */ /* 0x040fe400078e0202 */
[----:B------:R-:W2:Y:S02]  /*0550*/  LDG.E.CONSTANT R2, desc[UR8][R2.64] ;  /* 0x0000000802027981 */ /* 0x000ea4000c1e9900 */
[C---:B------:R-:W-:Y:S02]  /*0560*/  IMAD.WIDE R6, R19.reuse, 0x4, R4 ;  /* 0x0000000413067825 */ /* 0x040fe400078e0204 */
[----:B------:R-:W3:Y:S02]  /*0570*/  LDG.E.CONSTANT R5, desc[UR8][R4.64] ;  /* 0x0000000804057981 */ /* 0x000ee4000c1e9900 */
[C---:B------:R-:W-:Y:S02]  /*0580*/  IMAD.WIDE R8, R19.reuse, 0x4, R6 ;  /* 0x0000000413087825 */ /* 0x040fe400078e0206 */
[----:B------:R-:W4:Y:S02]  /*0590*/  LDG.E.CONSTANT R7, desc[UR8][R6.64] ;  /* 0x0000000806077981 */ /* 0x000f24000c1e9900 */
        /* <DEDUP_REMOVED lines=9> */
[----:B------:R-:W-:Y:S01]  /*0630*/  UIADD3 UR4, UPT, UPT, UR4, 0x8, URZ ;  /* 0x0000000804047890 */ /* 0x000fe2000fffe0ff */
[----:B--2---:R-:W-:-:S04]  /*0640*/  FADD R2, R17, |R2| ;  /* 0x4000000211027221 */ /* 0x004fc80000000000 */
[----:B---3--:R-:W-:-:S04]  /*0650*/  FADD R2, R2, |R5| ;  /* 0x4000000502027221 */ /* 0x008fc80000000000 */
[----:B----4-:R-:W-:-:S04]  /*0660*/  FADD R2, R2, |R7| ;  /* 0x4000000702027221 */ /* 0x010fc80000000000 */
[----:B-----5:R-:W-:-:S04]  /*0670*/  FADD R2, R2, |R9| ;  /* 0x4000000902027221 */ /* 0x020fc80000000000 */
[----:B------:R-:W-:-:S04]  /*0680*/  FADD R2, R2, |R11| ;  /* 0x4000000b02027221 */ /* 0x000fc80000000000 */
[----:B------:R-:W-:-:S04]  /*0690*/  FADD R2, R2, |R13| ;  /* 0x4000000d02027221 */ /* 0x000fc80000000000 */
[----:B------:R-:W-:-:S04]  /*06a0*/  FADD R2, R2, |R15| ;  /* 0x4000000f02027221 */ /* 0x000fc80000000000 */
[----:B------:R-:W-:-:S07]  /*06b0*/  FADD R17, R2, |R21| ;  /* 0x4000001502117221 */ /* 0x000fce0000000000 */
.L_x_19:
        /* <DEDUP_REMOVED lines=12> */
[----:B------:R-:W-:Y:S02]  /*0780*/  IMAD.WIDE R8, R19, 0x4, R6 ;  /* 0x0000000413087825 */ /* 0x000fe400078e0206 */
[----:B------:R-:W4:Y:S04]  /*0790*/  LDG.E.CONSTANT R6, desc[UR8][R6.64] ;  /* 0x0000000806067981 */ /* 0x000f28000c1e9900 */
[----:B------:R-:W5:Y:S01]  /*07a0*/  LDG.E.CONSTANT R8, desc[UR8][R8.64] ;  /* 0x0000000808087981 */ /* 0x000f62000c1e9900 */
[----:B------:R-:W-:Y:S01]  /*07b0*/  UIADD3 UR4, UPT, UPT, UR4, 0x4, URZ ;  /* 0x0000000404047890 */ /* 0x000fe2000fffe0ff */
[----:B--2---:R-:W-:-:S04]  /*07c0*/  FADD R17, R17, |R2| ;  /* 0x4000000211117221 */ /* 0x004fc80000000000 */
[----:B---3--:R-:W-:-:S04]  /*07d0*/  FADD R17, R17, |R4| ;  /* 0x4000000411117221 */ /* 0x008fc80000000000 */
[----:B----4-:R-:W-:-:S04]  /*07e0*/  FADD R17, R17, |R6| ;  /* 0x4000000611117221 */ /* 0x010fc80000000000 */
[----:B-----5:R-:W-:-:S07]  /*07f0*/  FADD R17, R17, |R8| ;  /* 0x4000000811117221 */ /* 0x020fce0000000000 */
.L_x_20:
[----:B------:R-:W-:Y:S05]  /*0800*/  BRA.U !UP1, `(.L_x_16) ;  /* 0x0000000109287547 */ /* 0x000fea000b800000 */
[----:B------:R-:W0:Y:S01]  /*0810*/  LDC.64 R4, c[0x0][0x380] ;  /* 0x0000e000ff047b82 */ /* 0x000e220000000a00 */
[----:B------:R-:W-:Y:S01]  /*0820*/  IMAD R6, R19, UR4, R0 ;  /* 0x0000000413067c24 */ /* 0x000fe2000f8e0200 */
[----:B------:R-:W-:-:S12]  /*0830*/  UIADD3 UR5, UPT, UPT, -UR5, URZ, URZ ;  /* 0x000000ff05057290 */ /* 0x000fd8000fffe1ff */
.L_x_21:
[----:B0-----:R-:W-:-:S06]  /*0840*/  IMAD.WIDE R2, R6, 0x4, R4 ;  /* 0x0000000406027825 */ /* 0x001fcc00078e0204 */
[----:B------:R-:W2:Y:S01]  /*0850*/  LDG.E.CONSTANT R2, desc[UR8][R2.64] ;  /* 0x0000000802027981 */ /* 0x000ea2000c1e9900 */
[----:B------:R-:W-:Y:S01]  /*0860*/  UIADD3 UR5, UPT, UPT, UR5, 0x1, URZ ;  /* 0x0000000105057890 */ /* 0x000fe2000fffe0ff */
[----:B------:R-:W-:-:S03]  /*0870*/  IADD3 R6, PT, PT, R6, R19, RZ ;  /* 0x0000001306067210 */ /* 0x000fc60007ffe0ff */
[----:B------:R-:W-:Y:S01]  /*0880*/  UISETP.NE.AND UP0, UPT, UR5, URZ, UPT ;  /* 0x000000ff0500728c */ /* 0x000fe2000bf05270 */
[----:B--2---:R-:W-:-:S08]  /*0890*/  FADD R17, |R2|, R17 ;  /* 0x0000001102117221 */ /* 0x004fd00000000200 */
[----:B------:R-:W-:Y:S05]  /*08a0*/  BRA.U UP0, `(.L_x_21) ;  /* 0xfffffffd00e47547 */ /* 0x000fea000b83ffff */
.L_x_16:
[----:B------:R-:W-:Y:S01]  /*08b0*/  I2FP.F32.S32 R3, UR7 ;  /* 0x0000000700037c45 */ /* 0x000fe20008201400 */
[----:B------:R-:W-:Y:S03]  /*08c0*/  BSSY.RECONVERGENT B0, `(.L_x_22) ;  /* 0x000000c000007945 */ /* 0x000fe60003800200 */
        /* <DEDUP_REMOVED lines=10> */
[----:B------:R-:W-:Y:S05]  /*0970*/  CALL.REL.NOINC `($__internal_1_$__cuda_sm3x_div_rn_noftz_f32_slowpath) ;  /* 0x0000001000907944 */ /* 0x000fea0003c00000 */
.L_x_23:
[----:B------:R-:W-:Y:S05]  /*0980*/  BSYNC.RECONVERGENT B0 ;  /* 0x0000000000007941 */ /* 0x000fea0003800200 */
.L_x_22:
[----:B------:R-:W0:Y:S01]  /*0990*/  LDC.64 R4, c[0x0][0x390] ;  /* 0x0000e400ff047b82 */ /* 0x000e220000000a00 */
[----:B------:R-:W1:Y:S02]  /*09a0*/  LDCU UR4, c[0x0][0x3a0] ;  /* 0x00007400ff0477ac */ /* 0x000e640008000800 */
[----:B-1----:R-:W-:Y:S01]  /*09b0*/  FADD R3, R2, -UR4 ;  /* 0x8000000402037e21 */ /* 0x002fe20008000000 */
[----:B0-----:R-:W-:-:S04]  /*09c0*/  IMAD.WIDE R4, R0, 0x4, R4 ;  /* 0x0000000400047825 */ /* 0x001fc800078e0204 */
[----:B------:R-:W-:-:S04]  /*09d0*/  FMNMX R3, RZ, R3, !PT ;  /* 0x00000003ff037209 */ /* 0x000fc80007800000 */
[----:B------:R-:W-:Y:S01]  /*09e0*/  FSETP.GT.AND P0, PT, R3, RZ, PT ;  /* 0x000000ff0300720b */ /* 0x000fe20003f04000 */
[----:B------:R0:W-:-:S12]  /*09f0*/  STG.E desc[UR8][R4.64], R3 ;  /* 0x0000000304007986 */ /* 0x0001d8000c101908 */
[----:B0-----:R-:W-:Y:S05]  /*0a00*/  @P0 BRA `(.L_x_24) ;  /* 0x00000004001c0947 */ /* 0x001fea0003800000 */
[----:B------:R-:W0:Y:S02]  /*0a10*/  LDC R2, c[0x0][0x39c] ;  /* 0x0000e700ff027b82 */ /* 0x000e240000000800 */
[----:B0-----:R-:W-:-:S13]  /*0a20*/  ISETP.GE.AND P0, PT, R2, 0x1, PT ;  /* 0x000000010200780c */ /* 0x001fda0003f06270 */
[----:B------:R-:W-:Y:S05]  /*0a30*/  @!P0 EXIT ;  /* 0x000000000000894d */ /* 0x000fea0003800000 */
[C---:B------:R-:W-:Y:S01]  /*0a40*/  ISETP.GE.U32.AND P0, PT, R2.reuse, 0x8, PT ;  /* 0x000000080200780c */ /* 0x040fe20003f06070 */
[----:B------:R-:W-:Y:S01]  /*0a50*/  HFMA2 R3, -RZ, RZ, 0, 0 ;  /* 0x00000000ff037431 */ /* 0x000fe200000001ff */
[----:B------:R-:W-:-:S04]  /*0a60*/  LOP3.LUT R22, R2, 0x7, RZ, 0xc0, !PT ;  /* 0x0000000702167812 */ /* 0x000fc800078ec0ff */
[----:B------:R-:W-:-:S07]  /*0a70*/  ISETP.NE.AND P1, PT, R22, RZ, PT ;  /* 0x000000ff1600720c */ /* 0x000fce0003f25270 */
[----:B------:R-:W-:Y:S06]  /*0a80*/  @!P0 BRA `(.L_x_25) ;  /* 0x0000000000648947 */ /* 0x000fec0003800000 */
[----:B------:R-:W0:Y:S01]  /*0a90*/  LDC R25, c[0x0][0x398] ;  /* 0x0000e600ff197b82 */ /* 0x000e220000000800 */
[----:B------:R-:W-:Y:S02]  /*0aa0*/  LOP3.LUT R3, R2, 0x7ffffff8, RZ, 0xc0, !PT ;  /* 0x7ffffff802037812 */ /* 0x000fe400078ec0ff */
[----:B------:R-:W-:Y:S02]  /*0ab0*/  MOV R23, R0 ;  /* 0x0000000000177202 */ /* 0x000fe40000000f00 */
[----:B------:R-:W-:-:S03]  /*0ac0*/  IADD3 R2, PT, PT, -R3, RZ, RZ ;  /* 0x000000ff03027210 */ /* 0x000fc60007ffe1ff */
[----:B------:R-:W1:Y:S04]  /*0ad0*/  LDC.64 R4, c[0x0][0x388] ;  /* 0x0000e200ff047b82 */ /* 0x000e680000000a00 */
.L_x_26:
[----:B-12---:R-:W-:Y:S01]  /*0ae0*/  IMAD.WIDE R14, R23, 0x4, R4 ;  /* 0x00000004170e7825 */ /* 0x006fe200078e0204 */
[----:B------:R-:W-:Y:S02]  /*0af0*/  IADD3 R2, PT, PT, R2, 0x8, RZ ;  /* 0x0000000802027810 */ /* 0x000fe40007ffe0ff */
[C---:B0-----:R-:W-:Y:S02]  /*0b00*/  LEA R23, R25.reuse, R23, 0x3 ;  /* 0x0000001719177211 */ /* 0x041fe400078e18ff */
[----:B------:R2:W-:Y:S01]  /*0b10*/  STG.E desc[UR8][R14.64], RZ ;  /* 0x000000ff0e007986 */ /* 0x0005e2000c101908 */
[----:B------:R-:W-:Y:S01]  /*0b20*/  IMAD.WIDE R16, R25, 0x4, R14 ;  /* 0x0000000419107825 */ /* 0x000fe200078e020e */
[----:B------:R-:W-:-:S04]  /*0b30*/  ISETP.NE.AND P0, PT, R2, RZ, PT ;  /* 0x000000ff0200720c */ /* 0x000fc80003f05270 */
[----:B------:R2:W-:Y:S01]  /*0b40*/  STG.E desc[UR8][R16.64], RZ ;  /* 0x000000ff10007986 */ /* 0x0005e2000c101908 */
[----:B------:R-:W-:-:S05]  /*0b50*/  IMAD.WIDE R18, R25, 0x4, R16 ;  /* 0x0000000419127825 */ /* 0x000fca00078e0210 */
        /* <DEDUP_REMOVED lines=11> */
[----:B------:R-:W-:Y:S05]  /*0c10*/  @P0 BRA `(.L_x_26) ;  /* 0xfffffffc00b00947 */ /* 0x000fea000383ffff */
.L_x_25:
[----:B------:R-:W-:Y:S05]  /*0c20*/  @!P1 EXIT ;  /* 0x000000000000994d */ /* 0x000fea0003800000 */
[----:B------:R-:W2:Y:S01]  /*0c30*/  LDC R2, c[0x0][0x39c] ;  /* 0x0000e700ff027b82 */ /* 0x000ea20000000800 */
[----:B------:R-:W-:Y:S02]  /*0c40*/  ISETP.GE.U32.AND P0, PT, R22, 0x4, PT ;  /* 0x000000041600780c */ /* 0x000fe40003f06070 */
[----:B--2---:R-:W-:-:S04]  /*0c50*/  LOP3.LUT R12, R2, 0x3, RZ, 0xc0, !PT ;  /* 0x00000003020c7812 */ /* 0x004fc800078ec0ff */
[----:B------:R-:W-:-:S07]  /*0c60*/  ISETP.NE.AND P1, PT, R12, RZ, PT ;  /* 0x000000ff0c00720c */ /* 0x000fce0003f25270 */
[----:B------:R-:W-:Y:S06]  /*0c70*/  @!P0 BRA `(.L_x_27) ;  /* 0x0000000000308947 */ /* 0x000fec0003800000 */
[----:B------:R-:W0:Y:S08]  /*0c80*/  LDC R11, c[0x0][0x398] ;  /* 0x0000e600ff0b7b82 */ /* 0x000e300000000800 */
[----:B------:R-:W1:Y:S01]  /*0c90*/  LDC.64 R4, c[0x0][0x388] ;  /* 0x0000e200ff047b82 */ /* 0x000e620000000a00 */
[C---:B0-----:R-:W-:Y:S01]  /*0ca0*/  IMAD R7, R3.reuse, R11, R0 ;  /* 0x0000000b03077224 */ /* 0x041fe200078e0200 */
[----:B------:R-:W-:-:S03]  /*0cb0*/  IADD3 R3, PT, PT, R3, 0x4, RZ ;  /* 0x0000000403037810 */ /* 0x000fc60007ffe0ff */
[----:B-1----:R-:W-:-:S05]  /*0cc0*/  IMAD.WIDE R4, R7, 0x4, R4 ;  /* 0x0000000407047825 */ /* 0x002fca00078e0204 */
[----:B------:R0:W-:Y:S01]  /*0cd0*/  STG.E desc[UR8][R4.64], RZ ;  /* 0x000000ff04007986 */ /* 0x0001e2000c101908 */
[----:B------:R-:W-:-:S05]  /*0ce0*/  IMAD.WIDE R6, R11, 0x4, R4 ;  /* 0x000000040b067825 */ /* 0x000fca00078e0204 */
[----:B------:R0:W-:Y:S01]  /*0cf0*/  STG.E desc[UR8][R6.64], RZ ;  /* 0x000000ff06007986 */ /* 0x0001e2000c101908 */
[----:B------:R-:W-:-:S05]  /*0d00*/  IMAD.WIDE R8, R11, 0x4, R6 ;  /* 0x000000040b087825 */ /* 0x000fca00078e0206 */
[----:B------:R0:W-:Y:S01]  /*0d10*/  STG.E desc[UR8][R8.64], RZ ;  /* 0x000000ff08007986 */ /* 0x0001e2000c101908 */
[----:B------:R-:W-:-:S05]  /*0d20*/  IMAD.WIDE R10, R11, 0x4, R8 ;  /* 0x000000040b0a7825 */ /* 0x000fca00078e0208 */
[----:B------:R0:W-:Y:S02]  /*0d30*/  STG.E desc[UR8][R10.64], RZ ;  /* 0x000000ff0a007986 */ /* 0x0001e4000c101908 */
.L_x_27:
[----:B------:R-:W-:Y:S05]  /*0d40*/  @!P1 EXIT ;  /* 0x000000000000994d */ /* 0x000fea0003800000 */
[----:B------:R-:W-:Y:S02]  /*0d50*/  ISETP.NE.AND P0, PT, R12, 0x1, PT ;  /* 0x000000010c00780c */ /* 0x000fe40003f05270 */
[----:B------:R-:W-:-:S04]  /*0d60*/  LOP3.LUT R2, R2, 0x1, RZ, 0xc0, !PT ;  /* 0x0000000102027812 */ /* 0x000fc800078ec0ff */
[----:B------:R-:W-:-:S07]  /*0d70*/  ISETP.NE.U32.AND P1, PT, R2, 0x1, PT ;  /* 0x000000010200780c */ /* 0x000fce0003f25070 */
[----:B------:R-:W-:Y:S06]  /*0d80*/  @!P0 BRA `(.L_x_28) ;  /* 0x0000000000208947 */ /* 0x000fec0003800000 */
[----:B0-----:R-:W0:Y:S08]  /*0d90*/  LDC R7, c[0x0][0x398] ;  /* 0x0000e600ff077b82 */ /* 0x001e300000000800 */
[----:B------:R-:W1:Y:S01]  /*0da0*/  LDC.64 R4, c[0x0][0x388] ;  /* 0x0000e200ff047b82 */ /* 0x000e620000000a00 */
[C---:B0-----:R-:W-:Y:S01]  /*0db0*/  IMAD R9, R3.reuse, R7, R0 ;  /* 0x0000000703097224 */ /* 0x041fe200078e0200 */
[----:B------:R-:W-:-:S03]  /*0dc0*/  IADD3 R3, PT, PT, R3, 0x2, RZ ;  /* 0x0000000203037810 */ /* 0x000fc60007ffe0ff */
[----:B-1----:R-:W-:-:S05]  /*0dd0*/  IMAD.WIDE R4, R9, 0x4, R4 ;  /* 0x0000000409047825 */ /* 0x002fca00078e0204 */
[----:B------:R1:W-:Y:S01]  /*0de0*/  STG.E desc[UR8][R4.64], RZ ;  /* 0x000000ff04007986 */ /* 0x0003e2000c101908 */
[----:B------:R-:W-:-:S05]  /*0df0*/  IMAD.WIDE R6, R7, 0x4, R4 ;  /* 0x0000000407067825 */ /* 0x000fca00078e0204 */
[----:B------:R1:W-:Y:S02]  /*0e00*/  STG.E desc[UR8][R6.64], RZ ;  /* 0x000000ff06007986 */ /* 0x0003e4000c101908 */
.L_x_28:
[----:B------:R-:W-:Y:S05]  /*0e10*/  @P1 EXIT ;  /* 0x000000000000194d */ /* 0x000fea0003800000 */
[----:B01----:R-:W0:Y:S01]  /*0e20*/  LDC.64 R4, c[0x0][0x388] ;  /* 0x0000e200ff047b82 */ /* 0x003e220000000a00 */
[----:B------:R-:W1:Y:S02]  /*0e30*/  LDCU UR4, c[0x0][0x398] ;  /* 0x00007300ff0477ac */ /* 0x000e640008000800 */
[----:B-1----:R-:W-:-:S04]  /*0e40*/  IMAD R3, R3, UR4, R0 ;  /* 0x0000000403037c24 */ /* 0x002fc8000f8e0200 */
[----:B0-----:R-:W-:-:S05]  /*0e50*/  IMAD.WIDE R2, R3, 0x4, R4 ;  /* 0x0000000403027825 */ /* 0x001fca00078e0204 */
[----:B------:R-:W-:Y:S01]  /*0e60*/  STG.E desc[UR8][R2.64], RZ ;  /* 0x000000ff02007986 */ /* 0x000fe2000c101908 */
[----:B------:R-:W-:Y:S05]  /*0e70*/  EXIT ;  /* 0x000000000000794d */ /* 0x000fea0003800000 */
.L_x_24:
[----:B------:R-:W0:Y:S02]  /*0e80*/  LDC R4, c[0x0][0x39c] ;  /* 0x0000e700ff047b82 */ /* 0x000e240000000800 */
[----:B0-----:R-:W-:-:S13]  /*0e90*/  ISETP.GE.AND P0, PT, R4, 0x1, PT ;  /* 0x000000010400780c */ /* 0x001fda0003f06270 */
[----:B------:R-:W-:Y:S05]  /*0ea0*/  @!P0 EXIT ;  /* 0x000000000000894d */ /* 0x000fea0003800000 */
[----:B------:R-:W-:Y:S01]  /*0eb0*/  FADD R6, R2, 9.9999999392252902908e-09 ;  /* 0x322bcc7702067421 */ /* 0x000fe20000000000 */
        /* <DEDUP_REMOVED lines=10> */
[----:B------:R-:W-:Y:S02]  /*0f60*/  MOV R3, R6 ;  /* 0x0000000600037202 */ /* 0x000fe40000000f00 */
[----:B------:R-:W-:-:S07]  /*0f70*/  MOV R4, 0xf90 ;  /* 0x00000f9000047802 */ /* 0x000fce0000000f00 */
[----:B------:R-:W-:Y:S05]  /*0f80*/  CALL.REL.NOINC `($__internal_1_$__cuda_sm3x_div_rn_noftz_f32_slowpath) ;  /* 0x0000000c000c7944 */ /* 0x000fea0003c00000 */
.L_x_30:
[----:B------:R-:W-:Y:S05]  /*0f90*/  BSYNC.RECONVERGENT B0 ;  /* 0x0000000000007941 */ /* 0x000fea0003800200 */
.L_x_29:
[----:B------:R-:W0:Y:S01]  /*0fa0*/  LDCU UR5, c[0x0][0x39c] ;  /* 0x00007380ff0577ac */ /* 0x000e220008000800 */
[----:B------:R-:W-:Y:S01]  /*0fb0*/  UMOV UR4, URZ ;  /* 0x000000ff00047c82 */ /* 0x000fe20008000000 */
[----:B0-----:R-:W-:Y:S02]  /*0fc0*/  UISETP.GE.U32.AND UP0, UPT, UR5, 0x10, UPT ;  /* 0x000000100500788c */ /* 0x001fe4000bf06070 */
[----:B------:R-:W-:-:S06]  /*0fd0*/  ULOP3.LUT UR6, UR5, 0xf, URZ, 0xc0, !UPT ;  /* 0x0000000f05067892 */ /* 0x000fcc000f8ec0ff */
[----:B------:R-:W-:Y:S01]  /*0fe0*/  ISETP.NE.AND P0, PT, RZ, UR6, PT ;  /* 0x00000006ff007c0c */ /* 0x000fe2000bf05270 */
[----:B------:R-:W-:-:S12]  /*0ff0*/  BRA.U !UP0, `(.L_x_31) ;  /* 0x0000000508687547 */ /* 0x000fd8000b800000 */
[----:B------:R-:W0:Y:S01]  /*1000*/  LDC R3, c[0x0][0x398] ;  /* 0x0000e600ff037b82 */ /* 0x000e220000000800 */
[----:B------:R-:W-:Y:S01]  /*1010*/  ULOP3.LUT UR4, UR5, 0x7ffffff0, URZ, 0xc0, !UPT ;  /* 0x7ffffff005047892 */ /* 0x000fe2000f8ec0ff */
[----:B------:R-:W-:-:S03]  /*1020*/  MOV R4, R0 ;  /* 0x0000000000047202 */ /* 0x000fc60000000f00 */
[----:B------:R-:W-:-:S03]  /*1030*/  UIADD3 UR5, UPT, UPT, -UR4, URZ, URZ ;  /* 0x000000ff04057290 */ /* 0x000fc6000fffe1ff */
[----:B------:R-:W1:Y:S08]  /*1040*/  LDC.64 R16, c[0x0][0x380] ;  /* 0x0000e000ff107b82 */ /* 0x000e700000000a00 */
[----:B------:R-:W2:Y:S02]  /*1050*/  LDC.64 R18, c[0x0][0x388] ;  /* 0x0000e200ff127b82 */ /* 0x000ea40000000a00 */
.L_x_32:
[----:B-1--4-:R-:W-:-:S05]  /*1060*/  IMAD.WIDE R6, R4, 0x4, R16 ;  /* 0x0000000404067825 */ /* 0x012fca00078e0210 */
[----:B------:R1:W3:Y:S01]  /*1070*/  LDG.E.CONSTANT R11, desc[UR8][R6.64] ;  /* 0x00000008060b7981 */ /* 0x0002e2000c1e9900 */
[----:B0-----:R-:W-:-:S05]  /*1080*/  IMAD.WIDE R24, R3, 0x4, R6 ;  /* 0x0000000403187825 */ /* 0x001fca00078e0206 */
[----:B------:R0:W4:Y:S01]  /*1090*/  LDG.E.CONSTANT R26, desc[UR8][R24.64] ;  /* 0x00000008181a7981 */ /* 0x000122000c1e9900 */
[----:B-1----:R-:W-:-:S05]  /*10a0*/  IMAD.WIDE R6, R3, 0x4, R24 ;  /* 0x0000000403067825 */ /* 0x002fca00078e0218 */
[----:B------:R-:W5:Y:S01]  /*10b0*/  LDG.E.CONSTANT R14, desc[UR8][R6.64] ;  /* 0x00000008060e7981 */ /* 0x000f62000c1e9900 */
[----:B------:R-:W-:-:S04]  /*10c0*/  IMAD.WIDE R12, R3, 0x4, R6 ;  /* 0x00000004030c7825 */ /* 0x000fc800078e0206 */
[C---:B------:R-:W-:Y:S02]  /*10d0*/  IMAD.WIDE R8, R3.reuse, 0x4, R12 ;  /* 0x0000000403087825 */ /* 0x040fe400078e020c */
[----:B------:R-:W5:Y:S02]  /*10e0*/  LDG.E.CONSTANT R12, desc[UR8][R12.64] ;  /* 0x000000080c0c7981 */ /* 0x000f64000c1e9900 */
[C---:B------:R-:W-:Y:S02]  /*10f0*/  IMAD.WIDE R28, R3.reuse, 0x4, R8 ;  /* 0x00000004031c7825 */ /* 0x040fe400078e0208 */
[----:B------:R-:W5:Y:S02]  /*1100*/  LDG.E.CONSTANT R9, desc[UR8][R8.64] ;  /* 0x0000000808097981 */ /* 0x000f64000c1e9900 */
[C---:B------:R-:W-:Y:S02]  /*1110*/  IMAD.WIDE R22, R3.reuse, 0x4, R28 ;  /* 0x0000000403167825 */ /* 0x040fe400078e021c */
[----:B------:R-:W5:Y:S04]  /*1120*/  LDG.E.CONSTANT R10, desc[UR8][R28.64] ;  /* 0x000000081c0a7981 */ /* 0x000f68000c1e9900 */
[----:B------:R1:W5:Y:S01]  /*1130*/  LDG.E.CONSTANT R5, desc[UR8][R22.64] ;  /* 0x0000000816057981 */ /* 0x000362000c1e9900 */
[----:B------:R-:W-:-:S05]  /*1140*/  IMAD.WIDE R20, R3, 0x4, R22 ;  /* 0x0000000403147825 */ /* 0x000fca00078e0216 */
[----:B------:R-:W5:Y:S01]  /*1150*/  LDG.E.CONSTANT R13, desc[UR8][R20.64] ;  /* 0x00000008140d7981 */ /* 0x000f62000c1e9900 */
[----:B0-----:R-:W-:-:S05]  /*1160*/  IMAD.WIDE R24, R3, 0x4, R20 ;  /* 0x0000000403187825 */ /* 0x001fca00078e0214 */
[----:B------:R0:W5:Y:S01]  /*1170*/  LDG.E.CONSTANT R8, desc[UR8][R24.64] ;  /* 0x0000000818087981 */ /* 0x000162000c1e9900 */
[----:B-1----:R-:W-:-:S05]  /*1180*/  IMAD.WIDE R22, R3, 0x4, R24 ;  /* 0x0000000403167825 */ /* 0x002fca00078e0218 */
[----:B------:R1:W5:Y:S01]  /*1190*/  LDG.E.CONSTANT R27, desc[UR8][R22.64] ;  /* 0x00000008161b7981 */ /* 0x000362000c1e9900 */
[----:B------:R-:W-:-:S04]  /*11a0*/  IMAD.WIDE R6, R3, 0x4, R22 ;  /* 0x0000000403067825 */ /* 0x000fc800078e0216 */
[C---:B------:R-:W-:Y:S02]  /*11b0*/  IMAD.WIDE R28, R3.reuse, 0x4, R6 ;  /* 0x00000004031c7825 */ /* 0x040fe400078e0206 */
[----:B------:R-:W5:Y:S02]  /*11c0*/  LDG.E.CONSTANT R6, desc[UR8][R6.64] ;  /* 0x0000000806067981 */ /* 0x000f64000c1e9900 */
[C---:B0-----:R-:W-:Y:S02]  /*11d0*/  IMAD.WIDE R24, R3.reuse, 0x4, R28 ;  /* 0x0000000403187825 */ /* 0x041fe400078e021c */
[----:B------:R-:W5:Y:S02]  /*11e0*/  LDG.E.CONSTANT R29, desc[UR8][R28.64] ;  /* 0x000000081c1d7981 */ /* 0x000f64000c1e9900 */
[C---:B------:R-:W-:Y:S02]  /*11f0*/  IMAD.WIDE R20, R3.reuse, 0x4, R24 ;  /* 0x0000000403147825 */ /* 0x040fe400078e0218 */
[----:B------:R0:W5:Y:S04]  /*1200*/  LDG.E.CONSTANT R15, desc[UR8][R24.64] ;  /* 0x00000008180f7981 */ /* 0x000168000c1e9900 */
[----:B------:R2:W5:Y:S01]  /*1210*/  LDG.E.CONSTANT R7, desc[UR8][R20.64] ;  /* 0x0000000814077981 */ /* 0x000562000c1e9900 */
[----:B-1----:R-:W-:-:S04]  /*1220*/  IMAD.WIDE R22, R3, 0x4, R20 ;  /* 0x0000000403167825 */ /* 0x002fc800078e0214 */
[----:B0-----:R-:W-:-:S04]  /*1230*/  IMAD.WIDE R24, R3, 0x4, R22 ;  /* 0x0000000403187825 */ /* 0x001fc800078e0216 */
[----:B--2---:R-:W-:Y:S01]  /*1240*/  IMAD.WIDE R20, R4, 0x4, R18 ;  /* 0x0000000404147825 */ /* 0x004fe200078e0212 */
[----:B------:R-:W2:Y:S03]  /*1250*/  LDG.E.CONSTANT R28, desc[UR8][R24.64] ;  /* 0x00000008181c7981 */ /* 0x000ea6000c1e9900 */
[----:B---3--:R-:W-:-:S05]  /*1260*/  FMUL R11, R11, R2 ;  /* 0x000000020b0b7220 */ /* 0x008fca0000400000 */
[----:B------:R0:W-:Y:S04]  /*1270*/  STG.E desc[UR8][R20.64], R11 ;  /* 0x0000000b14007986 */ /* 0x0001e8000c101908 */
[----:B0-----:R0:W3:Y:S02]  /*1280*/  LDG.E.CONSTANT R11, desc[UR8][R22.64] ;  /* 0x00000008160b7981 */ /* 0x0010e4000c1e9900 */
[----:B0-----:R-:W-:-:S04]  /*1290*/  IMAD.WIDE R22, R3, 0x4, R20 ;  /* 0x0000000403167825 */ /* 0x001fc800078e0214 */
[----:B------:R-:W-:-:S04]  /*12a0*/  IMAD.WIDE R24, R3, 0x4, R22 ;  /* 0x0000000403187825 */ /* 0x000fc800078e0216 */
[----:B----4-:R-:W-:Y:S01]  /*12b0*/  FMUL R26, R26, R2 ;  /* 0x000000021a1a7220 */ /* 0x010fe20000400000 */
[----:B------:R-:W-:-:S04]  /*12c0*/  IMAD.WIDE R20, R3, 0x4, R24 ;  /* 0x0000000403147825 */ /* 0x000fc800078e0218 */
[----:B------:R0:W-:Y:S01]  /*12d0*/  STG.E desc[UR8][R22.64], R26 ;  /* 0x0000001a16007986 */ /* 0x0001e2000c101908 */
[-C--:B-----5:R-:W-:Y:S01]  /*12e0*/  FMUL R14, R14, R2.reuse ;  /* 0x000000020e0e7220 */ /* 0x0a0fe20000400000 */
[-C--:B------:R-:W-:Y:S01]  /*12f0*/  FMUL R12, R12, R2.reuse ;  /* 0x000000020c0c7220 */ /* 0x080fe20000400000 */
[----:B------:R-:W-:-:S03]  /*1300*/  FMUL R9, R9, R2 ;  /* 0x0000000209097220 */ /* 0x000fc60000400000 */
[----:B------:R-:W-:Y:S01]  /*1310*/  STG.E desc[UR8][R24.64], R14 ;  /* 0x0000000e18007986 */ /* 0x000fe2000c101908 */
[----:B0-----:R-:W-:-:S03]  /*1320*/  IMAD.WIDE R22, R3, 0x4, R20 ;  /* 0x0000000403167825 */ /* 0x001fc600078e0214 */
[----:B------:R0:W-:Y:S04]  /*1330*/  STG.E desc[UR8][R20.64], R12 ;  /* 0x0000000c14007986 */ /* 0x0001e8000c101908 */
[----:B------:R1:W-:Y:S01]  /*1340*/  STG.E desc[UR8][R22.64], R9 ;  /* 0x0000000916007986 */ /* 0x0003e2000c101908 */
[----:B0-----:R-:W-:-:S04]  /*1350*/  IMAD.WIDE R20, R3, 0x4, R22 ;  /* 0x0000000403147825 */ /* 0x001fc800078e0216 */
[----:B-1----:R-:W-:-:S04]  /*1360*/  IMAD.WIDE R22, R3, 0x4, R20 ;  /* 0x0000000403167825 */ /* 0x002fc800078e0214 */
[----:B------:R-:W-:Y:S01]  /*1370*/  FMUL R10, R10, R2 ;  /* 0x000000020a0a7220 */ /* 0x000fe20000400000 */
[----:B------:R-:W-:-:S04]  /*1380*/  IMAD.WIDE R24, R3, 0x4, R22 ;  /* 0x0000000403187825 */ /* 0x000fc800078e0216 */
[----:B------:R0:W-:Y:S01]  /*1390*/  STG.E desc[UR8][R20.64], R10 ;  /* 0x0000000a14007986 */ /* 0x0001e2000c101908 */
[----:B------:R-:W-:-:S05]  /*13a0*/  FMUL R5, R5, R2 ;  /* 0x0000000205057220 */ /* 0x000fca0000400000 */
[----:B------:R1:W-:Y:S01]  /*13b0*/  STG.E desc[UR8][R22.64], R5 ;  /* 0x0000000516007986 */ /* 0x0003e2000c101908 */
[----:B0-----:R-:W-:-:S04]  /*13c0*/  IMAD.WIDE R20, R3, 0x4, R24 ;  /* 0x0000000403147825 */ /* 0x001fc800078e0218 */
[----:B------:R-:W-:Y:S01]  /*13d0*/  FMUL R14, R13, R2 ;  /* 0x000000020d0e7220 */ /* 0x000fe20000400000 */
[----:B-1----:R-:W-:-:S04]  /*13e0*/  IMAD.WIDE R22, R3, 0x4, R20 ;  /* 0x0000000403167825 */ /* 0x002fc800078e0214 */
[-C--:B------:R-:W-:Y:S01]  /*13f0*/  FMUL R5, R8, R2.reuse ;  /* 0x0000000208057220 */ /* 0x080fe20000400000 */
[C---:B------:R-:W-:Y:S01]  /*1400*/  IMAD.WIDE R12, R3.reuse, 0x4, R22 ;  /* 0x00000004030c7825 */ /* 0x040fe200078e0216 */
[----:B------:R-:W-:Y:S03]  /*1410*/  STG.E desc[UR8][R24.64], R14 ;  /* 0x0000000e18007986 */ /* 0x000fe6000c101908 */
[----:B------:R-:W-:Y:S01]  /*1420*/  IMAD.WIDE R8, R3, 0x4, R12 ;  /* 0x0000000403087825 */ /* 0x000fe200078e020c */
[----:B------:R0:W-:Y:S03]  /*1430*/  STG.E desc[UR8][R20.64], R5 ;  /* 0x0000000514007986 */ /* 0x0001e6000c101908 */
[----:B------:R-:W-:Y:S01]  /*1440*/  FMUL R10, R27, R2 ;  /* 0x000000021b0a7220 */ /* 0x000fe20000400000 */
[----:B0-----:R-:W-:-:S04]  /*1450*/  IMAD.WIDE R20, R3, 0x4, R8 ;  /* 0x0000000403147825 */ /* 0x001fc800078e0208 */
[----:B------:R0:W-:Y:S01]  /*1460*/  STG.E desc[UR8][R22.64], R10 ;  /* 0x0000000a16007986 */ /* 0x0001e2000c101908 */
[----:B------:R-:W-:-:S04]  /*1470*/  IMAD.WIDE R26, R3, 0x4, R20 ;  /* 0x00000004031a7825 */ /* 0x000fc800078e0214 */
[-C--:B------:R-:W-:Y:S01]  /*1480*/  FMUL R6, R6, R2.reuse ;  /* 0x0000000206067220 */ /* 0x080fe20000400000 */
[-C--:B------:R-:W-:Y:S01]  /*1490*/  FMUL R29, R29, R2.reuse ;  /* 0x000000021d1d7220 */ /* 0x080fe20000400000 */
[----:B------:R-:W-:Y:S01]  /*14a0*/  FMUL R25, R15, R2 ;  /* 0x000000020f197220 */ /* 0x000fe20000400000 */
[----:B0-----:R-:W-:-:S04]  /*14b0*/  IMAD.WIDE R22, R3, 0x4, R26 ;  /* 0x0000000403167825 */ /* 0x001fc800078e021a */
[-C--:B------:R-:W-:Y:S01]  /*14c0*/  FMUL R7, R7, R2.reuse ;  /* 0x0000000207077220 */ /* 0x080fe20000400000 */
[----:B------:R4:W-:Y:S01]  /*14d0*/  STG.E desc[UR8][R12.64], R6 ;  /* 0x000000060c007986 */ /* 0x0009e2000c101908 */
[----:B--2---:R-:W-:Y:S01]  /*14e0*/  FMUL R5, R28, R2 ;  /* 0x000000021c057220 */ /* 0x004fe20000400000 */
[----:B------:R-:W-:Y:S02]  /*14f0*/  IMAD.WIDE R14, R3, 0x4, R22 ;  /* 0x00000004030e7825 */ /* 0x000fe400078e0216 */
[----:B------:R4:W-:Y:S04]  /*1500*/  STG.E desc[UR8][R8.64], R29 ;  /* 0x0000001d08007986 */ /* 0x0009e8000c101908 */
[----:B------:R4:W-:Y:S04]  /*1510*/  STG.E desc[UR8][R20.64], R25 ;  /* 0x0000001914007986 */ /* 0x0009e8000c101908 */
[----:B------:R4:W-:Y:S01]  /*1520*/  STG.E desc[UR8][R26.64], R7 ;  /* 0x000000071a007986 */ /* 0x0009e2000c101908 */
[----:B------:R-:W-:-:S04]  /*1530*/  UIADD3 UR5, UPT, UPT, UR5, 0x10, URZ ;  /* 0x0000001005057890 */ /* 0x000fc8000fffe0ff */
[----:B------:R-:W-:Y:S01]  /*1540*/  UISETP.NE.AND UP0, UPT, UR5, URZ, UPT ;  /* 0x000000ff0500728c */ /* 0x000fe2000bf05270 */
[----:B------:R-:W-:Y:S01]  /*1550*/  LEA R4, R3, R4, 0x4 ;  /* 0x0000000403047211 */ /* 0x000fe200078e20ff */
[----:B---3--:R-:W-:-:S05]  /*1560*/  FMUL R11, R11, R2 ;  /* 0x000000020b0b7220 */ /* 0x008fca0000400000 */
[----:B------:R4:W-:Y:S04]  /*1570*/  STG.E desc[UR8][R22.64], R11 ;  /* 0x0000000b16007986 */ /* 0x0009e8000c101908 */
[----:B------:R4:W-:Y:S01]  /*1580*/  STG.E desc[UR8][R14.64], R5 ;  /* 0x000000050e007986 */ /* 0x0009e2000c101908 */
[----:B------:R-:W-:Y:S05]  /*1590*/  BRA.U UP0, `(.L_x_32) ;  /* 0xfffffff900b07547 */ /* 0x000fea000b83ffff */
.L_x_31:
[----:B------:R-:W-:Y:S05]  /*15a0*/  @!P0 EXIT ;  /* 0x000000000000894d */ /* 0x000fea0003800000 */
[----:B------:R-:W0:Y:S01]  /*15b0*/  LDCU UR5, c[0x0][0x39c] ;  /* 0x00007380ff0577ac */ /* 0x000e220008000800 */
[----:B------:R-:W-:Y:S02]  /*15c0*/  UISETP.GE.U32.AND UP0, UPT, UR6, 0x8, UPT ;  /* 0x000000080600788c */ /* 0x000fe4000bf06070 */
[----:B0-----:R-:W-:-:S06]  /*15d0*/  ULOP3.LUT UR7, UR5, 0x7, URZ, 0xc0, !UPT ;  /* 0x0000000705077892 */ /* 0x001fcc000f8ec0ff */
[----:B------:R-:W-:Y:S01]  /*15e0*/  ISETP.NE.AND P0, PT, RZ, UR7, PT ;  /* 0x00000007ff007c0c */ /* 0x000fe2000bf05270 */
[----:B------:R-:W-:-:S12]  /*15f0*/  BRA.U !UP0, `(.L_x_33) ;  /* 0x0000000108b47547 */ /* 0x000fd8000b800000 */
[----:B------:R-:W0:Y:S08]  /*1600*/  LDC R3, c[0x0][0x398] ;  /* 0x0000e600ff037b82 */ /* 0x000e300000000800 */
[----:B----4-:R-:W1:Y:S01]  /*1610*/  LDC.64 R6, c[0x0][0x380] ;  /* 0x0000e000ff067b82 */ /* 0x010e620000000a00 */
[----:B0-----:R-:W-:-:S04]  /*1620*/  IMAD R4, R3, UR4, R0 ;  /* 0x0000000403047c24 */ /* 0x001fc8000f8e0200 */
[----:B-1----:R-:W-:-:S05]  /*1630*/  IMAD.WIDE R6, R4, 0x4, R6 ;  /* 0x0000000404067825 */ /* 0x002fca00078e0206 */
[----:B------:R0:W2:Y:S01]  /*1640*/  LDG.E.CONSTANT R15, desc[UR8][R6.64] ;  /* 0x00000008060f7981 */ /* 0x0000a2000c1e9900 */
[----:B------:R-:W-:-:S05]  /*1650*/  IMAD.WIDE R8, R3, 0x4, R6 ;  /* 0x0000000403087825 */ /* 0x000fca00078e0206 */
[----:B------:R1:W3:Y:S01]  /*1660*/  LDG.E.CONSTANT R21, desc[UR8][R8.64] ;  /* 0x0000000808157981 */ /* 0x0002e2000c1e9900 */
[C---:B------:R-:W-:Y:S01]  /*1670*/  IMAD.WIDE R10, R3.reuse, 0x4, R8 ;  /* 0x00000004030a7825 */ /* 0x040fe200078e0208 */
[----:B0-----:R-:W0:Y:S04]  /*1680*/  LDC.64 R6, c[0x0][0x388] ;  /* 0x0000e200ff067b82 */ /* 0x001e280000000a00 */
[----:B------:R4:W5:Y:S01]  /*1690*/  LDG.E.CONSTANT R19, desc[UR8][R10.64] ;  /* 0x000000080a137981 */ /* 0x000962000c1e9900 */
[----:B------:R-:W-:-:S05]  /*16a0*/  IMAD.WIDE R12, R3, 0x4, R10 ;  /* 0x00000004030c7825 */ /* 0x000fca00078e020a */
[----:B------:R4:W5:Y:S01]  /*16b0*/  LDG.E.CONSTANT R17, desc[UR8][R12.64] ;  /* 0x000000080c117981 */ /* 0x000962000c1e9900 */
[----:B------:R-:W-:-:S04]  /*16c0*/  IMAD.WIDE R22, R3, 0x4, R12 ;  /* 0x0000000403167825 */ /* 0x000fc800078e020c */
[C---:B------:R-:W-:Y:S02]  /*16d0*/  IMAD.WIDE R26, R3.reuse, 0x4, R22 ;  /* 0x00000004031a7825 */ /* 0x040fe400078e0216 */
[----:B------:R5:W5:Y:S02]  /*16e0*/  LDG.E.CONSTANT R23, desc[UR8][R22.64] ;  /* 0x0000000816177981 */ /* 0x000b64000c1e9900 */
[C---:B------:R-:W-:Y:S02]  /*16f0*/  IMAD.WIDE R28, R3.reuse, 0x4, R26 ;  /* 0x00000004031c7825 */ /* 0x040fe400078e021a */
[----:B------:R-:W5:Y:S02]  /*1700*/  LDG.E.CONSTANT R27, desc[UR8][R26.64] ;  /* 0x000000081a1b7981 */ /* 0x000f64000c1e9900 */
[----:B------:R-:W-:Y:S02]  /*1710*/  IMAD.WIDE R24, R3, 0x4, R28 ;  /* 0x0000000403187825 */ /* 0x000fe400078e021c */
[----:B------:R-:W5:Y:S04]  /*1720*/  LDG.E.CONSTANT R29, desc[UR8][R28.64] ;  /* 0x000000081c1d7981 */ /* 0x000f68000c1e9900 */
[----:B------:R5:W5:Y:S01]  /*1730*/  LDG.E.CONSTANT R25, desc[UR8][R24.64] ;  /* 0x0000000818197981 */ /* 0x000b62000c1e9900 */
[----:B0-----:R-:W-:-:S04]  /*1740*/  IMAD.WIDE R4, R4, 0x4, R6 ;  /* 0x0000000404047825 */ /* 0x001fc800078e0206 */
[----:B------:R-:W-:-:S04]  /*1750*/  IMAD.WIDE R6, R3, 0x4, R4 ;  /* 0x0000000403067825 */ /* 0x000fc800078e0204 */
[----:B-1----:R-:W-:-:S04]  /*1760*/  IMAD.WIDE R8, R3, 0x4, R6 ;  /* 0x0000000403087825 */ /* 0x002fc800078e0206 */
[----:B----4-:R-:W-:-:S04]  /*1770*/  IMAD.WIDE R10, R3, 0x4, R8 ;  /* 0x00000004030a7825 */ /* 0x010fc800078e0208 */
[----:B------:R-:W-:Y:S01]  /*1780*/  IMAD.WIDE R12, R3, 0x4, R10 ;  /* 0x00000004030c7825 */ /* 0x000fe200078e020a */
[----:B------:R-:W-:-:S03]  /*1790*/  UIADD3 UR4, UPT, UPT, UR4, 0x8, URZ ;  /* 0x0000000804047890 */ /* 0x000fc6000fffe0ff */
[----:B--2---:R-:W-:Y:S01]  /*17a0*/  FMUL R20, R15, R2 ;  /* 0x000000020f147220 */ /* 0x004fe20000400000 */
[----:B------:R-:W-:-:S04]  /*17b0*/  IMAD.WIDE R14, R3, 0x4, R12 ;  /* 0x00000004030e7825 */ /* 0x000fc800078e020c */
[-C--:B---3--:R-:W-:Y:S01]  /*17c0*/  FMUL R21, R21, R2.reuse ;  /* 0x0000000215157220 */ /* 0x088fe20000400000 */
[----:B------:R0:W-:Y:S01]  /*17d0*/  STG.E desc[UR8][R4.64], R20 ;  /* 0x0000001404007986 */ /* 0x0001e2000c101908 */
[-C--:B-----5:R-:W-:Y:S01]  /*17e0*/  FMUL R22, R19, R2.reuse ;  /* 0x0000000213167220 */ /* 0x0a0fe20000400000 */
[----:B------:R-:W-:Y:S02]  /*17f0*/  IMAD.WIDE R18, R3, 0x4, R14 ;  /* 0x0000000403127825 */ /* 0x000fe400078e020e */
[----:B------:R0:W-:Y:S02]  /*1800*/  STG.E desc[UR8][R6.64], R21 ;  /* 0x0000001506007986 */ /* 0x0001e4000c101908 */
[----:B------:R-:W-:Y:S02]  /*1810*/  FMUL R24, R17, R2 ;  /* 0x0000000211187220 */ /* 0x000fe40000400000 */
[----:B------:R0:W-:Y:S01]  /*1820*/  STG.E desc[UR8][R8.64], R22 ;  /* 0x0000001608007986 */ /* 0x0001e2000c101908 */
[----:B------:R-:W-:-:S03]  /*1830*/  IMAD.WIDE R16, R3, 0x4, R18 ;  /* 0x0000000403107825 */ /* 0x000fc600078e0212 */
[----:B------:R0:W-:Y:S01]  /*1840*/  STG.E desc[UR8][R10.64], R24 ;  /* 0x000000180a007986 */ /* 0x0001e2000c101908 */
[-C--:B------:R-:W-:Y:S01]  /*1850*/  FMUL R23, R23, R2.reuse ;  /* 0x0000000217177220 */ /* 0x080fe20000400000 */
[----:B------:R-:W-:-:S04]  /*1860*/  FMUL R27, R27, R2 ;  /* 0x000000021b1b7220 */ /* 0x000fc80000400000 */
[----:B------:R0:W-:Y:S01]  /*1870*/  STG.E desc[UR8][R12.64], R23 ;  /* 0x000000170c007986 */ /* 0x0001e2000c101908 */
[----:B------:R-:W-:-:S03]  /*1880*/  FMUL R29, R29, R2 ;  /* 0x000000021d1d7220 */ /* 0x000fc60000400000 */
[----:B------:R0:W-:Y:S01]  /*1890*/  STG.E desc[UR8][R14.64], R27 ;  /* 0x0000001b0e007986 */ /* 0x0001e2000c101908 */
[----:B------:R-:W-:-:S03]  /*18a0*/  FMUL R25, R25, R2 ;  /* 0x0000000219197220 */ /* 0x000fc60000400000 */
[----:B------:R0:W-:Y:S04]  /*18b0*/  STG.E desc[UR8][R18.64], R29 ;  /* 0x0000001d12007986 */ /* 0x0001e8000c101908 */
[----:B------:R0:W-:Y:S02]  /*18c0*/  STG.E desc[UR8][R16.64], R25 ;  /* 0x0000001910007986 */ /* 0x0001e4000c101908 */
.L_x_33:
[----:B------:R-:W-:Y:S05]  /*18d0*/  @!P0 EXIT ;  /* 0x000000000000894d */ /* 0x000fea0003800000 */
[----:B------:R-:W-:Y:S02]  /*18e0*/  UISETP.GE.U32.AND UP0, UPT, UR7, 0x4, UPT ;  /* 0x000000040700788c */ /* 0x000fe4000bf06070 */
[----:B------:R-:W-:-:S06]  /*18f0*/  ULOP3.LUT UR5, UR5, 0x3, URZ, 0xc0, !UPT ;  /* 0x0000000305057892 */ /* 0x000fcc000f8ec0ff */
[----:B------:R-:W-:Y:S01]  /*1900*/  ISETP.NE.AND P0, PT, RZ, UR5, PT ;  /* 0x00000005ff007c0c */ /* 0x000fe2000bf05270 */
[----:B------:R-:W-:-:S12]  /*1910*/  BRA.U !UP0, `(.L_x_34) ;  /* 0x0000000108647547 */ /* 0x000fd8000b800000 */
[----:B0-----:R-:W0:Y:S08]  /*1920*/  LDC R19, c[0x0][0x398] ;  /* 0x0000e600ff137b82 */ /* 0x001e300000000800 */
[----:B----4-:R-:W1:Y:S08]  /*1930*/  LDC.64 R4, c[0x0][0x380] ;  /* 0x0000e000ff047b82 */ /* 0x010e700000000a00 */
[----:B------:R-:W2:Y:S01]  /*1940*/  LDC.64 R8, c[0x0][0x388] ;  /* 0x0000e200ff087b82 */ /* 0x000ea20000000a00 */
[----:B0-----:R-:W-:-:S04]  /*1950*/  IMAD R3, R19, UR4, R0 ;  /* 0x0000000413037c24 */ /* 0x001fc8000f8e0200 */
[----:B-1----:R-:W-:-:S04]  /*1960*/  IMAD.WIDE R10, R3, 0x4, R4 ;  /* 0x00000004030a7825 */ /* 0x002fc800078e0204 */
[C---:B------:R-:W-:Y:S02]  /*1970*/  IMAD.WIDE R12, R19.reuse, 0x4, R10 ;  /* 0x00000004130c7825 */ /* 0x040fe400078e020a */
[----:B------:R-:W3:Y:S02]  /*1980*/  LDG.E.CONSTANT R11, desc[UR8][R10.64] ;  /* 0x000000080a0b7981 */ /* 0x000ee4000c1e9900 */
[C---:B------:R-:W-:Y:S02]  /*1990*/  IMAD.WIDE R14, R19.reuse, 0x4, R12 ;  /* 0x00000004130e7825 */ /* 0x040fe400078e020c */
[----:B------:R-:W4:Y:S02]  /*19a0*/  LDG.E.CONSTANT R13, desc[UR8][R12.64] ;  /* 0x000000080c0d7981 */ /* 0x000f24000c1e9900 */
[----:B------:R-:W-:Y:S02]  /*19b0*/  IMAD.WIDE R16, R19, 0x4, R14 ;  /* 0x0000000413107825 */ /* 0x000fe400078e020e */
[----:B------:R-:W5:Y:S04]  /*19c0*/  LDG.E.CONSTANT R15, desc[UR8][R14.64] ;  /* 0x000000080e0f7981 */ /* 0x000f68000c1e9900 */
[----:B------:R-:W5:Y:S01]  /*19d0*/  LDG.E.CONSTANT R17, desc[UR8][R16.64] ;  /* 0x0000000810117981 */ /* 0x000f62000c1e9900 */
[----:B--2---:R-:W-:-:S04]  /*19e0*/  IMAD.WIDE R8, R3, 0x4, R8 ;  /* 0x0000000403087825 */ /* 0x004fc800078e0208 */
[----:B------:R-:W-:-:S04]  /*19f0*/  IMAD.WIDE R6, R19, 0x4, R8 ;  /* 0x0000000413067825 */ /* 0x000fc800078e0208 */
[----:B------:R-:W-:-:S04]  /*1a00*/  IMAD.WIDE R4, R19, 0x4, R6 ;  /* 0x0000000413047825 */ /* 0x000fc800078e0206 */
[----:B------:R-:W-:Y:S01]  /*1a10*/  IMAD.WIDE R18, R19, 0x4, R4 ;  /* 0x0000000413127825 */ /* 0x000fe200078e0204 */
[----:B------:R-:W-:-:S03]  /*1a20*/  UIADD3 UR4, UPT, UPT, UR4, 0x4, URZ ;  /* 0x0000000404047890 */ /* 0x000fc6000fffe0ff */
[-C--:B---3--:R-:W-:Y:S01]  /*1a30*/  FMUL R3, R11, R2.reuse ;  /* 0x000000020b037220 */ /* 0x088fe20000400000 */
[----:B----4-:R-:W-:-:S04]  /*1a40*/  FMUL R21, R13, R2 ;  /* 0x000000020d157220 */ /* 0x010fc80000400000 */
[----:B------:R1:W-:Y:S01]  /*1a50*/  STG.E desc[UR8][R8.64], R3 ;  /* 0x0000000308007986 */ /* 0x0003e2000c101908 */
[----:B-----5:R-:W-:-:S03]  /*1a60*/  FMUL R11, R15, R2 ;  /* 0x000000020f0b7220 */ /* 0x020fc60000400000 */
[----:B------:R1:W-:Y:S01]  /*1a70*/  STG.E desc[UR8][R6.64], R21 ;  /* 0x0000001506007986 */ /* 0x0003e2000c101908 */
[----:B------:R-:W-:-:S03]  /*1a80*/  FMUL R13, R17, R2 ;  /* 0x00000002110d7220 */ /* 0x000fc60000400000 */
[----:B------:R1:W-:Y:S04]  /*1a90*/  STG.E desc[UR8][R4.64], R11 ;  /* 0x0000000b04007986 */ /* 0x0003e8000c101908 */
[----:B------:R1:W-:Y:S02]  /*1aa0*/  STG.E desc[UR8][R18.64], R13 ;  /* 0x0000000d12007986 */ /* 0x0003e4000c101908 */
.L_x_34:
[----:B------:R-:W-:Y:S05]  /*1ab0*/  @!P0 EXIT ;  /* 0x000000000000894d */ /* 0x000fea0003800000 */
[----:B-1----:R-:W1:Y:S01]  /*1ac0*/  LDC R3, c[0x0][0x398] ;  /* 0x0000e600ff037b82 */ /* 0x002e620000000800 */
[----:B------:R-:W2:Y:S01]  /*1ad0*/  LDCU UR6, c[0x0][0x398] ;  /* 0x00007300ff0677ac */ /* 0x000ea20008000800 */
[----:B------:R-:W-:-:S06]  /*1ae0*/  UIADD3 UR5, UPT, UPT, -UR5, URZ, URZ ;  /* 0x000000ff05057290 */ /* 0x000fcc000fffe1ff */
[----:B0---4-:R-:W0:Y:S08]  /*1af0*/  LDC.64 R8, c[0x0][0x380] ;  /* 0x0000e000ff087b82 */ /* 0x011e300000000a00 */
[----:B------:R-:W3:Y:S01]  /*1b00*/  LDC.64 R10, c[0x0][0x388] ;  /* 0x0000e200ff0a7b82 */ /* 0x000ee20000000a00 */
[----:B-12---:R-:W-:-:S07]  /*1b10*/  IMAD R3, R3, UR4, R0 ;  /* 0x0000000403037c24 */ /* 0x006fce000f8e0200 */
.L_x_35:
[----:B0-----:R-:W-:-:S06]  /*1b20*/  IMAD.WIDE R4, R3, 0x4, R8 ;  /* 0x0000000403047825 */ /* 0x001fcc00078e0208 */
[----:B------:R-:W2:Y:S01]  /*1b30*/  LDG.E.CONSTANT R5, desc[UR8][R4.64] ;  /* 0x0000000804057981 */ /* 0x000ea2000c1e9900 */
[----:B------:R-:W-:Y:S01]  /*1b40*/  UIADD3 UR5, UPT, UPT, UR5, 0x1, URZ ;  /* 0x0000000105057890 */ /* 0x000fe2000fffe0ff */
[C---:B---3--:R-:W-:Y:S01]  /*1b50*/  IMAD.WIDE R6, R3.reuse, 0x4, R10 ;  /* 0x0000000403067825 */ /* 0x048fe200078e020a */
[----:B------:R-:W-:-:S04]  /*1b60*/  IADD3 R3, PT, PT, R3, UR6, RZ ;  /* 0x0000000603037c10 */ /* 0x000fc8000fffe0ff */
[----:B------:R-:W-:Y:S01]  /*1b70*/  ISETP.NE.AND P0, PT, RZ, UR5, PT ;  /* 0x00000005ff007c0c */ /* 0x000fe2000bf05270 */
[----:B--2---:R-:W-:-:S05]  /*1b80*/  FMUL R13, R5, R2 ;  /* 0x00000002050d7220 */ /* 0x004fca0000400000 */
[----:B------:R0:W-:Y:S07]  /*1b90*/  STG.E desc[UR8][R6.64], R13 ;  /* 0x0000000d06007986 */ /* 0x0001ee000c101908 */
[----:B------:R-:W-:Y:S05]  /*1ba0*/  @!P0 EXIT ;  /* 0x000000000000894d */ /* 0x000fea0003800000 */
[----:B------:R-:W-:Y:S05]  /*1bb0*/  BRA `(.L_x_35) ;  /* 0xfffffffc00d87947 */ /* 0x000fea000383ffff */
        .weak           $__internal_1_$__cuda_sm3x_div_rn_noftz_f32_slowpath
        .type           $__internal_1_$__cuda_sm3x_div_rn_noftz_f32_slowpath,@function
        .size           $__internal_1_$__cuda_sm3x_div_rn_noftz_f32_slowpath,(.L_x_370 - $__internal_1_$__cuda_sm3x_div_rn_noftz_f32_slowpath)
$__internal_1_$__cuda_sm3x_div_rn_noftz_f32_slowpath:
[----:B------:R-:W-:Y:S01]  /*1bc0*/  SHF.R.U32.HI R6, RZ, 0x17, R3 ;  /* 0x00000017ff067819 */ /* 0x000fe20000011603 */
[----:B------:R-:W-:Y:S01]  /*1bd0*/  BSSY.RECONVERGENT B1, `(.L_x_36) ;  /* 0x0000062000017945 */ /* 0x000fe20003800200 */
        /* <DEDUP_REMOVED lines=28> */
[----:B------:R-:W-:Y:S01]  /*1da0*/  @!P0 FFMA R2, R2, 1.84467440737095516160e+19, RZ ;  /* 0x5f80000002028823 */ /* 0x000fe200000000ff */
[----:B------:R-:W-:Y:S01]  /*1db0*/  @!P0 MOV R5, 0xffffffc0 ;  /* 0xffffffc000058802 */ /* 0x000fe20000000f00 */
[----:B------:R-:W-:-:S03]  /*1dc0*/  @!P1 FFMA R3, R3, 1.84467440737095516160e+19, RZ ;  /* 0x5f80000003039823 */ /* 0x000fc600000000ff */
[----:B------:R-:W-:-:S07]  /*1dd0*/  @!P1 IADD3 R5, PT, PT, R5, 0x40, RZ ;  /* 0x0000004005059810 */ /* 0x000fce0007ffe0ff */
.L_x_37:
[----:B------:R-:W-:Y:S01]  /*1de0*/  LEA R6, R10, 0xc0800000, 0x17 ;  /* 0xc08000000a067811 */ /* 0x000fe200078eb8ff */
[----:B------:R-:W-:Y:S03]  /*1df0*/  BSSY.RECONVERGENT B2, `(.L_x_42) ;  /* 0x0000036000027945 */ /* 0x000fe60003800200 */
[----:B------:R-:W-:Y:S02]  /*1e00*/  IADD3 R6, PT, PT, -R6, R3, RZ ;  /* 0x0000000306067210 */ /* 0x000fe40007ffe1ff */
[----:B------:R-:W-:Y:S02]  /*1e10*/  IADD3 R3, PT, PT, R8, -0x7f, RZ ;  /* 0xffffff8108037810 */ /* 0x000fe40007ffe0ff */
[----:B------:R0:W1:Y:S01]  /*1e20*/  MUFU.RCP R7, R6 ;  /* 0x0000000600077308 */ /* 0x0000620000001000 */
[----:B------:R-:W-:Y:S02]  /*1e30*/  FADD.FTZ R9, -R6, -RZ ;  /* 0x800000ff06097221 */ /* 0x000fe40000010100 */
        /* <DEDUP_REMOVED lines=12> */
[----:B------:R-:W-:-:S04]  /*1f00*/  IADD3 R9, PT, PT, R3, R6, RZ ;  /* 0x0000000603097210 */ /* 0x000fc80007ffe0ff */
[----:B------:R-:W-:-:S04]  /*1f10*/  IADD3 R3, PT, PT, R9, -0x1, RZ ;  /* 0xffffffff09037810 */ /* 0x000fc80007ffe0ff */
        /* <DEDUP_REMOVED lines=10> */
[CCC-:B------:R-:W-:Y:S01]  /*1fc0*/  FFMA.RM R6, R12.reuse, R8.reuse, R7.reuse ;  /* 0x000000080c067223 */ /* 0x1c0fe20000004007 */
[C---:B------:R-:W-:Y:S02]  /*1fd0*/  ISETP.NE.AND P2, PT, R9.reuse, RZ, PT ;  /* 0x000000ff0900720c */ /* 0x040fe40003f45270 */
[----:B------:R-:W-:Y:S02]  /*1fe0*/  ISETP.NE.AND P1, PT, R9, RZ, PT ;  /* 0x000000ff0900720c */ /* 0x000fe40003f25270 */
[----:B------:R-:W-:Y:S01]  /*1ff0*/  LOP3.LUT R5, R3, 0x7fffff, RZ, 0xc0, !PT ;  /* 0x007fffff03057812 */ /* 0x000fe200078ec0ff */
[----:B------:R-:W-:Y:S01]  /*2000*/  FFMA.RP R3, R12, R8, R7 ;  /* 0x000000080c037223 */ /* 0x000fe20000008007 */
[----:B------:R-:W-:Y:S02]  /*2010*/  IADD3 R8, PT, PT, R9, 0x20, RZ ;  /* 0x0000002009087810 */ /* 0x000fe40007ffe0ff */
[----:B------:R-:W-:-:S02]  /*2020*/  LOP3.LUT R5, R5, 0x800000, RZ, 0xfc, !PT ;  /* 0x0080000005057812 */ /* 0x000fc400078efcff */
[----:B------:R-:W-:Y:S02]  /*2030*/  IADD3 R7, PT, PT, -R9, RZ, RZ ;  /* 0x000000ff09077210 */ /* 0x000fe40007ffe1ff */
[----:B------:R-:W-:Y:S02]  /*2040*/  SHF.L.U32 R8, R5, R8, RZ ;  /* 0x0000000805087219 */ /* 0x000fe400000006ff */
[----:B------:R-:W-:Y:S02]  /*2050*/  FSETP.NEU.FTZ.AND P0, PT, R3, R6, PT ;  /* 0x000000060300720b */ /* 0x000fe40003f1d000 */
[----:B------:R-:W-:Y:S02]  /*2060*/  SEL R6, R7, RZ, P2 ;  /* 0x000000ff07067207 */ /* 0x000fe40001000000 */
[----:B------:R-:W-:Y:S02]  /*2070*/  ISETP.NE.AND P1, PT, R8, RZ, P1 ;  /* 0x000000ff0800720c */ /* 0x000fe40000f25270 */
[----:B------:R-:W-:-:S02]  /*2080*/  SHF.R.U32.HI R6, RZ, R6, R5 ;  /* 0x00000006ff067219 */ /* 0x000fc40000011605 */
[----:B------:R-:W-:Y:S02]  /*2090*/  PLOP3.LUT P0, PT, P0, P1, PT, 0xf8, 0x8f ;  /* 0x00000000008f781c */ /* 0x000fe40000703f70 */
[----:B------:R-:W-:Y:S02]  /*20a0*/  SHF.R.U32.HI R8, RZ, 0x1, R6 ;  /* 0x00000001ff087819 */ /* 0x000fe40000011606 */
[----:B------:R-:W-:-:S04]  /*20b0*/  SEL R3, RZ, 0x1, !P0 ;  /* 0x00000001ff037807 */ /* 0x000fc80004000000 */
[----:B------:R-:W-:-:S04]  /*20c0*/  LOP3.LUT R3, R3, 0x1, R8, 0xf8, !PT ;  /* 0x0000000103037812 */ /* 0x000fc800078ef808 */
[----:B------:R-:W-:-:S04]  /*20d0*/  LOP3.LUT R3, R3, R6, RZ, 0xc0, !PT ;  /* 0x0000000603037212 */ /* 0x000fc800078ec0ff */
[----:B------:R-:W-:-:S04]  /*20e0*/  IADD3 R3, PT, PT, R8, R3, RZ ;  /* 0x0000000308037210 */ /* 0x000fc80007ffe0ff */
[----:B------:R-:W-:Y:S01]  /*20f0*/  LOP3.LUT R2, R3, R2, RZ, 0xfc, !PT ;  /* 0x0000000203027212 */ /* 0x000fe200078efcff */
[----:B------:R-:W-:Y:S06]  /*2100*/  BRA `(.L_x_45) ;  /* 0x0000000000107947 */ /* 0x000fec0003800000 */
.L_x_44:
[----:B------:R-:W-:-:S04]  /*2110*/  LOP3.LUT R2, R2, 0x80000000, RZ, 0xc0, !PT ;  /* 0x8000000002027812 */ /* 0x000fc800078ec0ff */
[----:B------:R-:W-:Y:S01]  /*2120*/  LOP3.LUT R2, R2, 0x7f800000, RZ, 0xfc, !PT ;  /* 0x7f80000002027812 */ /* 0x000fe200078efcff */
[----:B------:R-:W-:Y:S06]  /*2130*/  BRA `(.L_x_45) ;  /* 0x0000000000047947 */ /* 0x000fec0003800000 */
.L_x_43:
[----:B------:R-:W-:-:S07]  /*2140*/  LEA R2, R6, R2, 0x17 ;  /* 0x0000000206027211 */ /* 0x000fce00078eb8ff */
.L_x_45:
[----:B------:R-:W-:Y:S05]  /*2150*/  BSYNC.RECONVERGENT B2 ;  /* 0x0000000000027941 */ /* 0x000fea0003800200 */
.L_x_42:
[----:B------:R-:W-:Y:S05]  /*2160*/  BRA `(.L_x_46) ;  /* 0x0000000000207947 */ /* 0x000fea0003800000 */
.L_x_41:
[----:B------:R-:W-:-:S04]  /*2170*/  LOP3.LUT R2, R3, 0x80000000, R2, 0x48, !PT ;  /* 0x8000000003027812 */ /* 0x000fc800078e4802 */
[----:B------:R-:W-:Y:S01]  /*2180*/  LOP3.LUT R2, R2, 0x7f800000, RZ, 0xfc, !PT ;  /* 0x7f80000002027812 */ /* 0x000fe200078efcff */
[----:B------:R-:W-:Y:S06]  /*2190*/  BRA `(.L_x_46) ;  /* 0x0000000000147947 */ /* 0x000fec0003800000 */
.L_x_40:
[----:B------:R-:W-:Y:S01]  /*21a0*/  LOP3.LUT R2, R3, 0x80000000, R2, 0x48, !PT ;  /* 0x8000000003027812 */ /* 0x000fe200078e4802 */
[----:B------:R-:W-:Y:S06]  /*21b0*/  BRA `(.L_x_46) ;  /* 0x00000000000c7947 */ /* 0x000fec0003800000 */
.L_x_39:
[----:B------:R-:W0:Y:S01]  /*21c0*/  MUFU.RSQ R2, -QNAN ;  /* 0xffc0000000027908 */ /* 0x000e220000001400 */
[----:B------:R-:W-:Y:S05]  /*21d0*/  BRA `(.L_x_46) ;  /* 0x0000000000047947 */ /* 0x000fea0003800000 */
.L_x_38:
[----:B------:R-:W-:-:S07]  /*21e0*/  FADD.FTZ R2, R2, R3 ;  /* 0x0000000302027221 */ /* 0x000fce0000010000 */
.L_x_46:
[----:B------:R-:W-:Y:S05]  /*21f0*/  BSYNC.RECONVERGENT B1 ;  /* 0x0000000000017941 */ /* 0x000fea0003800200 */
.L_x_36:
[----:B------:R-:W-:-:S04]  /*2200*/  HFMA2 R5, -RZ, RZ, 0, 0 ;  /* 0x00000000ff057431 */ /* 0x000fc800000001ff */
[----:B0-----:R-:W-:Y:S05]  /*2210*/  RET.REL.NODEC R4 `(_Z27l1_feature_selection_kernelPKfPfS1_iif) ;  /* 0xffffffdc04787950 */ /* 0x001fea0003c3ffff */
.L_x_47:
        /* <DEDUP_REMOVED lines=14> */
.L_x_370:


//--------------------- .text._Z25adaptive_normalize_kernelPKfPfS1_S1_S1_S1_iif --------------------------
	.section	.text._Z25adaptive_normalize_kernelPKfPfS1_S1_S1_S1_iif,"ax",@progbits
	.align	128
        .global         _Z25adaptive_normalize_kernelPKfPfS1_S1_S1_S1_iif
        .type           _Z25adaptive_normalize_kernelPKfPfS1_S1_S1_S1_iif,@function
        .size           _Z25adaptive_normalize_kernelPKfPfS1_S1_S1_S1_iif,(.L_x_372 - _Z25adaptive_normalize_kernelPKfPfS1_S1_S1_S1_iif)
        .other          _Z25adaptive_normalize_kernelPKfPfS1_S1_S1_S1_iif,@"STO_CUDA_ENTRY STV_DEFAULT"
_Z25adaptive_normalize_kernelPKfPfS1_S1_S1_S1_iif:
.text._Z25adaptive_normalize_kernelPKfPfS1_S1_S1_S1_iif:
        /* <DEDUP_REMOVED lines=23> */
.L_x_50:
[----:B------:R-:W0:Y:S02]  /*0170*/  LDC.64 R4, c[0x0][0x380] ;  /* 0x0000e000ff047b82 */ /* 0x000e240000000a00 */
[----:B0-----:R-:W-:-:S05]  /*0180*/  IMAD.WIDE R4, R0, 0x4, R4 ;  /* 0x0000000400047825 */ /* 0x001fca00078e0204 */
[----:B------:R-:W2:Y:S01]  /*0190*/  LDG.E.CONSTANT R24, desc[UR8][R4.64] ;  /* 0x0000000804187981 */ /* 0x000ea2000c1e9900 */
[----:B------:R-:W-:-:S04]  /*01a0*/  IMAD.WIDE R22, R9, 0x4, R4 ;  /* 0x0000000409167825 */ /* 0x000fc800078e0204 */
[C---:B------:R-:W-:Y:S02]  /*01b0*/  IMAD.WIDE R10, R9.reuse, 0x4, R22 ;  /* 0x00000004090a7825 */ /* 0x040fe400078e0216 */
[----:B------:R-:W3:Y:S02]  /*01c0*/  LDG.E.CONSTANT R22, desc[UR8][R22.64] ;  /* 0x0000000816167981 */ /* 0x000ee4000c1e9900 */
[C---:B------:R-:W-:Y:S02]  /*01d0*/  IMAD.WIDE R14, R9.reuse, 0x4, R10 ;  /* 0x00000004090e7825 */ /* 0x040fe400078e020a */
[----:B------:R0:W4:Y:S04]  /*01e0*/  LDG.E.CONSTANT R21, desc[UR8][R10.64] ;  /* 0x000000080a157981 */ /* 0x000128000c1e9900 */
        /* <DEDUP_REMOVED lines=9> */
[----:B------:R-:W-:-:S04]  /*0280*/  IMAD.WIDE R6, R9, 0x4, R12 ;  /* 0x0000000409067825 */ /* 0x000fc800078e020c */
[C---:B0-----:R-:W-:Y:S02]  /*0290*/  IMAD.WIDE R10, R9.reuse, 0x4, R6 ;  /* 0x00000004090a7825 */ /* 0x041fe400078e0206 */
[----:B------:R-:W5:Y:S02]  /*02a0*/  LDG.E.CONSTANT R6, desc[UR8][R6.64] ;  /* 0x0000000806067981 */ /* 0x000f64000c1e9900 */
[C---:B-1----:R-:W-:Y:S02]  /*02b0*/  IMAD.WIDE R2, R9.reuse, 0x4, R10 ;  /* 0x0000000409027825 */ /* 0x042fe400078e020a */
        /* <DEDUP_REMOVED lines=15> */
[----:B--2---:R-:W-:-:S04]  /*03b0*/  FADD R25, R24, R25 ;  /* 0x0000001918197221 */ /* 0x004fc80000000000 */
[----:B---3--:R-:W-:-:S04]  /*03c0*/  FADD R22, R25, R22 ;  /* 0x0000001619167221 */ /* 0x008fc80000000000 */
[----:B----4-:R-:W-:-:S04]  /*03d0*/  FADD R21, R22, R21 ;  /* 0x0000001516157221 */ /* 0x010fc80000000000 */
[----:B-----5:R-:W-:-:S04]  /*03e0*/  FADD R20, R21, R20 ;  /* 0x0000001415147221 */ /* 0x020fc80000000000 */
[----:B------:R-:W-:-:S04]  /*03f0*/  FADD R19, R20, R19 ;  /* 0x0000001314137221 */ /* 0x000fc80000000000 */
        /* <DEDUP_REMOVED lines=10> */
[----:B------:R-:W-:Y:S01]  /*04a0*/  FADD R25, R29, R12 ;  /* 0x0000000c1d197221 */ /* 0x000fe20000000000 */
[----:B------:R-:W-:Y:S06]  /*04b0*/  BRA.U UP2, `(.L_x_50) ;  /* 0xfffffffd022c7547 */ /* 0x000fec000b83ffff */
.L_x_49:
        /* <DEDUP_REMOVED lines=24> */
[----:B--2---:R-:W-:-:S04]  /*0640*/  FADD R2, R25, R2 ;  /* 0x0000000219027221 */ /* 0x004fc80000000000 */
[----:B---3--:R-:W-:-:S04]  /*0650*/  FADD R2, R2, R5 ;  /* 0x0000000502027221 */ /* 0x008fc80000000000 */
[----:B----4-:R-:W-:-:S04]  /*0660*/  FADD R2, R2, R7 ;  /* 0x0000000702027221 */ /* 0x010fc80000000000 */
[----:B-----5:R-:W-:-:S04]  /*0670*/  FADD R2, R2, R11 ;  /* 0x0000000b02027221 */ /* 0x020fc80000000000 */
[----:B------:R-:W-:-:S04]  /*0680*/  FADD R2, R2, R13 ;  /* 0x0000000d02027221 */ /* 0x000fc80000000000 */
[----:B------:R-:W-:-:S04]  /*0690*/  FADD R2, R2, R15 ;  /* 0x0000000f02027221 */ /* 0x000fc80000000000 */
[----:B------:R-:W-:-:S04]  /*06a0*/  FADD R2, R2, R17 ;  /* 0x0000001102027221 */ /* 0x000fc80000000000 */
[----:B------:R-:W-:-:S07]  /*06b0*/  FADD R25, R2, R19 ;  /* 0x0000001302197221 */ /* 0x000fce0000000000 */
.L_x_51:
        /* <DEDUP_REMOVED lines=16> */
[----:B--2---:R-:W-:-:S04]  /*07c0*/  FADD R25, R25, R2 ;  /* 0x0000000219197221 */ /* 0x004fc80000000000 */
[----:B---3--:R-:W-:-:S04]  /*07d0*/  FADD R25, R25, R4 ;  /* 0x0000000419197221 */ /* 0x008fc80000000000 */
[----:B----4-:R-:W-:-:S04]  /*07e0*/  FADD R25, R25, R6 ;  /* 0x0000000619197221 */ /* 0x010fc80000000000 */
[----:B-----5:R-:W-:-:S07]  /*07f0*/  FADD R25, R25, R10 ;  /* 0x0000000a19197221 */ /* 0x020fce0000000000 */
.L_x_52:
[----:B------:R-:W-:Y:S05]  /*0800*/  BRA.U !UP2, `(.L_x_48) ;  /* 0x000000010a287547 */ /* 0x000fea000b800000 */
[----:B------:R-:W0:Y:S01]  /*0810*/  LDC.64 R4, c[0x0][0x380] ;  /* 0x0000e000ff047b82 */ /* 0x000e220000000a00 */
[----:B------:R-:W-:Y:S01]  /*0820*/  IMAD R0, R9, UR4, R8 ;  /* 0x0000000409007c24 */ /* 0x000fe2000f8e0208 */
[----:B------:R-:W-:-:S12]  /*0830*/  UIADD3 UR5, UPT, UPT, -UR5, URZ, URZ ;  /* 0x000000ff05057290 */ /* 0x000fd8000fffe1ff */
.L_x_53:
[----:B0-----:R-:W-:-:S06]  /*0840*/  IMAD.WIDE R2, R0, 0x4, R4 ;  /* 0x0000000400027825 */ /* 0x001fcc00078e0204 */
[----:B------:R-:W2:Y:S01]  /*0850*/  LDG.E.CONSTANT R2, desc[UR8][R2.64] ;  /* 0x0000000802027981 */ /* 0x000ea2000c1e9900 */
[----:B------:R-:W-:Y:S01]  /*0860*/  UIADD3 UR5, UPT, UPT, UR5, 0x1, URZ ;  /* 0x0000000105057890 */ /* 0x000fe2000fffe0ff */
[----:B------:R-:W-:-:S03]  /*0870*/  IADD3 R0, PT, PT, R0, R9, RZ ;  /* 0x0000000900007210 */ /* 0x000fc60007ffe0ff */
[----:B------:R-:W-:Y:S01]  /*0880*/  UISETP.NE.AND UP1, UPT, UR5, URZ, UPT ;  /* 0x000000ff0500728c */ /* 0x000fe2000bf25270 */
[----:B--2---:R-:W-:-:S08]  /*0890*/  FADD R25, R2, R25 ;  /* 0x0000001902197221 */ /* 0x004fd00000000000 */
[----:B------:R-:W-:Y:S05]  /*08a0*/  BRA.U UP1, `(.L_x_53) ;  /* 0xfffffffd01e47547 */ /* 0x000fea000b83ffff */
.L_x_48:
        /* <DEDUP_REMOVED lines=10> */
[----:B------:R-:W-:-:S07]  /*0950*/  MOV R10, 0x970 ;  /* 0x00000970000a7802 */ /* 0x000fce0000000f00 */
[----:B------:R-:W-:Y:S05]  /*0960*/  CALL.REL.NOINC `($__internal_3_$__cuda_sm3x_div_rn_noftz_f32_slowpath) ;  /* 0x0000002000c07944 */ /* 0x000fea0003c00000 */
[----:B------:R-:W-:-:S07]  /*0970*/  MOV R7, R0 ;  /* 0x0000000000077202 */ /* 0x000fce0000000f00 */
.L_x_55:
[----:B------:R-:W-:Y:S05]  /*0980*/  BSYNC.RECONVERGENT B2 ;  /* 0x0000000000027941 */ /* 0x000fea0003800200 */
.L_x_54:
[----:B------:R-:W-:Y:S01]  /*0990*/  HFMA2 R9, -RZ, RZ, 0, 0 ;  /* 0x00000000ff097431 */ /* 0x000fe200000001ff */
[----:B------:R-:W-:Y:S06]  /*09a0*/  BRA.U !UP0, `(.L_x_56) ;  /* 0x0000000908807547 */ /* 0x000fec000b800000 */
[----:B------:R-:W0:Y:S01]  /*09b0*/  LDCU UR5, c[0x0][0x3b4] ;  /* 0x00007680ff0577ac */ /* 0x000e220008000800 */
[----:B------:R-:W-:Y:S01]  /*09c0*/  MOV R9, RZ ;  /* 0x000000ff00097202 */ /* 0x000fe20000000f00 */
[----:B------:R-:W-:Y:S01]  /*09d0*/  UMOV UR4, URZ ;  /* 0x000000ff00047c82 */ /* 0x000fe20008000000 */
[----:B0-----:R-:W-:Y:S02]  /*09e0*/  UISETP.GE.U32.AND UP0, UPT, UR5, 0x10, UPT ;  /* 0x000000100500788c */ /* 0x001fe4000bf06070 */
[----:B------:R-:W-:-:S04]  /*09f0*/  ULOP3.LUT UR7, UR5, 0xf, URZ, 0xc0, !UPT ;  /* 0x0000000f05077892 */ /* 0x000fc8000f8ec0ff */
[----:B------:R-:W-:-:S03]  /*0a00*/  UISETP.NE.AND UP1, UPT, UR7, URZ, UPT ;  /* 0x000000ff0700728c */ /* 0x000fc6000bf25270 */
[----:B------:R-:W-:Y:S08]  /*0a10*/  BRA.U !UP0, `(.L_x_57) ;  /* 0x0000000508287547 */ /* 0x000ff0000b800000 */
[----:B------:R-:W-:Y:S01]  /*0a20*/  ULOP3.LUT UR4, UR5, 0x7ffffff0, URZ, 0xc0, !UPT ;  /* 0x7ffffff005047892 */ /* 0x000fe2000f8ec0ff */
[----:B------:R-:W-:Y:S02]  /*0a30*/  MOV R9, RZ ;  /* 0x000000ff00097202 */ /* 0x000fe40000000f00 */
[----:B------:R-:W-:Y:S01]  /*0a40*/  MOV R2, R8 ;  /* 0x0000000800027202 */ /* 0x000fe20000000f00 */
[----:B------:R-:W-:-:S12]  /*0a50*/  UIADD3 UR6, UPT, UPT, -UR4, URZ, URZ ;  /* 0x000000ff04067290 */ /* 0x000fd8000fffe1ff */
.L_x_58:
[----:B------:R-:W0:Y:S08]  /*0a60*/  LDC.64 R20, c[0x0][0x380] ;  /* 0x0000e000ff147b82 */ /* 0x000e300000000a00 */
[----:B------:R-:W1:Y:S01]  /*0a70*/  LDC R3, c[0x0][0x3b0] ;  /* 0x0000ec00ff037b82 */ /* 0x000e620000000800 */
[----:B0-----:R-:W-:-:S05]  /*0a80*/  IMAD.WIDE R20, R2, 0x4, R20 ;  /* 0x0000000402147825 */ /* 0x001fca00078e0214 */
[----:B------:R-:W2:Y:S01]  /*0a90*/  LDG.E.CONSTANT R0, desc[UR8][R20.64] ;  /* 0x0000000814007981 */ /* 0x000ea2000c1e9900 */
[----:B-1----:R-:W-:-:S05]  /*0aa0*/  IMAD.WIDE R24, R3, 0x4, R20 ;  /* 0x0000000403187825 */ /* 0x002fca00078e0214 */
[----:B------:R0:W3:Y:S01]  /*0ab0*/  LDG.E.CONSTANT R5, desc[UR8][R24.64] ;  /* 0x0000000818057981 */ /* 0x0000e2000c1e9900 */
[----:B------:R-:W-:-:S04]  /*0ac0*/  IMAD.WIDE R18, R3, 0x4, R24 ;  /* 0x0000000403127825 */ /* 0x000fc800078e0218 */
[C---:B------:R-:W-:Y:S02]  /*0ad0*/  IMAD.WIDE R16, R3.reuse, 0x4, R18 ;  /* 0x0000000403107825 */ /* 0x040fe400078e0212 */
[----:B------:R-:W4:Y:S02]  /*0ae0*/  LDG.E.CONSTANT R18, desc[UR8][R18.64] ;  /* 0x0000000812127981 */ /* 0x000f24000c1e9900 */
        /* <DEDUP_REMOVED lines=9> */
[----:B------:R1:W5:Y:S04]  /*0b80*/  LDG.E.CONSTANT R6, desc[UR8][R22.64] ;  /* 0x0000000816067981 */ /* 0x000368000c1e9900 */
[----:B------:R-:W5:Y:S01]  /*0b90*/  LDG.E.CONSTANT R13, desc[UR8][R28.64] ;  /* 0x000000081c0d7981 */ /* 0x000f62000c1e9900 */
[----:B0-----:R-:W-:-:S04]  /*0ba0*/  IMAD.WIDE R24, R3, 0x4, R28 ;  /* 0x0000000403187825 */ /* 0x001fc800078e021c */
[C---:B------:R-:W-:Y:S02]  /*0bb0*/  IMAD.WIDE R20, R3.reuse, 0x4, R24 ;  /* 0x0000000403147825 */ /* 0x040fe400078e0218 */
[----:B------:R-:W5:Y:S02]  /*0bc0*/  LDG.E.CONSTANT R24, desc[UR8][R24.64] ;  /* 0x0000000818187981 */ /* 0x000f64000c1e9900 */
[C---:B-1----:R-:W-:Y:S02]  /*0bd0*/  IMAD.WIDE R22, R3.reuse, 0x4, R20 ;  /* 0x0000000403167825 */ /* 0x042fe400078e0214 */
[----:B------:R0:W5:Y:S04]  /*0be0*/  LDG.E.CONSTANT R15, desc[UR8][R20.64] ;  /* 0x00000008140f7981 */ /* 0x000168000c1e9900 */
[----:B------:R1:W5:Y:S01]  /*0bf0*/  LDG.E.CONSTANT R17, desc[UR8][R22.64] ;  /* 0x0000000816117981 */ /* 0x000362000c1e9900 */
[----:B------:R-:W-:-:S04]  /*0c00*/  IMAD.WIDE R26, R3, 0x4, R22 ;  /* 0x00000004031a7825 */ /* 0x000fc800078e0216 */
[C---:B0-----:R-:W-:Y:S02]  /*0c10*/  IMAD.WIDE R20, R3.reuse, 0x4, R26 ;  /* 0x0000000403147825 */ /* 0x041fe400078e021a */
[----:B------:R-:W5:Y:S02]  /*0c20*/  LDG.E.CONSTANT R26, desc[UR8][R26.64] ;  /* 0x000000081a1a7981 */ /* 0x000f64000c1e9900 */
[C---:B-1----:R-:W-:Y:S02]  /*0c30*/  IMAD.WIDE R22, R3.reuse, 0x4, R20 ;  /* 0x0000000403167825 */ /* 0x042fe400078e0214 */
[----:B------:R-:W5:Y:S04]  /*0c40*/  LDG.E.CONSTANT R11, desc[UR8][R20.64] ;  /* 0x00000008140b7981 */ /* 0x000f68000c1e9900 */
[----:B------:R-:W5:Y:S01]  /*0c50*/  LDG.E.CONSTANT R19, desc[UR8][R22.64] ;  /* 0x0000000816137981 */ /* 0x000f62000c1e9900 */
[----:B------:R-:W-:-:S06]  /*0c60*/  IMAD.WIDE R28, R3, 0x4, R22 ;  /* 0x00000004031c7825 */ /* 0x000fcc00078e0216 */
[----:B------:R-:W5:Y:S01]  /*0c70*/  LDG.E.CONSTANT R28, desc[UR8][R28.64] ;  /* 0x000000081c1c7981 */ /* 0x000f62000c1e9900 */
[----:B------:R-:W-:-:S04]  /*0c80*/  UIADD3 UR6, UPT, UPT, UR6, 0x10, URZ ;  /* 0x0000001006067890 */ /* 0x000fc8000fffe0ff */
[----:B------:R-:W-:Y:S01]  /*0c90*/  UISETP.NE.AND UP0, UPT, UR6, URZ, UPT ;  /* 0x000000ff0600728c */ /* 0x000fe2000bf05270 */
[----:B------:R-:W-:Y:S01]  /*0ca0*/  LEA R2, R3, R2, 0x4 ;  /* 0x0000000203027211 */ /* 0x000fe200078e20ff */
[----:B--2---:R-:W-:-:S04]  /*0cb0*/  FADD R0, R0, -R7 ;  /* 0x8000000700007221 */ /* 0x004fc80000000000 */
[----:B------:R-:W-:Y:S01]  /*0cc0*/  FFMA R0, R0, R0, R9 ;  /* 0x0000000000007223 */ /* 0x000fe20000000009 */
[----:B---3--:R-:W-:-:S04]  /*0cd0*/  FADD R5, R5, -R7 ;  /* 0x8000000705057221 */ /* 0x008fc80000000000 */
[----:B------:R-:W-:Y:S01]  /*0ce0*/  FFMA R0, R5, R5, R0 ;  /* 0x0000000505007223 */ /* 0x000fe20000000000 */
[----:B----4-:R-:W-:-:S04]  /*0cf0*/  FADD R5, R18, -R7 ;  /* 0x8000000712057221 */ /* 0x010fc80000000000 */
[----:B------:R-:W-:Y:S01]  /*0d00*/  FFMA R0, R5, R5, R0 ;  /* 0x0000000505007223 */ /* 0x000fe20000000000 */
[----:B-----5:R-:W-:-:S04]  /*0d10*/  FADD R5, R16, -R7 ;  /* 0x8000000710057221 */ /* 0x020fc80000000000 */
[----:B------:R-:W-:Y:S01]  /*0d20*/  FFMA R0, R5, R5, R0 ;  /* 0x0000000505007223 */ /* 0x000fe20000000000 */
[----:B------:R-:W-:-:S04]  /*0d30*/  FADD R5, R14, -R7 ;  /* 0x800000070e057221 */ /* 0x000fc80000000000 */
        /* <DEDUP_REMOVED lines=23> */
[----:B------:R-:W-:Y:S06]  /*0eb0*/  BRA.U UP0, `(.L_x_58) ;  /* 0xfffffff900e87547 */ /* 0x000fec000b83ffff */
.L_x_57:
[----:B------:R-:W-:Y:S05]  /*0ec0*/  BRA.U !UP1, `(.L_x_56) ;  /* 0x0000000509387547 */ /* 0x000fea000b800000 */
[----:B------:R-:W-:Y:S02]  /*0ed0*/  UISETP.GE.U32.AND UP0, UPT, UR7, 0x8, UPT ;  /* 0x000000080700788c */ /* 0x000fe4000bf06070 */
[----:B------:R-:W-:-:S04]  /*0ee0*/  ULOP3.LUT UR6, UR5, 0x7, URZ, 0xc0, !UPT ;  /* 0x0000000705067892 */ /* 0x000fc8000f8ec0ff */
[----:B------:R-:W-:-:S03]  /*0ef0*/  UISETP.NE.AND UP1, UPT, UR6, URZ, UPT ;  /* 0x000000ff0600728c */ /* 0x000fc6000bf25270 */
[----:B------:R-:W-:Y:S08]  /*0f00*/  BRA.U !UP0, `(.L_x_59) ;  /* 0x0000000108907547 */ /* 0x000ff0000b800000 */
[----:B------:R-:W0:Y:S08]  /*0f10*/  LDC R23, c[0x0][0x3b0] ;  /* 0x0000ec00ff177b82 */ /* 0x000e300000000800 */
[----:B------:R-:W1:Y:S01]  /*0f20*/  LDC.64 R2, c[0x0][0x380] ;  /* 0x0000e000ff027b82 */ /* 0x000e620000000a00 */
[----:B0-----:R-:W-:-:S04]  /*0f30*/  IMAD R5, R23, UR4, R8 ;  /* 0x0000000417057c24 */ /* 0x001fc8000f8e0208 */
[----:B-1----:R-:W-:-:S05]  /*0f40*/  IMAD.WIDE R2, R5, 0x4, R2 ;  /* 0x0000000405027825 */ /* 0x002fca00078e0202 */
[----:B------:R0:W2:Y:S01]  /*0f50*/  LDG.E.CONSTANT R0, desc[UR8][R2.64] ;  /* 0x0000000802007981 */ /* 0x0000a2000c1e9900 */
[----:B------:R-:W-:-:S04]  /*0f60*/  IMAD.WIDE R10, R23, 0x4, R2 ;  /* 0x00000004170a7825 */ /* 0x000fc800078e0202 */
[C---:B------:R-:W-:Y:S02]  /*0f70*/  IMAD.WIDE R12, R23.reuse, 0x4, R10 ;  /* 0x00000004170c7825 */ /* 0x040fe400078e020a */
[----:B------:R-:W3:Y:S02]  /*0f80*/  LDG.E.CONSTANT R10, desc[UR8][R10.64] ;  /* 0x000000080a0a7981 */ /* 0x000ee4000c1e9900 */
[C---:B------:R-:W-:Y:S02]  /*0f90*/  IMAD.WIDE R14, R23.reuse, 0x4, R12 ;  /* 0x00000004170e7825 */ /* 0x040fe400078e020c */
[----:B------:R-:W4:Y:S02]  /*0fa0*/  LDG.E.CONSTANT R12, desc[UR8][R12.64] ;  /* 0x000000080c0c7981 */ /* 0x000f24000c1e9900 */
[C---:B------:R-:W-:Y:S02]  /*0fb0*/  IMAD.WIDE R16, R23.reuse, 0x4, R14 ;  /* 0x0000000417107825 */ /* 0x040fe400078e020e */
[----:B------:R-:W5:Y:S02]  /*0fc0*/  LDG.E.CONSTANT R14, desc[UR8][R14.64] ;  /* 0x000000080e0e7981 */ /* 0x000f64000c1e9900 */
[----:B------:R-:W-:-:S02]  /*0fd0*/  IMAD.WIDE R18, R23, 0x4, R16 ;  /* 0x0000000417127825 */ /* 0x000fc400078e0210 */
[----:B------:R-:W5:Y:S02]  /*0fe0*/  LDG.E.CONSTANT R16, desc[UR8][R16.64] ;  /* 0x0000000810107981 */ /* 0x000f64000c1e9900 */
[C---:B------:R-:W-:Y:S02]  /*0ff0*/  IMAD.WIDE R20, R23.reuse, 0x4, R18 ;  /* 0x0000000417147825 */ /* 0x040fe400078e0212 */
[----:B------:R-:W5:Y:S02]  /*1000*/  LDG.E.CONSTANT R18, desc[UR8][R18.64] ;  /* 0x0000000812127981 */ /* 0x000f64000c1e9900 */
[----:B0-----:R-:W-:Y:S02]  /*1010*/  IMAD.WIDE R2, R23, 0x4, R20 ;  /* 0x0000000417027825 */ /* 0x001fe400078e0214 */
[----:B------:R-:W5:Y:S04]  /*1020*/  LDG.E.CONSTANT R6, desc[UR8][R20.64] ;  /* 0x0000000814067981 */ /* 0x000f68000c1e9900 */
[----:B------:R0:W5:Y:S01]  /*1030*/  LDG.E.CONSTANT R2, desc[UR8][R2.64] ;  /* 0x0000000802027981 */ /* 0x000162000c1e9900 */
[----:B------:R-:W-:Y:S01]  /*1040*/  UIADD3 UR4, UPT, UPT, UR4, 0x8, URZ ;  /* 0x0000000804047890 */ /* 0x000fe2000fffe0ff */
        /* <DEDUP_REMOVED lines=10> */
[----:B0-----:R-:W-:-:S04]  /*10f0*/  FADD R3, R18, -R7 ;  /* 0x8000000712037221 */ /* 0x001fc80000000000 */
[----:B------:R-:W-:Y:S01]  /*1100*/  FFMA R0, R3, R3, R0 ;  /* 0x0000000303007223 */ /* 0x000fe20000000000 */
[----:B------:R-:W-:-:S04]  /*1110*/  FADD R3, R6, -R7 ;  /* 0x8000000706037221 */ /* 0x000fc80000000000 */
[----:B------:R-:W-:Y:S01]  /*1120*/  FFMA R0, R3, R3, R0 ;  /* 0x0000000303007223 */ /* 0x000fe20000000000 */
[----:B------:R-:W-:-:S04]  /*1130*/  FADD R9, R2, -R7 ;  /* 0x8000000702097221 */ /* 0x000fc80000000000 */
[----:B------:R-:W-:-:S07]  /*1140*/  FFMA R9, R9, R9, R0 ;  /* 0x0000000909097223 */ /* 0x000fce0000000000 */
.L_x_59:
        /* <DEDUP_REMOVED lines=8> */
[----:B-1----:R-:W-:-:S04]  /*11d0*/  IMAD.WIDE R2, R5, 0x4, R2 ;  /* 0x0000000405027825 */ /* 0x002fc800078e0202 */
        /* <DEDUP_REMOVED lines=15> */
[----:B------:R-:W-:-:S07]  /*12d0*/  FFMA R9, R9, R9, R0 ;  /* 0x0000000909097223 */ /* 0x000fce0000000000 */
.L_x_60:
[----:B------:R-:W-:Y:S05]  /*12e0*/  BRA.U !UP1, `(.L_x_56) ;  /* 0x0000000109307547 */ /* 0x000fea000b800000 */
[----:B------:R-:W0:Y:S01]  /*12f0*/  LDC R6, c[0x0][0x3b0] ;  /* 0x0000ec00ff067b82 */ /* 0x000e220000000800 */
[----:B------:R-:W-:-:S07]  /*1300*/  UIADD3 UR5, UPT, UPT, -UR5, URZ, URZ ;  /* 0x000000ff05057290 */ /* 0x000fce000fffe1ff */
[----:B------:R-:W1:Y:S01]  /*1310*/  LDC.64 R10, c[0x0][0x380] ;  /* 0x0000e000ff0a7b82 */ /* 0x000e620000000a00 */
[----:B0-----:R-:W-:-:S07]  /*1320*/  IMAD R5, R6, UR4, R8 ;  /* 0x0000000406057c24 */ /* 0x001fce000f8e0208 */
.L_x_61:
[----:B-1----:R-:W-:-:S06]  /*1330*/  IMAD.WIDE R2, R5, 0x4, R10 ;  /* 0x0000000405027825 */ /* 0x002fcc00078e020a */
[----:B------:R-:W2:Y:S01]  /*1340*/  LDG.E.CONSTANT R2, desc[UR8][R2.64] ;  /* 0x0000000802027981 */ /* 0x000ea2000c1e9900 */
[----:B------:R-:W-:Y:S01]  /*1350*/  UIADD3 UR5, UPT, UPT, UR5, 0x1, URZ ;  /* 0x0000000105057890 */ /* 0x000fe2000fffe0ff */
[----:B------:R-:W-:-:S03]  /*1360*/  IADD3 R5, PT, PT, R5, R6, RZ ;  /* 0x0000000605057210 */ /* 0x000fc60007ffe0ff */
[----:B------:R-:W-:Y:S01]  /*1370*/  UISETP.NE.AND UP0, UPT, UR5, URZ, UPT ;  /* 0x000000ff0500728c */ /* 0x000fe2000bf05270 */
[----:B--2---:R-:W-:-:S04]  /*1380*/  FADD R0, R2, -R7 ;  /* 0x8000000702007221 */ /* 0x004fc80000000000 */
[----:B------:R-:W-:-:S04]  /*1390*/  FFMA R9, R0, R0, R9 ;  /* 0x0000000000097223 */ /* 0x000fc80000000009 */
[----:B------:R-:W-:Y:S05]  /*13a0*/  BRA.U UP0, `(.L_x_61) ;  /* 0xfffffffd00e07547 */ /* 0x000fea000b83ffff */
.L_x_56:
[----:B------:R-:W0:Y:S01]  /*13b0*/  MUFU.RCP R3, R4 ;  /* 0x0000000400037308 */ /* 0x000e220000001000 */
[----:B------:R-:W1:Y:S01]  /*13c0*/  LDC R2, c[0x0][0x3b4] ;  /* 0x0000ed00ff027b82 */ /* 0x000e620000000800 */
[----:B------:R-:W-:Y:S06]  /*13d0*/  BSSY.RECONVERGENT B2, `(.L_x_62) ;  /* 0x000000c000027945 */ /* 0x000fec0003800200 */
[----:B------:R-:W2:Y:S01]  /*13e0*/  FCHK P0, R9, R4 ;  /* 0x0000000409007302 */ /* 0x000ea20000000000 */
[----:B0-----:R-:W-:-:S04]  /*13f0*/  FFMA R0, -R4, R3, 1 ;  /* 0x3f80000004007423 */ /* 0x001fc80000000103 */
[----:B------:R-:W-:-:S04]  /*1400*/  FFMA R0, R3, R0, R3 ;  /* 0x0000000003007223 */ /* 0x000fc80000000003 */
[----:B------:R-:W-:Y:S01]  /*1410*/  FFMA R3, R0, R9, RZ ;  /* 0x0000000900037223 */ /* 0x000fe200000000ff */
[----:B-1----:R-:W-:-:S03]  /*1420*/  ISETP.GE.AND P2, PT, R2, 0x1, PT ;  /* 0x000000010200780c */ /* 0x002fc60003f46270 */
[----:B------:R-:W-:-:S04]  /*1430*/  FFMA R2, -R4, R3, R9 ;  /* 0x0000000304027223 */ /* 0x000fc80000000109 */
[----:B------:R-:W-:Y:S01]  /*1440*/  FFMA R0, R0, R2, R3 ;  /* 0x0000000200007223 */ /* 0x000fe20000000003 */
[----:B--2---:R-:W-:Y:S06]  /*1450*/  @!P0 BRA `(.L_x_63) ;  /* 0x00000000000c8947 */ /* 0x004fec0003800000 */
[----:B------:R-:W-:Y:S02]  /*1460*/  MOV R25, R9 ;  /* 0x0000000900197202 */ /* 0x000fe40000000f00 */
[----:B------:R-:W-:-:S07]  /*1470*/  MOV R10, 0x1490 ;  /* 0x00001490000a7802 */ /* 0x000fce0000000f00 */
[----:B------:R-:W-:Y:S05]  /*1480*/  CALL.REL.NOINC `($__internal_3_$__cuda_sm3x_div_rn_noftz_f32_slowpath) ;  /* 0x0000001400f87944 */ /* 0x000fea0003c00000 */
.L_x_63:
[----:B------:R-:W-:Y:S05]  /*1490*/  BSYNC.RECONVERGENT B2 ;  /* 0x0000000000027941 */ /* 0x000fea0003800200 */
.L_x_62:
[----:B------:R-:W0:Y:S08]  /*14a0*/  LDC.64 R2, c[0x0][0x390] ;  /* 0x0000e400ff027b82 */ /* 0x000e300000000a00 */
[----:B------:R-:W1:Y:S08]  /*14b0*/  LDC R11, c[0x0][0x3b8] ;  /* 0x0000ee00ff0b7b82 */ /* 0x000e700000000800 */
[----:B------:R-:W2:Y:S01]  /*14c0*/  LDC.64 R4, c[0x0][0x398] ;  /* 0x0000e600ff047b82 */ /* 0x000ea20000000a00 */
[----:B0-----:R-:W-:-:S05]  /*14d0*/  IMAD.WIDE R2, R8, 0x4, R2 ;  /* 0x0000000408027825 */ /* 0x001fca00078e0202 */
[----:B------:R-:W3:Y:S01]  /*14e0*/  LDG.E R6, desc[UR8][R2.64] ;  /* 0x0000000802067981 */ /* 0x000ee2000c1e1900 */
[----:B-1----:R-:W-:Y:S01]  /*14f0*/  FADD R9, -R11, 1 ;  /* 0x3f8000000b097421 */ /* 0x002fe20000000100 */
[----:B--2---:R-:W-:-:S04]  /*1500*/  IMAD.WIDE R4, R8, 0x4, R4 ;  /* 0x0000000408047825 */ /* 0x004fc800078e0204 */
[----:B---3--:R-:W-:-:S04]  /*1510*/  FMUL R6, R6, R11 ;  /* 0x0000000b06067220 */ /* 0x008fc80000400000 */
[----:B------:R-:W-:-:S05]  /*1520*/  FFMA R7, R9, R7, R6 ;  /* 0x0000000709077223 */ /* 0x000fca0000000006 */
[----:B------:R0:W-:Y:S04]  /*1530*/  STG.E desc[UR8][R2.64], R7 ;  /* 0x0000000702007986 */ /* 0x0001e8000c101908 */
[----:B------:R-:W2:Y:S02]  /*1540*/  LDG.E R6, desc[UR8][R4.64] ;  /* 0x0000000804067981 */ /* 0x000ea4000c1e1900 */
[----:B--2---:R-:W-:-:S04]  /*1550*/  FMUL R6, R6, R11 ;  /* 0x0000000b06067220 */ /* 0x004fc80000400000 */
[----:B------:R-:W-:-:S05]  /*1560*/  FFMA R9, R9, R0, R6 ;  /* 0x0000000009097223 */ /* 0x000fca0000000006 */
[----:B------:R0:W-:Y:S01]  /*1570*/  STG.E desc[UR8][R4.64], R9 ;  /* 0x0000000904007986 */ /* 0x0001e2000c101908 */
[----:B------:R-:W-:Y:S05]  /*1580*/  @!P2 EXIT ;  /* 0x000000000000a94d */ /* 0x000fea0003800000 */
[----:B0-----:R-:W0:Y:S08]  /*1590*/  LDC.64 R4, c[0x0][0x3a8] ;  /* 0x0000ea00ff047b82 */ /* 0x001e300000000a00 */
[----:B------:R-:W1:Y:S01]  /*15a0*/  LDC.64 R2, c[0x0][0x3a0] ;  /* 0x0000e800ff027b82 */ /* 0x000e620000000a00 */
[----:B0-----:R-:W-:-:S06]  /*15b0*/  IMAD.WIDE R4, R8, 0x4, R4 ;  /* 0x0000000408047825 */ /* 0x001fcc00078e0204 */
[----:B------:R0:W5:Y:S01]  /*15c0*/  LDG.E.CONSTANT R5, desc[UR8][R4.64] ;  /* 0x0000000804057981 */ /* 0x000162000c1e9900 */
[----:B-1----:R-:W-:-:S05]  /*15d0*/  IMAD.WIDE R2, R8, 0x4, R2 ;  /* 0x0000000408027825 */ /* 0x002fca00078e0202 */
[----:B------:R0:W5:Y:S01]  /*15e0*/  LDG.E.CONSTANT R6, desc[UR8][R2.64] ;  /* 0x0000000802067981 */ /* 0x000162000c1e9900 */
[----:B------:R-:W-:-:S05]  /*15f0*/  FADD R9, R9, 9.9999999392252902908e-09 ;  /* 0x322bcc7709097421 */ /* 0x000fca0000000000 */
[----:B------:R-:W-:Y:S01]  /*1600*/  IADD3 R0, PT, PT, R9, -0xd000000, RZ ;  /* 0xf300000009007810 */ /* 0x000fe20007ffe0ff */
[----:B------:R0:W1:Y:S03]  /*1610*/  MUFU.RSQ R10, R9 ;  /* 0x00000009000a7308 */ /* 0x0000660000001400 */
[----:B------:R-:W-:Y:S01]  /*1620*/  ISETP.GT.U32.AND P0, PT, R0, 0x727fffff, PT ;  /* 0x727fffff0000780c */ /* 0x000fe20003f04070 */
[----:B------:R-:W-:-:S12]  /*1630*/  BSSY.RECONVERGENT B0, `(.L_x_64) ;  /* 0x000000b000007945 */ /* 0x000fd80003800200 */
[----:B0-----:R-:W-:Y:S05]  /*1640*/  @!P0 BRA `(.L_x_65) ;  /* 0x0000000000148947 */ /* 0x001fea0003800000 */
[----:B------:R-:W-:Y:S01]  /*1650*/  BSSY.RECONVERGENT B1, `(.L_x_66) ;  /* 0x0000003000017945 */ /* 0x000fe20003800200 */
[----:B------:R-:W-:-:S07]  /*1660*/  MOV R11, 0x1680 ;  /* 0x00001680000b7802 */ /* 0x000fce0000000f00 */
[----:B-1---5:R-:W-:Y:S05]  /*1670*/  CALL.REL.NOINC `($__internal_2_$__cuda_sm20_sqrt_rn_f32_slowpath) ;  /* 0x00000014001c7944 */ /* 0x022fea0003c00000 */
[----:B------:R-:W-:Y:S05]  /*1680*/  BSYNC.RECONVERGENT B1 ;  /* 0x0000000000017941 */ /* 0x000fea0003800200 */
.L_x_66:
[----:B------:R-:W-:Y:S05]  /*1690*/  BRA `(.L_x_67) ;  /* 0x0000000000107947 */ /* 0x000fea0003800000 */
.L_x_65:
[----:B-1----:R-:W-:Y:S01]  /*16a0*/  FMUL.FTZ R4, R9, R10 ;  /* 0x0000000a09047220 */ /* 0x002fe20000410000 */
[----:B------:R-:W-:-:S03]  /*16b0*/  FMUL.FTZ R0, R10, 0.5 ;  /* 0x3f0000000a007820 */ /* 0x000fc60000410000 */
[----:B------:R-:W-:-:S04]  /*16c0*/  FFMA R3, -R4, R4, R9 ;  /* 0x0000000404037223 */ /* 0x000fc80000000109 */
[----:B------:R-:W-:-:S07]  /*16d0*/  FFMA R4, R3, R0, R4 ;  /* 0x0000000003047223 */ /* 0x000fce0000000004 */
.L_x_67:
[----:B------:R-:W-:Y:S05]  /*16e0*/  BSYNC.RECONVERGENT B0 ;  /* 0x0000000000007941 */ /* 0x000fea0003800200 */
.L_x_64:
[----:B------:R-:W0:Y:S01]  /*16f0*/  LDCU UR5, c[0x0][0x3b4] ;  /* 0x00007680ff0577ac */ /* 0x000e220008000800 */
[----:B------:R-:W-:Y:S01]  /*1700*/  UMOV UR4, URZ ;  /* 0x000000ff00047c82 */ /* 0x000fe20008000000 */
[----:B0-----:R-:W-:Y:S02]  /*1710*/  UISETP.GE.U32.AND UP0, UPT, UR5, 0x8, UPT ;  /* 0x000000080500788c */ /* 0x001fe4000bf06070 */
[----:B------:R-:W-:-:S07]  /*1720*/  ULOP3.LUT UR6, UR5, 0x7, URZ, 0xc0, !UPT ;  /* 0x0000000705067892 */ /* 0x000fce000f8ec0ff */
[----:B------:R-:W-:Y:S05]  /*1730*/  BRA.U !UP0, `(.L_x_68) ;  /* 0x0000000908687547 */ /* 0x000fea000b800000 */
[----:B------:R-:W0:Y:S01]  /*1740*/  LDC R3, c[0x0][0x3b0] ;  /* 0x0000ec00ff037b82 */ /* 0x000e220000000800 */
[----:B------:R-:W-:Y:S01]  /*1750*/  ULOP3.LUT UR4, UR5, 0x7ffffff8, URZ, 0xc0, !UPT ;  /* 0x7ffffff805047892 */ /* 0x000fe2000f8ec0ff */
[----:B------:R-:W-:-:S03]  /*1760*/  MOV R2, R8 ;  /* 0x0000000800027202 */ /* 0x000fc60000000f00 */
[----:B------:R-:W-:-:S03]  /*1770*/  UIADD3 UR5, UPT, UPT, -UR4, URZ, URZ ;  /* 0x000000ff04057290 */ /* 0x000fc6000fffe1ff */
[----:B------:R-:W1:Y:S08]  /*1780*/  LDC.64 R16, c[0x0][0x380] ;  /* 0x0000e000ff107b82 */ /* 0x000e700000000a00 */
[----:B------:R-:W2:Y:S02]  /*1790*/  LDC.64 R14, c[0x0][0x388] ;  /* 0x0000e200ff0e7b82 */ /* 0x000ea40000000a00 */
.L_x_85:
[----:B-1----:R-:W-:-:S05]  /*17a0*/  IMAD.WIDE R12, R2, 0x4, R16 ;  /* 0x00000004020c7825 */ /* 0x002fca00078e0210 */
[----:B---3--:R-:W3:Y:S01]  /*17b0*/  LDG.E.CONSTANT R0, desc[UR8][R12.64] ;  /* 0x000000080c007981 */ /* 0x008ee2000c1e9900 */
[----:B------:R-:W1:Y:S01]  /*17c0*/  MUFU.RCP R9, R4 ;  /* 0x0000000400097308 */ /* 0x000e620000001000 */
[----:B------:R-:W-:Y:S01]  /*17d0*/  UIADD3 UR5, UPT, UPT, UR5, 0x8, URZ ;  /* 0x0000000805057890 */ /* 0x000fe2000fffe0ff */
[----:B------:R-:W-:Y:S03]  /*17e0*/  BSSY.RECONVERGENT B2, `(.L_x_69) ;  /* 0x000000c000027945 */ /* 0x000fe60003800200 */
[----:B------:R-:W-:Y:S01]  /*17f0*/  UISETP.NE.AND UP0, UPT, UR5, URZ, UPT ;  /* 0x000000ff0500728c */ /* 0x000fe2000bf05270 */
[----:B-1----:R-:W-:-:S04]  /*1800*/  FFMA R10, R9, -R4, 1 ;  /* 0x3f800000090a7423 */ /* 0x002fc80000000804 */
[----:B------:R-:W-:Y:S01]  /*1810*/  FFMA R10, R9, R10, R9 ;  /* 0x0000000a090a7223 */ /* 0x000fe20000000009 */
[----:B---3--:R-:W-:-:S04]  /*1820*/  FADD R25, -R7, R0 ;  /* 0x0000000007197221 */ /* 0x008fc80000000100 */
[----:B------:R-:W1:Y:S01]  /*1830*/  FCHK P0, R25, R4 ;  /* 0x0000000419007302 */ /* 0x000e620000000000 */
[----:B------:R-:W-:-:S04]  /*1840*/  FFMA R9, R25, R10, RZ ;  /* 0x0000000a19097223 */ /* 0x000fc800000000ff */
[----:B------:R-:W-:-:S04]  /*1850*/  FFMA R0, R9, -R4, R25 ;  /* 0x8000000409007223 */ /* 0x000fc80000000019 */
[----:B------:R-:W-:Y:S01]  /*1860*/  FFMA R0, R10, R0, R9 ;  /* 0x000000000a007223 */ /* 0x000fe20000000009 */
[----:B-1----:R-:W-:Y:S06]  /*1870*/  @!P0 BRA `(.L_x_70) ;  /* 0x0000000000088947 */ /* 0x002fec0003800000 */
[----:B------:R-:W-:-:S07]  /*1880*/  MOV R10, 0x18a0 ;  /* 0x000018a0000a7802 */ /* 0x000fce0000000f00 */
[----:B0-2--5:R-:W-:Y:S05]  /*1890*/  CALL.REL.NOINC `($__internal_3_$__cuda_sm3x_div_rn_noftz_f32_slowpath) ;  /* 0x0000001000f47944 */ /* 0x025fea0003c00000 */
.L_x_70:
[----:B------:R-:W-:Y:S05]  /*18a0*/  BSYNC.RECONVERGENT B2 ;  /* 0x0000000000027941 */ /* 0x000fea0003800200 */
.L_x_69:
[----:B0-----:R-:W-:-:S05]  /*18b0*/  IMAD.WIDE R12, R3, 0x4, R12 ;  /* 0x00000004030c7825 */ /* 0x001fca00078e020c */
[----:B------:R-:W3:Y:S01]  /*18c0*/  LDG.E.CONSTANT R10, desc[UR8][R12.64] ;  /* 0x000000080c0a7981 */ /* 0x000ee2000c1e9900 */
[----:B------:R-:W0:Y:S01]  /*18d0*/  MUFU.RCP R11, R4 ;  /* 0x00000004000b7308 */ /* 0x000e220000001000 */
[----:B-----5:R-:W-:Y:S01]  /*18e0*/  FFMA R9, R6, R0, R5 ;  /* 0x0000000006097223 */ /* 0x020fe20000000005 */
[----:B--2---:R-:W-:Y:S01]  /*18f0*/  IMAD.WIDE R18, R2, 0x4, R14 ;  /* 0x0000000402127825 */ /* 0x004fe200078e020e */
[----:B------:R-:W-:Y:S04]  /*1900*/  BSSY.RECONVERGENT B2, `(.L_x_71) ;  /* 0x000000c000027945 */ /* 0x000fe80003800200 */
[----:B------:R1:W-:Y:S01]  /*1910*/  STG.E desc[UR8][R18.64], R9 ;  /* 0x0000000912007986 */ /* 0x0003e2000c101908 */
[----:B0-----:R-:W-:-:S04]  /*1920*/  FFMA R0, R11, -R4, 1 ;  /* 0x3f8000000b007423 */ /* 0x001fc80000000804 */
[----:B------:R-:W-:Y:S01]  /*1930*/  FFMA R0, R11, R0, R11 ;  /* 0x000000000b007223 */ /* 0x000fe2000000000b */
[----:B---3--:R-:W-:-:S04]  /*1940*/  FADD R25, -R7, R10 ;  /* 0x0000000a07197221 */ /* 0x008fc80000000100 */
[----:B------:R-:W0:Y:S01]  /*1950*/  FCHK P0, R25, R4 ;  /* 0x0000000419007302 */ /* 0x000e220000000000 */
[----:B------:R-:W-:-:S04]  /*1960*/  FFMA R11, R0, R25, RZ ;  /* 0x00000019000b7223 */ /* 0x000fc800000000ff */
[----:B------:R-:W-:-:S04]  /*1970*/  FFMA R10, R11, -R4, R25 ;  /* 0x800000040b0a7223 */ /* 0x000fc80000000019 */
[----:B------:R-:W-:Y:S01]  /*1980*/  FFMA R0, R0, R10, R11 ;  /* 0x0000000a00007223 */ /* 0x000fe2000000000b */
[----:B01----:R-:W-:Y:S06]  /*1990*/  @!P0 BRA `(.L_x_72) ;  /* 0x0000000000088947 */ /* 0x003fec0003800000 */
[----:B------:R-:W-:-:S07]  /*19a0*/  MOV R10, 0x19c0 ;  /* 0x000019c0000a7802 */ /* 0x000fce0000000f00 */
[----:B------:R-:W-:Y:S05]  /*19b0*/  CALL.REL.NOINC `($__internal_3_$__cuda_sm3x_div_rn_noftz_f32_slowpath) ;  /* 0x0000001000ac7944 */ /* 0x000fea0003c00000 */
.L_x_72:
[----:B------:R-:W-:Y:S05]  /*19c0*/  BSYNC.RECONVERGENT B2 ;  /* 0x0000000000027941 */ /* 0x000fea0003800200 */
.L_x_71:
[----:B------:R-:W-:-:S05]  /*19d0*/  IMAD.WIDE R12, R3, 0x4, R12 ;  /* 0x00000004030c7825 */ /* 0x000fca00078e020c */
[----:B------:R-:W2:Y:S01]  /*19e0*/  LDG.E.CONSTANT R10, desc[UR8][R12.64] ;  /* 0x000000080c0a7981 */ /* 0x000ea2000c1e9900 */
[----:B------:R-:W0:Y:S01]  /*19f0*/  MUFU.RCP R11, R4 ;  /* 0x00000004000b7308 */ /* 0x000e220000001000 */
[----:B------:R-:W-:Y:S01]  /*1a00*/  FFMA R9, R6, R0, R5 ;  /* 0x0000000006097223 */ /* 0x000fe20000000005 */
[----:B------:R-:W-:Y:S01]  /*1a10*/  IMAD.WIDE R18, R3, 0x4, R18 ;  /* 0x0000000403127825 */ /* 0x000fe200078e0212 */
[----:B------:R-:W-:Y:S04]  /*1a20*/  BSSY.RECONVERGENT B2, `(.L_x_73) ;  /* 0x000000c000027945 */ /* 0x000fe80003800200 */
[----:B------:R1:W-:Y:S01]  /*1a30*/  STG.E desc[UR8][R18.64], R9 ;  /* 0x0000000912007986 */ /* 0x0003e2000c101908 */
[----:B0-----:R-:W-:-:S04]  /*1a40*/  FFMA R0, R11, -R4, 1 ;  /* 0x3f8000000b007423 */ /* 0x001fc80000000804 */
[----:B------:R-:W-:Y:S01]  /*1a50*/  FFMA R0, R11, R0, R11 ;  /* 0x000000000b007223 */ /* 0x000fe2000000000b */
[----:B--2---:R-:W-:-:S04]  /*1a60*/  FADD R25, -R7, R10 ;  /* 0x0000000a07197221 */ /* 0x004fc80000000100 */
[----:B------:R-:W0:Y:S01]  /*1a70*/  FCHK P0, R25, R4 ;  /* 0x0000000419007302 */ /* 0x000e220000000000 */
[----:B------:R-:W-:-:S04]  /*1a80*/  FFMA R11, R0, R25, RZ ;  /* 0x00000019000b7223 */ /* 0x000fc800000000ff */
[----:B------:R-:W-:-:S04]  /*1a90*/  FFMA R10, R11, -R4, R25 ;  /* 0x800000040b0a7223 */ /* 0x000fc80000000019 */
[----:B------:R-:W-:Y:S01]  /*1aa0*/  FFMA R0, R0, R10, R11 ;  /* 0x0000000a00007223 */ /* 0x000fe2000000000b */
[----:B01----:R-:W-:Y:S06]  /*1ab0*/  @!P0 BRA `(.L_x_74) ;  /* 0x0000000000088947 */ /* 0x003fec0003800000 */
[----:B------:R-:W-:-:S07]  /*1ac0*/  MOV R10, 0x1ae0 ;  /* 0x00001ae0000a7802 */ /* 0x000fce0000000f00 */
[----:B------:R-:W-:Y:S05]  /*1ad0*/  CALL.REL.NOINC `($__internal_3_$__cuda_sm3x_div_rn_noftz_f32_slowpath) ;  /* 0x0000001000647944 */ /* 0x000fea0003c00000 */
.L_x_74:
[----:B------:R-:W-:Y:S05]  /*1ae0*/  BSYNC.RECONVERGENT B2 ;  /* 0x0000000000027941 */ /* 0x000fea0003800200 */
.L_x_73:
        /* <DEDUP_REMOVED lines=17> */
.L_x_76:
[----:B------:R-:W-:Y:S05]  /*1c00*/  BSYNC.RECONVERGENT B2 ;  /* 0x0000000000027941 */ /* 0x000fea0003800200 */
.L_x_75:
        /* <DEDUP_REMOVED lines=17> */
.L_x_78:
[----:B------:R-:W-:Y:S05]  /*1d20*/  BSYNC.RECONVERGENT B2 ;  /* 0x0000000000027941 */ /* 0x000fea0003800200 */
.L_x_77:
        /* <DEDUP_REMOVED lines=17> */
.L_x_80:
[----:B------:R-:W-:Y:S05]  /*1e40*/  BSYNC.RECONVERGENT B2 ;  /* 0x0000000000027941 */ /* 0x000fea0003800200 */
.L_x_79:
        /* <DEDUP_REMOVED lines=17> */
.L_x_82:
[----:B------:R-:W-:Y:S05]  /*1f60*/  BSYNC.RECONVERGENT B2 ;  /* 0x0000000000027941 */ /* 0x000fea0003800200 */
.L_x_81:
[----:B------:R-:W-:-:S06]  /*1f70*/  IMAD.WIDE R12, R3, 0x4, R12 ;  /* 0x00000004030c7825 */ /* 0x000fcc00078e020c */
        /* <DEDUP_REMOVED lines=16> */
.L_x_84:
[----:B------:R-:W-:Y:S05]  /*2080*/  BSYNC.RECONVERGENT B2 ;  /* 0x0000000000027941 */ /* 0x000fea0003800200 */
.L_x_83:
[----:B------:R-:W-:Y:S01]  /*2090*/  FFMA R9, R6, R0, R5 ;  /* 0x0000000006097223 */ /* 0x000fe20000000005 */
[C---:B------:R-:W-:Y:S01]  /*20a0*/  IMAD.WIDE R18, R3.reuse, 0x4, R18 ;  /* 0x0000000403127825 */ /* 0x040fe200078e0212 */
[----:B------:R-:W-:-:S04]  /*20b0*/  LEA R2, R3, R2, 0x3 ;  /* 0x0000000203027211 */ /* 0x000fc800078e18ff */
[----:B------:R3:W-:Y:S01]  /*20c0*/  STG.E desc[UR8][R18.64], R9 ;  /* 0x0000000912007986 */ /* 0x0007e2000c101908 */
[----:B------:R-:W-:Y:S05]  /*20d0*/  BRA.U UP0, `(.L_x_85) ;  /* 0xfffffff500b07547 */ /* 0x000fea000b83ffff */
.L_x_68:
[----:B------:R-:W-:-:S13]  /*20e0*/  ISETP.NE.AND P0, PT, RZ, UR6, PT ;  /* 0x00000006ff007c0c */ /* 0x000fda000bf05270 */
[----:B------:R-:W-:Y:S05]  /*20f0*/  @!P0 EXIT ;  /* 0x000000000000894d */ /* 0x000fea0003800000 */
[----:B------:R-:W0:Y:S01]  /*2100*/  LDCU UR5, c[0x0][0x3b4] ;  /* 0x00007680ff0577ac */ /* 0x000e220008000800 */
[----:B------:R-:W-:Y:S02]  /*2110*/  UISETP.GE.U32.AND UP0, UPT, UR6, 0x4, UPT ;  /* 0x000000040600788c */ /* 0x000fe4000bf06070 */
[----:B0-----:R-:W-:-:S07]  /*2120*/  ULOP3.LUT UR5, UR5, 0x3, URZ, 0xc0, !UPT ;  /* 0x0000000305057892 */ /* 0x001fce000f8ec0ff */
[----:B------:R-:W-:Y:S05]  /*2130*/  BRA.U !UP0, `(.L_x_86) ;  /* 0x0000000508447547 */ /* 0x000fea000b800000 */
[----:B------:R-:W0:Y:S08]  /*2140*/  LDC R3, c[0x0][0x3b0] ;  /* 0x0000ec00ff037b82 */ /* 0x000e300000000800 */
[----:B------:R-:W1:Y:S01]  /*2150*/  LDC.64 R12, c[0x0][0x380] ;  /* 0x0000e000ff0c7b82 */ /* 0x000e620000000a00 */
[----:B0-----:R-:W-:-:S04]  /*2160*/  IMAD R2, R3, UR4, R8 ;  /* 0x0000000403027c24 */ /* 0x001fc8000f8e0208 */
[----:B-1----:R-:W-:-:S05]  /*2170*/  IMAD.WIDE R12, R2, 0x4, R12 ;  /* 0x00000004020c7825 */ /* 0x002fca00078e020c */
[----:B------:R-:W2:Y:S01]  /*2180*/  LDG.E.CONSTANT R0, desc[UR8][R12.64] ;  /* 0x000000080c007981 */ /* 0x000ea2000c1e9900 */
[----:B------:R-:W0:Y:S01]  /*2190*/  MUFU.RCP R3, R4 ;  /* 0x0000000400037308 */ /* 0x000e220000001000 */
[----:B------:R-:W-:Y:S01]  /*21a0*/  BSSY.RECONVERGENT B2, `(.L_x_87) ;  /* 0x000000b000027945 */ /* 0x000fe20003800200 */
[----:B0-----:R-:W-:Y:S01]  /*21b0*/  FFMA R10, R3, -R4, 1 ;  /* 0x3f800000030a7423 */ /* 0x001fe20000000804 */
[----:B--2---:R-:W-:-:S03]  /*21c0*/  FADD R25, -R7, R0 ;  /* 0x0000000007197221 */ /* 0x004fc60000000100 */
[----:B------:R-:W-:Y:S02]  /*21d0*/  FFMA R0, R3, R10, R3 ;  /* 0x0000000a03007223 */ /* 0x000fe40000000003 */
[----:B------:R-:W0:Y:S02]  /*21e0*/  FCHK P0, R25, R4 ;  /* 0x0000000419007302 */ /* 0x000e240000000000 */
[----:B------:R-:W-:-:S04]  /*21f0*/  FFMA R3, R0, R25, RZ ;  /* 0x0000001900037223 */ /* 0x000fc800000000ff */
[----:B------:R-:W-:-:S04]  /*2200*/  FFMA R10, R3, -R4, R25 ;  /* 0x80000004030a7223 */ /* 0x000fc80000000019 */
[----:B------:R-:W-:Y:S01]  /*2210*/  FFMA R0, R0, R10, R3 ;  /* 0x0000000a00007223 */ /* 0x000fe20000000003 */
[----:B0-----:R-:W-:Y:S06]  /*2220*/  @!P0 BRA `(.L_x_88) ;  /* 0x0000000000088947 */ /* 0x001fec0003800000 */
[----:B------:R-:W-:-:S07]  /*2230*/  MOV R10, 0x2250 ;  /* 0x00002250000a7802 */ /* 0x000fce0000000f00 */
[----:B---3-5:R-:W-:Y:S05]  /*2240*/  CALL.REL.NOINC `($__internal_3_$__cuda_sm3x_div_rn_noftz_f32_slowpath) ;  /* 0x0000000800887944 */ /* 0x028fea0003c00000 */
.L_x_88:
[----:B------:R-:W-:Y:S05]  /*2250*/  BSYNC.RECONVERGENT B2 ;  /* 0x0000000000027941 */ /* 0x000fea0003800200 */
.L_x_87:
[----:B------:R-:W0:Y:S08]  /*2260*/  LDC R3, c[0x0][0x3b0] ;  /* 0x0000ec00ff037b82 */ /* 0x000e300000000800 */
[----:B------:R-:W1:Y:S01]  /*2270*/  LDC.64 R10, c[0x0][0x388] ;  /* 0x0000e200ff0a7b82 */ /* 0x000e620000000a00 */
[----:B0-----:R-:W-:-:S05]  /*2280*/  IMAD.WIDE R12, R3, 0x4, R12 ;  /* 0x00000004030c7825 */ /* 0x001fca00078e020c */
[----:B------:R-:W2:Y:S01]  /*2290*/  LDG.E.CONSTANT R14, desc[UR8][R12.64] ;  /* 0x000000080c0e7981 */ /* 0x000ea2000c1e9900 */
[----:B------:R-:W0:Y:S01]  /*22a0*/  MUFU.RCP R15, R4 ;  /* 0x00000004000f7308 */ /* 0x000e220000001000 */
[----:B---3-5:R-:W-:Y:S01]  /*22b0*/  FFMA R9, R6, R0, R5 ;  /* 0x0000000006097223 */ /* 0x028fe20000000005 */
[----:B-1----:R-:W-:Y:S01]  /*22c0*/  IMAD.WIDE R2, R2, 0x4, R10 ;  /* 0x0000000402027825 */ /* 0x002fe200078e020a */
        /* <DEDUP_REMOVED lines=12> */
.L_x_90:
[----:B------:R-:W-:Y:S05]  /*2390*/  BSYNC.RECONVERGENT B2 ;  /* 0x0000000000027941 */ /* 0x000fea0003800200 */
.L_x_89:
[----:B------:R-:W0:Y:S02]  /*23a0*/  LDC R9, c[0x0][0x3b0] ;  /* 0x0000ec00ff097b82 */ /* 0x000e240000000800 */
[----:B0-----:R-:W-:-:S05]  /*23b0*/  IMAD.WIDE R12, R9, 0x4, R12 ;  /* 0x00000004090c7825 */ /* 0x001fca00078e020c */
[----:B------:R-:W2:Y:S01]  /*23c0*/  LDG.E.CONSTANT R10, desc[UR8][R12.64] ;  /* 0x000000080c0a7981 */ /* 0x000ea2000c1e9900 */
[----:B------:R-:W0:Y:S01]  /*23d0*/  MUFU.RCP R11, R4 ;  /* 0x00000004000b7308 */ /* 0x000e220000001000 */
[----:B------:R-:W-:-:S04]  /*23e0*/  IMAD.WIDE R2, R9, 0x4, R2 ;  /* 0x0000000409027825 */ /* 0x000fc800078e0202 */
[----:B------:R-:W-:Y:S01]  /*23f0*/  FFMA R9, R6, R0, R5 ;  /* 0x0000000006097223 */ /* 0x000fe20000000005 */
        /* <DEDUP_REMOVED lines=12> */
.L_x_92:
[----:B------:R-:W-:Y:S05]  /*24c0*/  BSYNC.RECONVERGENT B2 ;  /* 0x0000000000027941 */ /* 0x000fea0003800200 */
.L_x_91:
[----:B------:R-:W0:Y:S02]  /*24d0*/  LDC R9, c[0x0][0x3b0] ;  /* 0x0000ec00ff097b82 */ /* 0x000e240000000800 */
[----:B0-----:R-:W-:-:S06]  /*24e0*/  IMAD.WIDE R12, R9, 0x4, R12 ;  /* 0x00000004090c7825 */ /* 0x001fcc00078e020c */
        /* <DEDUP_REMOVED lines=16> */
.L_x_94:
[----:B------:R-:W-:Y:S05]  /*25f0*/  BSYNC.RECONVERGENT B2 ;  /* 0x0000000000027941 */ /* 0x000fea0003800200 */
.L_x_93:
[----:B------:R-:W0:Y:S01]  /*2600*/  LDC R11, c[0x0][0x3b0] ;  /* 0x0000ec00ff0b7b82 */ /* 0x000e220000000800 */
[----:B------:R-:W-:Y:S01]  /*2610*/  FFMA R9, R6, R0, R5 ;  /* 0x0000000006097223 */ /* 0x000fe20000000005 */
[----:B------:R-:W-:Y:S01]  /*2620*/  UIADD3 UR4, UPT, UPT, UR4, 0x4, URZ ;  /* 0x0000000404047890 */ /* 0x000fe2000fffe0ff */
[----:B0-----:R-:W-:-:S05]  /*2630*/  IMAD.WIDE R2, R11, 0x4, R2 ;  /* 0x000000040b027825 */ /* 0x001fca00078e0202 */
[----:B------:R0:W-:Y:S06]  /*2640*/  STG.E desc[UR8][R2.64], R9 ;  /* 0x0000000902007986 */ /* 0x0001ec000c101908 */
.L_x_86:
[----:B------:R-:W-:-:S13]  /*2650*/  ISETP.NE.AND P0, PT, RZ, UR5, PT ;  /* 0x00000005ff007c0c */ /* 0x000fda000bf05270 */
[----:B------:R-:W-:Y:S05]  /*2660*/  @!P0 EXIT ;  /* 0x000000000000894d */ /* 0x000fea0003800000 */
[----:B------:R-:W-:-:S09]  /*2670*/  UISETP.NE.AND UP0, UPT, UR5, 0x1, UPT ;  /* 0x000000010500788c */ /* 0x000fd2000bf05270 */
[----:B------:R-:W-:Y:S05]  /*2680*/  BRA.U !UP0, `(.L_x_95) ;  /* 0x0000000108ac7547 */ /* 0x000fea000b800000 */
[----:B0-----:R-:W0:Y:S08]  /*2690*/  LDC R3, c[0x0][0x3b0] ;  /* 0x0000ec00ff037b82 */ /* 0x001e300000000800 */
        /* <DEDUP_REMOVED lines=16> */
.L_x_97:
[----:B------:R-:W-:Y:S05]  /*27a0*/  BSYNC.RECONVERGENT B2 ;  /* 0x0000000000027941 */ /* 0x000fea0003800200 */
.L_x_96:
[----:B------:R-:W0:Y:S08]  /*27b0*/  LDC R3, c[0x0][0x3b0] ;  /* 0x0000ec00ff037b82 */ /* 0x000e300000000800 */
[----:B------:R-:W1:Y:S01]  /*27c0*/  LDC.64 R10, c[0x0][0x388] ;  /* 0x0000e200ff0a7b82 */ /* 0x000e620000000a00 */
[----:B0-----:R-:W-:-:S06]  /*27d0*/  IMAD.WIDE R12, R3, 0x4, R12 ;  /* 0x00000004030c7825 */ /* 0x001fcc00078e020c */
[----:B------:R-:W2:Y:S01]  /*27e0*/  LDG.E.CONSTANT R12, desc[UR8][R12.64] ;  /* 0x000000080c0c7981 */ /* 0x000ea2000c1e9900 */
[----:B------:R-:W0:Y:S01]  /*27f0*/  MUFU.RCP R15, R4 ;  /* 0x00000004000f7308 */ /* 0x000e220000001000 */
[----:B-1----:R-:W-:-:S04]  /*2800*/  IMAD.WIDE R2, R2, 0x4, R10 ;  /* 0x0000000402027825 */ /* 0x002fc800078e020a */
[----:B---3-5:R-:W-:Y:S01]  /*2810*/  FFMA R9, R6, R0, R5 ;  /* 0x0000000006097223 */ /* 0x028fe20000000005 */
        /* <DEDUP_REMOVED lines=12> */
.L_x_99:
[----:B------:R-:W-:Y:S05]  /*28e0*/  BSYNC.RECONVERGENT B2 ;  /* 0x0000000000027941 */ /* 0x000fea0003800200 */
.L_x_98:
[----:B------:R-:W0:Y:S01]  /*28f0*/  LDC R11, c[0x0][0x3b0] ;  /* 0x0000ec00ff0b7b82 */ /* 0x000e220000000800 */
[----:B------:R-:W-:Y:S01]  /*2900*/  FFMA R9, R6, R0, R5 ;  /* 0x0000000006097223 */ /* 0x000fe20000000005 */
[----:B------:R-:W-:Y:S01]  /*2910*/  UIADD3 UR4, UPT, UPT, UR4, 0x2, URZ ;  /* 0x0000000204047890 */ /* 0x000fe2000fffe0ff */
[----:B0-----:R-:W-:-:S05]  /*2920*/  IMAD.WIDE R2, R11, 0x4, R2 ;  /* 0x000000040b027825 */ /* 0x001fca00078e0202 */
[----:B------:R1:W-:Y:S06]  /*2930*/  STG.E desc[UR8][R2.64], R9 ;  /* 0x0000000902007986 */ /* 0x0003ec000c101908 */
.L_x_95:
[----:B------:R-:W2:Y:S02]  /*2940*/  LDC R0, c[0x0][0x3b4] ;  /* 0x0000ed00ff007b82 */ /* 0x000ea40000000800 */
[----:B--2---:R-:W-:-:S04]  /*2950*/  LOP3.LUT R0, R0, 0x1, RZ, 0xc0, !PT ;  /* 0x0000000100007812 */ /* 0x004fc800078ec0ff */
[----:B------:R-:W-:-:S13]  /*2960*/  ISETP.NE.U32.AND P0, PT, R0, 0x1, PT ;  /* 0x000000010000780c */ /* 0x000fda0003f05070 */
[----:B------:R-:W-:Y:S05]  /*2970*/  @P0 EXIT ;  /* 0x000000000000094d */ /* 0x000fea0003800000 */
[----:B01-3--:R-:W0:Y:S08]  /*2980*/  LDC R9, c[0x0][0x3b0] ;  /* 0x0000ec00ff097b82 */ /* 0x00be300000000800 */
[----:B------:R-:W1:Y:S01]  /*2990*/  LDC.64 R2, c[0x0][0x380] ;  /* 0x0000e000ff027b82 */ /* 0x000e620000000a00 */
[----:B0-----:R-:W-:-:S04]  /*29a0*/  IMAD R8, R9, UR4, R8 ;  /* 0x0000000409087c24 */ /* 0x001fc8000f8e0208 */
[----:B-1----:R-:W-:-:S06]  /*29b0*/  IMAD.WIDE R2, R8, 0x4, R2 ;  /* 0x0000000408027825 */ /* 0x002fcc00078e0202 */
[----:B------:R-:W2:Y:S01]  /*29c0*/  LDG.E.CONSTANT R2, desc[UR8][R2.64] ;  /* 0x0000000802027981 */ /* 0x000ea2000c1e9900 */
[----:B------:R-:W0:Y:S01]  /*29d0*/  MUFU.RCP R9, R4 ;  /* 0x0000000400097308 */ /* 0x000e220000001000 */
[----:B------:R-:W-:Y:S01]  /*29e0*/  BSSY.RECONVERGENT B2, `(.L_x_100) ;  /* 0x000000b000027945 */ /* 0x000fe20003800200 */
[----:B0-----:R-:W-:-:S04]  /*29f0*/  FFMA R0, R9, -R4, 1 ;  /* 0x3f80000009007423 */ /* 0x001fc80000000804 */
[----:B------:R-:W-:Y:S01]  /*2a00*/  FFMA R0, R9, R0, R9 ;  /* 0x0000000009007223 */ /* 0x000fe20000000009 */
[----:B--2---:R-:W-:-:S04]  /*2a10*/  FADD R25, -R7, R2 ;  /* 0x0000000207197221 */ /* 0x004fc80000000100 */
[----:B------:R-:W0:Y:S01]  /*2a20*/  FCHK P0, R25, R4 ;  /* 0x0000000419007302 */ /* 0x000e220000000000 */
[----:B------:R-:W-:-:S04]  /*2a30*/  FFMA R7, R0, R25, RZ ;  /* 0x0000001900077223 */ /* 0x000fc800000000ff */
[----:B------:R-:W-:-:S04]  /*2a40*/  FFMA R10, R7, -R4, R25 ;  /* 0x80000004070a7223 */ /* 0x000fc80000000019 */
[----:B------:R-:W-:Y:S01]  /*2a50*/  FFMA R0, R0, R10, R7 ;  /* 0x0000000a00007223 */ /* 0x000fe20000000007 */
[----:B0-----:R-:W-:Y:S06]  /*2a60*/  @!P0 BRA `(.L_x_101) ;  /* 0x0000000000088947 */ /* 0x001fec0003800000 */
[----:B------:R-:W-:-:S07]  /*2a70*/  MOV R10, 0x2a90 ;  /* 0x00002a90000a7802 */ /* 0x000fce0000000f00 */
[----:B-----5:R-:W-:Y:S05]  /*2a80*/  CALL.REL.NOINC `($__internal_3_$__cuda_sm3x_div_rn_noftz_f32_slowpath) ;  /* 0x0000000000787944 */ /* 0x020fea0003c00000 */
.L_x_101:
[----:B------:R-:W-:Y:S05]  /*2a90*/  BSYNC.RECONVERGENT B2 ;  /* 0x0000000000027941 */ /* 0x000fea0003800200 */
.L_x_100:
[----:B------:R-:W0:Y:S01]  /*2aa0*/  LDC.64 R2, c[0x0][0x388] ;  /* 0x0000e200ff027b82 */ /* 0x000e220000000a00 */
[----:B-----5:R-:W-:Y:S01]  /*2ab0*/  FFMA R5, R6, R0, R5 ;  /* 0x0000000006057223 */ /* 0x020fe20000000005 */
[----:B0-----:R-:W-:-:S05]  /*2ac0*/  IMAD.WIDE R8, R8, 0x4, R2 ;  /* 0x0000000408087825 */ /* 0x001fca00078e0202 */
[----:B------:R-:W-:Y:S01]  /*2ad0*/  STG.E desc[UR8][R8.64], R5 ;  /* 0x0000000508007986 */ /* 0x000fe2000c101908 */
[----:B------:R-:W-:Y:S05]  /*2ae0*/  EXIT ;  /* 0x000000000000794d */ /* 0x000fea0003800000 */
        .weak           $__internal_2_$__cuda_sm20_sqrt_rn_f32_slowpath
        .type           $__internal_2_$__cuda_sm20_sqrt_rn_f32_slowpath,@function
        .size           $__internal_2_$__cuda_sm20_sqrt_rn_f32_slowpath,($__internal_3_$__cuda_sm3x_div_rn_noftz_f32_slowpath - $__internal_2_$__cuda_sm20_sqrt_rn_f32_slowpath)
$__internal_2_$__cuda_sm20_sqrt_rn_f32_slowpath:
[----:B------:R-:W-:-:S13]  /*2af0*/  LOP3.LUT P0, RZ, R9, 0x7fffffff, RZ, 0xc0, !PT ;  /* 0x7fffffff09ff7812 */ /* 0x000fda000780c0ff */
[----:B------:R-:W-:Y:S01]  /*2b00*/  @!P0 MOV R2, R9 ;  /* 0x0000000900028202 */ /* 0x000fe20000000f00 */
[----:B------:R-:W-:Y:S06]  /*2b10*/  @!P0 BRA `(.L_x_102) ;  /* 0x0000000000448947 */ /* 0x000fec0003800000 */
[----:B------:R-:W-:Y:S02]  /*2b20*/  FSETP.GEU.FTZ.AND P0, PT, R9, RZ, PT ;  /* 0x000000ff0900720b */ /* 0x000fe40003f1e000 */
[----:B------:R-:W-:-:S11]  /*2b30*/  MOV R0, R9 ;  /* 0x0000000900007202 */ /* 0x000fd60000000f00 */
[----:B------:R-:W-:Y:S01]  /*2b40*/  @!P0 MOV R2, 0x7fffffff ;  /* 0x7fffffff00028802 */ /* 0x000fe20000000f00 */
[----:B------:R-:W-:Y:S06]  /*2b50*/  @!P0 BRA `(.L_x_102) ;  /* 0x0000000000348947 */ /* 0x000fec0003800000 */
[----:B------:R-:W-:-:S13]  /*2b60*/  FSETP.GTU.FTZ.AND P0, PT, |R0|, +INF , PT ;  /* 0x7f8000000000780b */ /* 0x000fda0003f1c200 */
[----:B------:R-:W-:Y:S01]  /*2b70*/  @P0 FADD.FTZ R2, R0, 1 ;  /* 0x3f80000000020421 */ /* 0x000fe20000010000 */
[----:B------:R-:W-:Y:S06]  /*2b80*/  @P0 BRA `(.L_x_102) ;  /* 0x0000000000280947 */ /* 0x000fec0003800000 */
[----:B------:R-:W-:-:S13]  /*2b90*/  FSETP.NEU.FTZ.AND P0, PT, |R0|, +INF , PT ;  /* 0x7f8000000000780b */ /* 0x000fda0003f1d200 */
[----:B------:R-:W-:-:S04]  /*2ba0*/  @P0 FFMA R3, R0, 1.84467440737095516160e+19, RZ ;  /* 0x5f80000000030823 */ /* 0x000fc800000000ff */
[----:B------:R-:W0:Y:S02]  /*2bb0*/  @P0 MUFU.RSQ R2, R3 ;  /* 0x0000000300020308 */ /* 0x000e240000001400 */
[----:B0-----:R-:W-:Y:S01]  /*2bc0*/  @P0 FMUL.FTZ R4, R3, R2 ;  /* 0x0000000203040220 */ /* 0x001fe20000410000 */
[----:B------:R-:W-:Y:S01]  /*2bd0*/  @P0 FMUL.FTZ R10, R2, 0.5 ;  /* 0x3f000000020a0820 */ /* 0x000fe20000410000 */
[----:B------:R-:W-:Y:S02]  /*2be0*/  @!P0 MOV R2, R0 ;  /* 0x0000000000028202 */ /* 0x000fe40000000f00 */
[----:B------:R-:W-:-:S04]  /*2bf0*/  @P0 FADD.FTZ R9, -R4, -RZ ;  /* 0x800000ff04090221 */ /* 0x000fc80000010100 */
[----:B------:R-:W-:-:S04]  /*2c00*/  @P0 FFMA R9, R4, R9, R3 ;  /* 0x0000000904090223 */ /* 0x000fc80000000003 */
[----:B------:R-:W-:-:S04]  /*2c10*/  @P0 FFMA R9, R9, R10, R4 ;  /* 0x0000000a09090223 */ /* 0x000fc80000000004 */
[----:B------:R-:W-:-:S07]  /*2c20*/  @P0 FMUL.FTZ R2, R9, 2.3283064365386962891e-10 ;  /* 0x2f80000009020820 */ /* 0x000fce0000410000 */
.L_x_102:
[----:B------:R-:W-:Y:S01]  /*2c30*/  HFMA2 R3, -RZ, RZ, 0, 0 ;  /* 0x00000000ff037431 */ /* 0x000fe200000001ff */
[----:B------:R-:W-:Y:S02]  /*2c40*/  MOV R4, R2 ;  /* 0x0000000200047202 */ /* 0x000fe40000000f00 */
[----:B------:R-:W-:-:S04]  /*2c50*/  MOV R2, R11 ;  /* 0x0000000b00027202 */ /* 0x000fc80000000f00 */
[----:B------:R-:W-:Y:S05]  /*2c60*/  RET.REL.NODEC R2 `(_Z25adaptive_normalize_kernelPKfPfS1_S1_S1_S1_iif) ;  /* 0xffffffd002e47950 */ /* 0x000fea0003c3ffff */
        .weak           $__internal_3_$__cuda_sm3x_div_rn_noftz_f32_slowpath
        .type           $__internal_3_$__cuda_sm3x_div_rn_noftz_f32_slowpath,@function
        .size           $__internal_3_$__cuda_sm3x_div_rn_noftz_f32_slowpath,(.L_x_372 - $__internal_3_$__cuda_sm3x_div_rn_noftz_f32_slowpath)
$__internal_3_$__cuda_sm3x_div_rn_noftz_f32_slowpath:
[----:B------:R-:W-:Y:S01]  /*2c70*/  SHF.R.U32.HI R9, RZ, 0x17, R4 ;  /* 0x00000017ff097819 */ /* 0x000fe20000011604 */
[----:B------:R-:W-:Y:S01]  /*2c80*/  BSSY.RECONVERGENT B0, `(.L_x_103) ;  /* 0x0000063000007945 */ /* 0x000fe20003800200 */
[----:B------:R-:W-:Y:S02]  /*2c90*/  SHF.R.U32.HI R20, RZ, 0x17, R25 ;  /* 0x00000017ff147819 */ /* 0x000fe40000011619 */
[----:B------:R-:W-:Y:S02]  /*2ca0*/  LOP3.LUT R9, R9, 0xff, RZ, 0xc0, !PT ;  /* 0x000000ff09097812 */ /* 0x000fe400078ec0ff */
[----:B------:R-:W-:Y:S02]  /*2cb0*/  LOP3.LUT R20, R20, 0xff, RZ, 0xc0, !PT ;  /* 0x000000ff14147812 */ /* 0x000fe400078ec0ff */
[----:B------:R-:W-:Y:S02]  /*2cc0*/  IADD3 R0, PT, PT, R9, -0x1, RZ ;  /* 0xffffffff09007810 */ /* 0x000fe40007ffe0ff */
[----:B------:R-:W-:-:S02]  /*2cd0*/  IADD3 R21, PT, PT, R20, -0x1, RZ ;  /* 0xffffffff14157810 */ /* 0x000fc40007ffe0ff */
[----:B------:R-:W-:Y:S02]  /*2ce0*/  ISETP.GT.U32.AND P0, PT, R0, 0xfd, PT ;  /* 0x000000fd0000780c */ /* 0x000fe40003f04070 */
[----:B------:R-:W-:Y:S02]  /*2cf0*/  MOV R22, R4 ;  /* 0x0000000400167202 */ /* 0x000fe40000000f00 */
        /* <DEDUP_REMOVED lines=26> */
.L_x_104:
[----:B------:R-:W-:Y:S01]  /*2ea0*/  LEA R21, R9, 0xc0800000, 0x17 ;  /* 0xc080000009157811 */ /* 0x000fe200078eb8ff */
[----:B------:R-:W-:Y:S01]  /*2eb0*/  BSSY.RECONVERGENT B1, `(.L_x_109) ;  /* 0x0000036000017945 */ /* 0x000fe20003800200 */
[----:B------:R-:W-:Y:S02]  /*2ec0*/  IADD3 R20, PT, PT, R20, -0x7f, RZ ;  /* 0xffffff8114147810 */ /* 0x000fe40007ffe0ff */
[----:B------:R-:W-:-:S03]  /*2ed0*/  IADD3 R26, PT, PT, -R21, R22, RZ ;  /* 0x00000016151a7210 */ /* 0x000fc60007ffe1ff */
[----:B------:R-:W-:Y:S01]  /*2ee0*/  IMAD R0, R20, -0x800000, R25 ;  /* 0xff80000014007824 */ /* 0x000fe200078e0219 */
[----:B------:R-:W0:Y:S01]  /*2ef0*/  MUFU.RCP R22, R26 ;  /* 0x0000001a00167308 */ /* 0x000e220000001000 */
[----:B------:R-:W-:Y:S01]  /*2f00*/  FADD.FTZ R23, -R26, -RZ ;  /* 0x800000ff1a177221 */ /* 0x000fe20000010100 */
[----:B------:R-:W-:-:S04]  /*2f10*/  IADD3 R20, PT, PT, R20, 0x7f, -R9 ;  /* 0x0000007f14147810 */ /* 0x000fc80007ffe809 */
[----:B------:R-:W-:Y:S01]  /*2f20*/  IADD3 R11, PT, PT, R20, R11, RZ ;  /* 0x0000000b140b7210 */ /* 0x000fe20007ffe0ff */
[----:B0-----:R-:W-:-:S04]  /*2f30*/  FFMA R21, R22, R23, 1 ;  /* 0x3f80000016157423 */ /* 0x001fc80000000017 */
        /* <DEDUP_REMOVED lines=20> */
[CCC-:B------:R-:W-:Y:S01]  /*3080*/  FFMA.RP R20, R21.reuse, R23.reuse, R24.reuse ;  /* 0x0000001715147223 */ /* 0x1c0fe20000008018 */
[----:B------:R-:W-:Y:S01]  /*3090*/  FFMA.RM R23, R21, R23, R24 ;  /* 0x0000001715177223 */ /* 0x000fe20000004018 */
[----:B------:R-:W-:Y:S02]  /*30a0*/  IADD3 R21, PT, PT, R9, 0x20, RZ ;  /* 0x0000002009157810 */ /* 0x000fe40007ffe0ff */
[----:B------:R-:W-:Y:S02]  /*30b0*/  LOP3.LUT R11, R11, 0x7fffff, RZ, 0xc0, !PT ;  /* 0x007fffff0b0b7812 */ /* 0x000fe400078ec0ff */
[----:B------:R-:W-:Y:S02]  /*30c0*/  ISETP.NE.AND P3, PT, R9, RZ, PT ;  /* 0x000000ff0900720c */ /* 0x000fe40003f65270 */
[----:B------:R-:W-:Y:S02]  /*30d0*/  LOP3.LUT R22, R11, 0x800000, RZ, 0xfc, !PT ;  /* 0x008000000b167812 */ /* 0x000fe400078efcff */
[----:B------:R-:W-:-:S02]  /*30e0*/  ISETP.NE.AND P1, PT, R9, RZ, PT ;  /* 0x000000ff0900720c */ /* 0x000fc40003f25270 */
        /* <DEDUP_REMOVED lines=14> */
.L_x_111:
[----:B------:R-:W-:-:S04]  /*31d0*/  LOP3.LUT R0, R0, 0x80000000, RZ, 0xc0, !PT ;  /* 0x8000000000007812 */ /* 0x000fc800078ec0ff */
[----:B------:R-:W-:Y:S01]  /*31e0*/  LOP3.LUT R0, R0, 0x7f800000, RZ, 0xfc, !PT ;  /* 0x7f80000000007812 */ /* 0x000fe200078efcff */
[----:B------:R-:W-:Y:S06]  /*31f0*/  BRA `(.L_x_112) ;  /* 0x0000000000047947 */ /* 0x000fec0003800000 */
.L_x_110:
[----:B------:R-:W-:-:S07]  /*3200*/  LEA R0, R11, R0, 0x17 ;  /* 0x000000000b007211 */ /* 0x000fce00078eb8ff */
.L_x_112:
[----:B------:R-:W-:Y:S05]  /*3210*/  BSYNC.RECONVERGENT B1 ;  /* 0x0000000000017941 */ /* 0x000fea0003800200 */
.L_x_109:
[----:B------:R-:W-:Y:S05]  /*3220*/  BRA `(.L_x_113) ;  /* 0x0000000000207947 */ /* 0x000fea0003800000 */
.L_x_108:
[----:B------:R-:W-:-:S04]  /*3230*/  LOP3.LUT R22, R22, 0x80000000, R25, 0x48, !PT ;  /* 0x8000000016167812 */ /* 0x000fc800078e4819 */
[----:B------:R-:W-:Y:S01]  /*3240*/  LOP3.LUT R0, R22, 0x7f800000, RZ, 0xfc, !PT ;  /* 0x7f80000016007812 */ /* 0x000fe200078efcff */
[----:B------:R-:W-:Y:S06]  /*3250*/  BRA `(.L_x_113) ;  /* 0x0000000000147947 */ /* 0x000fec0003800000 */
.L_x_107:
[----:B------:R-:W-:Y:S01]  /*3260*/  LOP3.LUT R0, R22, 0x80000000, R25, 0x48, !PT ;  /* 0x8000000016007812 */ /* 0x000fe200078e4819 */
[----:B------:R-:W-:Y:S06]  /*3270*/  BRA `(.L_x_113) ;  /* 0x00000000000c7947 */ /* 0x000fec0003800000 */
.L_x_106:
[----:B------:R-:W0:Y:S01]  /*3280*/  MUFU.RSQ R0, -QNAN ;  /* 0xffc0000000007908 */ /* 0x000e220000001400 */
[----:B------:R-:W-:Y:S05]  /*3290*/  BRA `(.L_x_113) ;  /* 0x0000000000047947 */ /* 0x000fea0003800000 */
.L_x_105:
[----:B------:R-:W-:-:S07]  /*32a0*/  FADD.FTZ R0, R25, R4 ;  /* 0x0000000419007221 */ /* 0x000fce0000010000 */
.L_x_113:
[----:B------:R-:W-:Y:S05]  /*32b0*/  BSYNC.RECONVERGENT B0 ;  /* 0x0000000000007941 */ /* 0x000fea0003800200 */
.L_x_103:
[----:B------:R-:W-:-:S04]  /*32c0*/  HFMA2 R11, -RZ, RZ, 0, 0 ;  /* 0x00000000ff0b7431 */ /* 0x000fc800000001ff */
[----:B0-----:R-:W-:Y:S05]  /*32d0*/  RET.REL.NODEC R10 `(_Z25adaptive_normalize_kernelPKfPfS1_S1_S1_S1_iif) ;  /* 0xffffffcc0a487950 */ /* 0x001fea0003c3ffff */
.L_x_114:
        /* <DEDUP_REMOVED lines=10> */
.L_x_372:


//--------------------- .text._Z31information_optimization_kernelPKfS0_PfS1_S1_iif --------------------------
	.section	.text._Z31information_optimization_kernelPKfS0_PfS1_S1_iif,"ax",@progbits
	.align	128
        .global         _Z31information_optimization_kernelPKfS0_PfS1_S1_iif
        .type           _Z31information_optimization_kernelPKfS0_PfS1_S1_iif,@function
        .size           _Z31information_optimization_kernelPKfS0_PfS1_S1_iif,(.L_x_374 - _Z31information_optimization_kernelPKfS0_PfS1_S1_iif)
        .other          _Z31information_optimization_kernelPKfS0_PfS1_S1_iif,@"STO_CUDA_ENTRY STV_DEFAULT"
_Z31information_optimization_kernelPKfS0_PfS1_S1_iif:
.text._Z31information_optimization_kernelPKfS0_PfS1_S1_iif:
[----:B------:R-:W-:Y:S01]  /*0000*/  LDC R1, c[0x0][0x37c] ;  /* 0x0000df00ff017b82 */ /* 0x000fe20000000800 */
[----:B------:R-:W0:Y:S07]  /*0010*/  S2R R3, SR_TID.X ;  /* 0x0000000000037919 */ /* 0x000e2e0000002100 */
[----:B------:R-:W1:Y:S01]  /*0020*/  S2UR UR5, SR_CTAID.X ;  /* 0x00000000000579c3 */ /* 0x000e620000002500 */
[----:B------:R-:W1:Y:S01]  /*0030*/  LDCU UR4, c[0x0][0x360] ;  /* 0x00006c00ff0477ac */ /* 0x000e620008000800 */
[----:B------:R-:W2:Y:S01]  /*0040*/  LDCU UR6, c[0x0][0x3a8] ;  /* 0x00007500ff0677ac */ /* 0x000ea20008000800 */
[----:B-1----:R-:W-:-:S06]  /*0050*/  UIMAD UR5, UR5, UR4, URZ ;  /* 0x00000004050572a4 */ /* 0x002fcc000f8e02ff */
[----:B0-----:R-:W-:-:S04]  /*0060*/  IADD3 R3, PT, PT, R3, UR5, RZ ;  /* 0x0000000503037c10 */ /* 0x001fc8000fffe0ff */
[----:B--2---:R-:W-:-:S13]  /*0070*/  ISETP.GE.AND P0, PT, R3, UR6, PT ;  /* 0x0000000603007c0c */ /* 0x004fda000bf06270 */
[----:B------:R-:W-:Y:S05]  /*0080*/  @P0 EXIT ;  /* 0x000000000000094d */ /* 0x000fea0003800000 */
[----:B------:R-:W0:Y:S01]  /*0090*/  LDCU UR7, c[0x0][0x3ac] ;  /* 0x00007580ff0777ac */ /* 0x000e220008000800 */
[----:B------:R-:W-:Y:S01]  /*00a0*/  HFMA2 R5, -RZ, RZ, 0, 0 ;  /* 0x00000000ff057431 */ /* 0x000fe200000001ff */
[----:B------:R-:W1:Y:S01]  /*00b0*/  LDCU.64 UR8, c[0x0][0x358] ;  /* 0x00006b00ff0877ac */ /* 0x000e620008000a00 */
[----:B0-----:R-:W-:-:S09]  /*00c0*/  UISETP.GE.AND UP0, UPT, UR7, 0x1, UPT ;  /* 0x000000010700788c */ /* 0x001fd2000bf06270 */
[----:B-1----:R-:W-:Y:S05]  /*00d0*/  BRA.U !UP0, `(.L_x_115) ;  /* 0x0000001508407547 */ /* 0x002fea000b800000 */
[----:B------:R-:W-:Y:S02]  /*00e0*/  I2FP.F32.U32 R2, UR7 ;  /* 0x0000000700027c45 */ /* 0x000fe40008201000 */
[----:B------:R-:W-:Y:S01]  /*00f0*/  CS2R R4, SRZ ;  /* 0x0000000000047805 */ /* 0x000fe2000001ff00 */
[----:B------:R-:W-:Y:S02]  /*0100*/  ULOP3.LUT UR4, UR7, 0x3, URZ, 0xc0, !UPT ;  /* 0x0000000307047892 */ /* 0x000fe4000f8ec0ff */
[----:B------:R-:W-:-:S12]  /*0110*/  ULOP3.LUT UR6, UR7, 0x7ffffffc, URZ, 0xc0, !UPT ;  /* 0x7ffffffc07067892 */ /* 0x000fd8000f8ec0ff */
.L_x_129:
[----:B------:R-:W0:Y:S08]  /*0120*/  LDC.64 R8, c[0x0][0x3a8] ;  /* 0x0000ea00ff087b82 */ /* 0x000e300000000a00 */
[----:B------:R-:W1:Y:S08]  /*0130*/  LDC.64 R10, c[0x0][0x388] ;  /* 0x0000e200ff0a7b82 */ /* 0x000e700000000a00 */
[----:B------:R-:W2:Y:S01]  /*0140*/  LDC.64 R12, c[0x0][0x380] ;  /* 0x0000e000ff0c7b82 */ /* 0x000ea20000000a00 */
[----:B0-----:R-:W-:-:S02]  /*0150*/  IMAD R17, R4, R8, R3 ;  /* 0x0000000804117224 */ /* 0x001fc400078e0203 */
[----:B-1----:R-:W-:-:S05]  /*0160*/  IMAD.WIDE.U32 R22, R4, 0x4, R10 ;  /* 0x0000000404167825 */ /* 0x002fca00078e000a */
[----:B------:R0:W5:Y:S01]  /*0170*/  LDG.E.CONSTANT R0, desc[UR8][R22.64] ;  /* 0x0000000816007981 */ /* 0x000162000c1e9900 */
[----:B--2---:R-:W-:-:S05]  /*0180*/  IMAD.WIDE R16, R17, 0x4, R12 ;  /* 0x0000000411107825 */ /* 0x004fca00078e020c */
[----:B------:R0:W5:Y:S01]  /*0190*/  LDG.E.CONSTANT R6, desc[UR8][R16.64] ;  /* 0x0000000810067981 */ /* 0x000162000c1e9900 */
[----:B------:R-:W-:Y:S02]  /*01a0*/  ISETP.GE.U32.AND P0, PT, R9, 0x4, PT ;  /* 0x000000040900780c */ /* 0x000fe40003f06070 */
[----:B------:R-:W-:Y:S01]  /*01b0*/  IADD3 R4, PT, PT, R4, 0x1, RZ ;  /* 0x0000000104047810 */ /* 0x000fe20007ffe0ff */
[----:B------:R-:W-:Y:S02]  /*01c0*/  HFMA2 R21, -RZ, RZ, 0, 0 ;  /* 0x00000000ff157431 */ /* 0x000fe400000001ff */
[----:B------:R-:W-:Y:S01]  /*01d0*/  HFMA2 R19, -RZ, RZ, 0, 0 ;  /* 0x00000000ff137431 */ /* 0x000fe200000001ff */
[----:B------:R-:W-:Y:S02]  /*01e0*/  ISETP.NE.AND P1, PT, R4, R9, PT ;  /* 0x000000090400720c */ /* 0x000fe40003f25270 */
[----:B------:R-:W-:Y:S02]  /*01f0*/  MOV R7, RZ ;  /* 0x000000ff00077202 */ /* 0x000fe40000000f00 */
[----:B------:R-:W-:-:S03]  /*0200*/  MOV R15, RZ ;  /* 0x000000ff000f7202 */ /* 0x000fc60000000f00 */
[----:B0-----:R-:W-:Y:S06]  /*0210*/  @!P0 BRA `(.L_x_116) ;  /* 0x0000000400e88947 */ /* 0x001fec0003800000 */
[----:B------:R-:W-:Y:S02]  /*0220*/  MOV R7, RZ ;  /* 0x000000ff00077202 */ /* 0x000fe40000000f00 */
[----:B------:R-:W-:-:S07]  /*0230*/  MOV R21, RZ ;  /* 0x000000ff00157202 */ /* 0x000fce0000000f00 */
.L_x_117:
[----:B------:R-:W-:-:S04]  /*0240*/  IMAD R31, R21, R8, R3 ;  /* 0x00000008151f7224 */ /* 0x000fc800078e0203 */
[----:B------:R-:W-:-:S05]  /*0250*/  IMAD.WIDE R30, R31, 0x4, R12 ;  /* 0x000000041f1e7825 */ /* 0x000fca00078e020c */
[----:B------:R-:W2:Y:S01]  /*0260*/  LDG.E.CONSTANT R14, desc[UR8][R30.64] ;  /* 0x000000081e0e7981 */ /* 0x000ea2000c1e9900 */
[----:B------:R-:W-:-:S05]  /*0270*/  IMAD.WIDE.U32 R16, R21, 0x4, R10 ;  /* 0x0000000415107825 */ /* 0x000fca00078e000a */
[----:B------:R-:W3:Y:S01]  /*0280*/  LDG.E.CONSTANT R37, desc[UR8][R16.64] ;  /* 0x0000000810257981 */ /* 0x000ee2000c1e9900 */
[----:B------:R-:W-:-:S03]  /*0290*/  IMAD.WIDE R32, R8, 0x4, R30 ;  /* 0x0000000408207825 */ /* 0x000fc600078e021e */
[----:B------:R-:W4:Y:S04]  /*02a0*/  LDG.E.CONSTANT R35, desc[UR8][R16.64+0x4] ;  /* 0x0000040810237981 */ /* 0x000f28000c1e9900 */
[----:B------:R0:W4:Y:S01]  /*02b0*/  LDG.E.CONSTANT R20, desc[UR8][R32.64] ;  /* 0x0000000820147981 */ /* 0x000122000c1e9900 */
[----:B------:R-:W-:-:S03]  /*02c0*/  IMAD.WIDE R22, R8, 0x4, R32 ;  /* 0x0000000408167825 */ /* 0x000fc600078e0220 */
[----:B------:R-:W4:Y:S04]  /*02d0*/  LDG.E.CONSTANT R27, desc[UR8][R16.64+0x8] ;  /* 0x00000808101b7981 */ /* 0x000f28000c1e9900 */
[----:B------:R1:W4:Y:S01]  /*02e0*/  LDG.E.CONSTANT R29, desc[UR8][R22.64] ;  /* 0x00000008161d7981 */ /* 0x000322000c1e9900 */
[----:B------:R-:W-:-:S03]  /*02f0*/  IMAD.WIDE R24, R8, 0x4, R22 ;  /* 0x0000000408187825 */ /* 0x000fc600078e0216 */
[----:B------:R3:W4:Y:S04]  /*0300*/  LDG.E.CONSTANT R31, desc[UR8][R16.64+0xc] ;  /* 0x00000c08101f7981 */ /* 0x000728000c1e9900 */
[----:B------:R4:W4:Y:S01]  /*0310*/  LDG.E.CONSTANT R25, desc[UR8][R24.64] ;  /* 0x0000000818197981 */ /* 0x000922000c1e9900 */
[----:B------:R-:W-:Y:S02]  /*0320*/  MOV R18, 0x3bbb989d ;  /* 0x3bbb989d00127802 */ /* 0x000fe40000000f00 */
[----:B------:R-:W-:-:S04]  /*0330*/  IADD3 R21, PT, PT, R21, 0x4, RZ ;  /* 0x0000000415157810 */ /* 0x000fc80007ffe0ff */
[----:B------:R-:W-:Y:S01]  /*0340*/  ISETP.NE.AND P0, PT, R21, UR6, PT ;  /* 0x0000000615007c0c */ /* 0x000fe2000bf05270 */
[----:B--2--5:R-:W-:-:S04]  /*0350*/  FADD R14, R6, -R14 ;  /* 0x8000000e060e7221 */ /* 0x024fc80000000000 */
[----:B------:R-:W-:-:S04]  /*0360*/  FMUL R26, R14, -0.5 ;  /* 0xbf0000000e1a7820 */ /* 0x000fc80000400000 */
[----:B0-----:R-:W-:Y:S01]  /*0370*/  FMUL R33, R14, R26 ;  /* 0x0000001a0e217220 */ /* 0x001fe20000400000 */
[----:B------:R-:W-:-:S03]  /*0380*/  HFMA2 R14, -RZ, RZ, 3.7421875, 0 ;  /* 0x437c0000ff0e7431 */ /* 0x000fc600000001ff */
[----:B------:R-:W-:-:S04]  /*0390*/  FFMA.SAT R26, R33, R18, 0.5 ;  /* 0x3f000000211a7423 */ /* 0x000fc80000002012 */
[----:B-1----:R-:W-:-:S04]  /*03a0*/  FFMA.RM R22, R26, R14, 12582913 ;  /* 0x4b4000011a167423 */ /* 0x002fc8000000400e */
[----:B------:R-:W-:-:S04]  /*03b0*/  FADD R26, R22, -12583039 ;  /* 0xcb40007f161a7421 */ /* 0x000fc80000000000 */
[----:B------:R-:W-:Y:S01]  /*03c0*/  FFMA R26, R33, 1.4426950216293334961, -R26 ;  /* 0x3fb8aa3b211a7823 */ /* 0x000fe2000000081a */
[----:B---3--:R-:W-:-:S03]  /*03d0*/  FADD R37, R0, -R37 ;  /* 0x8000002500257221 */ /* 0x008fc60000000000 */
[----:B------:R-:W-:Y:S01]  /*03e0*/  FFMA R17, R33, 1.925963033500011079e-08, R26 ;  /* 0x32a5706021117823 */ /* 0x000fe2000000001a */
[----:B------:R-:W-:Y:S01]  /*03f0*/  FMUL R16, R37, -0.5 ;  /* 0xbf00000025107820 */ /* 0x000fe20000400000 */
[----:B----4-:R-:W-:-:S04]  /*0400*/  FADD R20, R6, -R20 ;  /* 0x8000001406147221 */ /* 0x010fc80000000000 */
[----:B------:R-:W0:Y:S01]  /*0410*/  MUFU.EX2 R17, R17 ;  /* 0x0000001100117308 */ /* 0x000e220000000800 */
[----:B------:R-:W-:Y:S01]  /*0420*/  FMUL R33, R37, R16 ;  /* 0x0000001025217220 */ /* 0x000fe20000400000 */
[----:B------:R-:W-:-:S03]  /*0430*/  FMUL R23, R20, -0.5 ;  /* 0xbf00000014177820 */ /* 0x000fc60000400000 */
[----:B------:R-:W-:Y:S01]  /*0440*/  FFMA.SAT R37, R33, R18, 0.5 ;  /* 0x3f00000021257423 */ /* 0x000fe20000002012 */
[----:B------:R-:W-:Y:S01]  /*0450*/  FMUL R23, R20, R23 ;  /* 0x0000001714177220 */ /* 0x000fe20000400000 */
[----:B------:R-:W-:Y:S02]  /*0460*/  FADD R35, R0, -R35 ;  /* 0x8000002300237221 */ /* 0x000fe40000000000 */
[----:B------:R-:W-:Y:S01]  /*0470*/  FFMA.RM R16, R37, R14, 12582913 ;  /* 0x4b40000125107423 */ /* 0x000fe2000000400e */
[----:B------:R-:W-:Y:S01]  /*0480*/  SHF.L.U32 R20, R22, 0x17, RZ ;  /* 0x0000001716147819 */ /* 0x000fe200000006ff */
[----:B------:R-:W-:Y:S01]  /*0490*/  FMUL R24, R35, -0.5 ;  /* 0xbf00000023187820 */ /* 0x000fe20000400000 */
[----:B------:R-:W-:Y:S01]  /*04a0*/  FFMA.SAT R37, R23, R18, 0.5 ;  /* 0x3f00000017257423 */ /* 0x000fe20000002012 */
[----:B------:R-:W-:Y:S01]  /*04b0*/  FADD R22, R16, -12583039 ;  /* 0xcb40007f10167421 */ /* 0x000fe20000000000 */
[----:B------:R-:W-:Y:S01]  /*04c0*/  FADD R28, R6, -R29 ;  /* 0x8000001d061c7221 */ /* 0x000fe20000000000 */
[----:B------:R-:W-:Y:S01]  /*04d0*/  FMUL R35, R35, R24 ;  /* 0x0000001823237220 */ /* 0x000fe20000400000 */
[----:B0-----:R-:W-:Y:S01]  /*04e0*/  FMUL R20, R20, R17 ;  /* 0x0000001114147220 */ /* 0x001fe20000400000 */
[----:B------:R-:W-:Y:S01]  /*04f0*/  FFMA R22, R33, 1.4426950216293334961, -R22 ;  /* 0x3fb8aa3b21167823 */ /* 0x000fe20000000816 */
[----:B------:R-:W-:Y:S01]  /*0500*/  FFMA.RM R17, R37, R14, 12582913 ;  /* 0x4b40000125117423 */ /* 0x000fe2000000400e */
[----:B------:R-:W-:-:S02]  /*0510*/  FFMA.SAT R29, R35, R18, 0.5 ;  /* 0x3f000000231d7423 */ /* 0x000fc40000002012 */
[----:B------:R-:W-:Y:S01]  /*0520*/  FFMA R26, R33, 1.925963033500011079e-08, R22 ;  /* 0x32a57060211a7823 */ /* 0x000fe20000000016 */
[----:B------:R-:W-:Y:S01]  /*0530*/  FADD R24, R17, -12583039 ;  /* 0xcb40007f11187421 */ /* 0x000fe20000000000 */
[C---:B------:R-:W-:Y:S01]  /*0540*/  FMUL R33, R28.reuse, -0.5 ;  /* 0xbf0000001c217820 */ /* 0x040fe20000400000 */
[----:B------:R-:W-:Y:S02]  /*0550*/  FFMA.RM R22, R29, R14, 12582913 ;  /* 0x4b4000011d167423 */ /* 0x000fe4000000400e */
[----:B------:R-:W-:Y:S01]  /*0560*/  FFMA R24, R23, 1.4426950216293334961, -R24 ;  /* 0x3fb8aa3b17187823 */ /* 0x000fe20000000818 */
[----:B------:R-:W-:-:S03]  /*0570*/  FMUL R29, R28, R33 ;  /* 0x000000211c1d7220 */ /* 0x000fc60000400000 */
[----:B------:R-:W-:Y:S01]  /*0580*/  FFMA R24, R23, 1.925963033500011079e-08, R24 ;  /* 0x32a5706017187823 */ /* 0x000fe20000000018 */
[----:B------:R-:W-:Y:S01]  /*0590*/  FFMA.SAT R23, R29, R18, 0.5 ;  /* 0x3f0000001d177423 */ /* 0x000fe20000002012 */
[----:B------:R-:W-:Y:S01]  /*05a0*/  FADD R27, R0, -R27 ;  /* 0x8000001b001b7221 */ /* 0x000fe20000000000 */
[----:B------:R-:W-:Y:S02]  /*05b0*/  FADD R28, R22, -12583039 ;  /* 0xcb40007f161c7421 */ /* 0x000fe40000000000 */
[----:B------:R-:W-:Y:S01]  /*05c0*/  FFMA.RM R23, R23, R14, 12582913 ;  /* 0x4b40000117177423 */ /* 0x000fe2000000400e */
[----:B------:R-:W-:Y:S01]  /*05d0*/  FMUL R32, R27, -0.5 ;  /* 0xbf0000001b207820 */ /* 0x000fe20000400000 */
[----:B------:R-:W-:Y:S02]  /*05e0*/  FFMA R28, R35, 1.4426950216293334961, -R28 ;  /* 0x3fb8aa3b231c7823 */ /* 0x000fe4000000081c */
[----:B------:R-:W-:Y:S01]  /*05f0*/  FADD R30, R23, -12583039 ;  /* 0xcb40007f171e7421 */ /* 0x000fe20000000000 */
[----:B------:R-:W-:Y:S01]  /*0600*/  FMUL R33, R27, R32 ;  /* 0x000000201b217220 */ /* 0x000fe20000400000 */
[----:B------:R-:W-:Y:S01]  /*0610*/  FFMA R28, R35, 1.925963033500011079e-08, R28 ;  /* 0x32a57060231c7823 */ /* 0x000fe2000000001c */
[----:B------:R-:W-:Y:S01]  /*0620*/  FADD R35, R6, -R25 ;  /* 0x8000001906237221 */ /* 0x000fe20000000000 */
[----:B------:R-:W-:Y:S01]  /*0630*/  FFMA R30, R29, 1.4426950216293334961, -R30 ;  /* 0x3fb8aa3b1d1e7823 */ /* 0x000fe2000000081e */
[----:B------:R-:W-:-:S03]  /*0640*/  FFMA.SAT R25, R33, R18, 0.5 ;  /* 0x3f00000021197423 */ /* 0x000fc60000002012 */
[----:B------:R-:W-:Y:S01]  /*0650*/  FFMA R27, R29, 1.925963033500011079e-08, R30 ;  /* 0x32a570601d1b7823 */ /* 0x000fe2000000001e */
[----:B------:R-:W-:Y:S01]  /*0660*/  FMUL R30, R35, -0.5 ;  /* 0xbf000000231e7820 */ /* 0x000fe20000400000 */
[----:B------:R-:W-:Y:S01]  /*0670*/  FFMA.RM R25, R25, R14, 12582913 ;  /* 0x4b40000119197423 */ /* 0x000fe2000000400e */
[----:B------:R-:W-:Y:S02]  /*0680*/  FADD R31, R0, -R31 ;  /* 0x8000001f001f7221 */ /* 0x000fe40000000000 */
[----:B------:R-:W-:Y:S01]  /*0690*/  FMUL R35, R35, R30 ;  /* 0x0000001e23237220 */ /* 0x000fe20000400000 */
[----:B------:R-:W-:Y:S01]  /*06a0*/  FADD R30, R25, -12583039 ;  /* 0xcb40007f191e7421 */ /* 0x000fe20000000000 */
[----:B------:R-:W-:-:S03]  /*06b0*/  FMUL R32, R31, -0.5 ;  /* 0xbf0000001f207820 */ /* 0x000fc60000400000 */
[----:B------:R-:W-:Y:S01]  /*06c0*/  FFMA R30, R33, 1.4426950216293334961, -R30 ;  /* 0x3fb8aa3b211e7823 */ /* 0x000fe2000000081e */
[----:B------:R-:W-:Y:S01]  /*06d0*/  FMUL R31, R31, R32 ;  /* 0x000000201f1f7220 */ /* 0x000fe20000400000 */
[-C--:B------:R-:W-:Y:S02]  /*06e0*/  FFMA.SAT R29, R35, R18.reuse, 0.5 ;  /* 0x3f000000231d7423 */ /* 0x080fe40000002012 */
[----:B------:R-:W-:Y:S01]  /*06f0*/  FFMA R30, R33, 1.925963033500011079e-08, R30 ;  /* 0x32a57060211e7823 */ /* 0x000fe2000000001e */
[----:B------:R-:W-:Y:S01]  /*0700*/  FFMA.SAT R33, R31, R18, 0.5 ;  /* 0x3f0000001f217423 */ /* 0x000fe20000002012 */
[-C--:B------:R-:W-:Y:S01]  /*0710*/  FFMA.RM R29, R29, R14.reuse, 12582913 ;  /* 0x4b4000011d1d7423 */ /* 0x080fe2000000400e */
[----:B------:R-:W0:Y:S02]  /*0720*/  MUFU.EX2 R26, R26 ;  /* 0x0000001a001a7308 */ /* 0x000e240000000800 */
[----:B------:R-:W-:Y:S01]  /*0730*/  FFMA.RM R14, R33, R14, 12582913 ;  /* 0x4b400001210e7423 */ /* 0x000fe2000000400e */
[----:B------:R-:W-:-:S03]  /*0740*/  FADD R32, R29, -12583039 ;  /* 0xcb40007f1d207421 */ /* 0x000fc60000000000 */
[----:B------:R-:W-:Y:S01]  /*0750*/  FADD R34, R14, -12583039 ;  /* 0xcb40007f0e227421 */ /* 0x000fe20000000000 */
[----:B------:R-:W-:Y:S01]  /*0760*/  FFMA R32, R35, 1.4426950216293334961, -R32 ;  /* 0x3fb8aa3b23207823 */ /* 0x000fe20000000820 */
[----:B------:R-:W-:Y:S02]  /*0770*/  MUFU.EX2 R28, R28 ;  /* 0x0000001c001c7308 */ /* 0x000fe40000000800 */
[----:B------:R-:W-:Y:S01]  /*0780*/  FFMA R34, R31, 1.4426950216293334961, -R34 ;  /* 0x3fb8aa3b1f227823 */ /* 0x000fe20000000822 */
[----:B------:R-:W-:-:S05]  /*0790*/  FFMA R32, R35, 1.925963033500011079e-08, R32 ;  /* 0x32a5706023207823 */ /* 0x000fca0000000020 */
[----:B------:R-:W1:Y:S01]  /*07a0*/  MUFU.EX2 R24, R24 ;  /* 0x0000001800187308 */ /* 0x000e620000000800 */
[----:B------:R-:W-:Y:S01]  /*07b0*/  FFMA R34, R31, 1.925963033500011079e-08, R34 ;  /* 0x32a570601f227823 */ /* 0x000fe20000000022 */
[----:B------:R-:W-:-:S06]  /*07c0*/  SHF.L.U32 R31, R16, 0x17, RZ ;  /* 0x00000017101f7819 */ /* 0x000fcc00000006ff */
[----:B------:R-:W-:Y:S01]  /*07d0*/  MUFU.EX2 R18, R30 ;  /* 0x0000001e00127308 */ /* 0x000fe20000000800 */
[----:B0-----:R-:W-:-:S07]  /*07e0*/  FMUL R26, R31, R26 ;  /* 0x0000001a1f1a7220 */ /* 0x001fce0000400000 */
[----:B------:R-:W0:Y:S01]  /*07f0*/  MUFU.EX2 R27, R27 ;  /* 0x0000001b001b7308 */ /* 0x000e220000000800 */
[----:B------:R-:W-:Y:S02]  /*0800*/  SHF.L.U32 R17, R17, 0x17, RZ ;  /* 0x0000001711117819 */ /* 0x000fe400000006ff */
[----:B------:R-:W-:-:S05]  /*0810*/  SHF.L.U32 R33, R22, 0x17, RZ ;  /* 0x0000001716217819 */ /* 0x000fca00000006ff */
[----:B------:R-:W2:Y:S01]  /*0820*/  MUFU.EX2 R30, R32 ;  /* 0x00000020001e7308 */ /* 0x000ea20000000800 */
[----:B------:R-:W-:-:S07]  /*0830*/  FADD R15, R20, R15 ;  /* 0x0000000f140f7221 */ /* 0x000fce0000000000 */
[----:B------:R-:W3:Y:S01]  /*0840*/  MUFU.EX2 R16, R34 ;  /* 0x0000002200107308 */ /* 0x000ee20000000800 */
[----:B------:R-:W-:Y:S01]  /*0850*/  FFMA R19, R20, R26, R19 ;  /* 0x0000001a14137223 */ /* 0x000fe20000000013 */
[----:B------:R-:W-:Y:S01]  /*0860*/  SHF.L.U32 R20, R23, 0x17, RZ ;  /* 0x0000001717147819 */ /* 0x000fe200000006ff */
[----:B-1----:R-:W-:Y:S01]  /*0870*/  FMUL R24, R17, R24 ;  /* 0x0000001811187220 */ /* 0x002fe20000400000 */
[----:B------:R-:W-:Y:S01]  /*0880*/  SHF.L.U32 R25, R25, 0x17, RZ ;  /* 0x0000001719197819 */ /* 0x000fe200000006ff */
[----:B------:R-:W-:Y:S01]  /*0890*/  FMUL R28, R33, R28 ;  /* 0x0000001c211c7220 */ /* 0x000fe20000400000 */
[----:B------:R-:W-:Y:S01]  /*08a0*/  FADD R7, R26, R7 ;  /* 0x000000071a077221 */ /* 0x000fe20000000000 */
[----:B------:R-:W-:Y:S01]  /*08b0*/  SHF.L.U32 R29, R29, 0x17, RZ ;  /* 0x000000171d1d7819 */ /* 0x000fe200000006ff */
[----:B------:R-:W-:Y:S01]  /*08c0*/  FADD R15, R15, R24 ;  /* 0x000000180f0f7221 */ /* 0x000fe20000000000 */
[----:B------:R-:W-:Y:S01]  /*08d0*/  SHF.L.U32 R17, R14, 0x17, RZ ;  /* 0x000000170e117819 */ /* 0x000fe200000006ff */
[----:B------:R-:W-:Y:S01]  /*08e0*/  FADD R7, R7, R28 ;  /* 0x0000001c07077221 */ /* 0x000fe20000000000 */
[----:B------:R-:W-:Y:S01]  /*08f0*/  FFMA R19, R24, R28, R19 ;  /* 0x0000001c18137223 */ /* 0x000fe20000000013 */
[----:B0-----:R-:W-:Y:S01]  /*0900*/  FMUL R20, R20, R27 ;  /* 0x0000001b14147220 */ /* 0x001fe20000400000 */
[----:B------:R-:W-:Y:S01]  /*0910*/  FMUL R18, R25, R18 ;  /* 0x0000001219127220 */ /* 0x000fe20000400000 */
[----:B--2---:R-:W-:-:S02]  /*0920*/  FMUL R30, R29, R30 ;  /* 0x0000001e1d1e7220 */ /* 0x004fc40000400000 */
[----:B------:R-:W-:Y:S01]  /*0930*/  FADD R15, R15, R20 ;  /* 0x000000140f0f7221 */ /* 0x000fe20000000000 */
[----:B---3--:R-:W-:Y:S01]  /*0940*/  FMUL R16, R17, R16 ;  /* 0x0000001011107220 */ /* 0x008fe20000400000 */
[----:B------:R-:W-:Y:S01]  /*0950*/  FADD R7, R7, R18 ;  /* 0x0000001207077221 */ /* 0x000fe20000000000 */
[----:B------:R-:W-:Y:S01]  /*0960*/  FFMA R19, R20, R18, R19 ;  /* 0x0000001214137223 */ /* 0x000fe20000000013 */
[----:B------:R-:W-:Y:S02]  /*0970*/  FADD R15, R15, R30 ;  /* 0x0000001e0f0f7221 */ /* 0x000fe40000000000 */
[----:B------:R-:W-:Y:S01]  /*0980*/  FADD R7, R7, R16 ;  /* 0x0000001007077221 */ /* 0x000fe20000000000 */
[----:B------:R-:W-:Y:S01]  /*0990*/  FFMA R19, R30, R16, R19 ;  /* 0x000000101e137223 */ /* 0x000fe20000000013 */
[----:B------:R-:W-:Y:S06]  /*09a0*/  @P0 BRA `(.L_x_117) ;  /* 0xfffffff800240947 */ /* 0x000fec000383ffff */
[----:B------:R-:W-:-:S07]  /*09b0*/  MOV R21, UR6 ;  /* 0x0000000600157c02 */ /* 0x000fce0008000f00 */
.L_x_116:
[----:B------:R-:W-:-:S09]  /*09c0*/  UISETP.NE.AND UP0, UPT, UR4, URZ, UPT ;  /* 0x000000ff0400728c */ /* 0x000fd2000bf05270 */
[----:B------:R-:W-:Y:S05]  /*09d0*/  BRA.U !UP0, `(.L_x_118) ;  /* 0x0000000508847547 */ /* 0x000fea000b800000 */
[----:B------:R-:W-:Y:S01]  /*09e0*/  UISETP.NE.AND UP0, UPT, UR4, 0x1, UPT ;  /* 0x000000010400788c */ /* 0x000fe2000bf05270 */
[----:B------:R-:W-:-:S08]  /*09f0*/  LOP3.LUT P0, RZ, R9, 0x1, RZ, 0xc0, !PT ;  /* 0x0000000109ff7812 */ /* 0x000fd0000780c0ff */
[----:B------:R-:W-:Y:S05]  /*0a00*/  BRA.U !UP0, `(.L_x_119) ;  /* 0x0000000108f47547 */ /* 0x000fea000b800000 */
[C---:B------:R-:W-:Y:S02]  /*0a10*/  IMAD R23, R21.reuse, R8, R3 ;  /* 0x0000000815177224 */ /* 0x040fe400078e0203 */
[----:B------:R-:W-:-:S04]  /*0a20*/  IMAD.WIDE.U32 R16, R21, 0x4, R10 ;  /* 0x0000000415107825 */ /* 0x000fc800078e000a */
[----:B------:R-:W-:Y:S01]  /*0a30*/  IMAD.WIDE R22, R23, 0x4, R12 ;  /* 0x0000000417167825 */ /* 0x000fe200078e020c */
[----:B------:R-:W2:Y:S04]  /*0a40*/  LDG.E.CONSTANT R9, desc[UR8][R16.64] ;  /* 0x0000000810097981 */ /* 0x000ea8000c1e9900 */
[----:B------:R-:W3:Y:S01]  /*0a50*/  LDG.E.CONSTANT R27, desc[UR8][R22.64] ;  /* 0x00000008161b7981 */ /* 0x000ee2000c1e9900 */
[----:B------:R-:W-:-:S03]  /*0a60*/  IMAD.WIDE R24, R8, 0x4, R22 ;  /* 0x0000000408187825 */ /* 0x000fc600078e0216 */
[----:B------:R-:W4:Y:S04]  /*0a70*/  LDG.E.CONSTANT R31, desc[UR8][R16.64+0x4] ;  /* 0x00000408101f7981 */ /* 0x000f28000c1e9900 */
[----:B------:R-:W4:Y:S01]  /*0a80*/  LDG.E.CONSTANT R25, desc[UR8][R24.64] ;  /* 0x0000000818197981 */ /* 0x000f22000c1e9900 */
[----:B------:R-:W-:Y:S01]  /*0a90*/  IADD3 R21, PT, PT, R21, 0x2, RZ ;  /* 0x0000000215157810 */ /* 0x000fe20007ffe0ff */
[----:B--2--5:R-:W-:-:S04]  /*0aa0*/  FADD R14, R0, -R9 ;  /* 0x80000009000e7221 */ /* 0x024fc80000000000 */
[----:B------:R-:W-:Y:S01]  /*0ab0*/  FMUL R29, R14, -0.5 ;  /* 0xbf0000000e1d7820 */ /* 0x000fe20000400000 */
[----:B---3--:R-:W-:Y:S01]  /*0ac0*/  FADD R27, R6, -R27 ;  /* 0x8000001b061b7221 */ /* 0x008fe20000000000 */
[----:B------:R-:W-:Y:S02]  /*0ad0*/  MOV R9, 0x3bbb989d ;  /* 0x3bbb989d00097802 */ /* 0x000fe40000000f00 */
[----:B------:R-:W-:Y:S01]  /*0ae0*/  FMUL R26, R14, R29 ;  /* 0x0000001d0e1a7220 */ /* 0x000fe20000400000 */
[----:B------:R-:W-:Y:S02]  /*0af0*/  HFMA2 R14, -RZ, RZ, 3.7421875, 0 ;  /* 0x437c0000ff0e7431 */ /* 0x000fe400000001ff */
[----:B----4-:R-:W-:Y:S01]  /*0b00*/  FADD R20, R6, -R25 ;  /* 0x8000001906147221 */ /* 0x010fe20000000000 */
[C---:B------:R-:W-:Y:S01]  /*0b10*/  FMUL R18, R27.reuse, -0.5 ;  /* 0xbf0000001b127820 */ /* 0x040fe20000400000 */
[----:B------:R-:W-:Y:S02]  /*0b20*/  FADD R31, R0, -R31 ;  /* 0x8000001f001f7221 */ /* 0x000fe40000000000 */
[----:B------:R-:W-:Y:S01]  /*0b30*/  FMUL R25, R20, -0.5 ;  /* 0xbf00000014197820 */ /* 0x000fe20000400000 */
[----:B------:R-:W-:Y:S01]  /*0b40*/  FFMA.SAT R23, R26, R9, 0.5 ;  /* 0x3f0000001a177423 */ /* 0x000fe20000002009 */
[----:B------:R-:W-:Y:S01]  /*0b50*/  FMUL R18, R27, R18 ;  /* 0x000000121b127220 */ /* 0x000fe20000400000 */
[----:B------:R-:W-:Y:S01]  /*0b60*/  FMUL R24, R31, -0.5 ;  /* 0xbf0000001f187820 */ /* 0x000fe20000400000 */
[----:B------:R-:W-:Y:S01]  /*0b70*/  FMUL R20, R20, R25 ;  /* 0x0000001914147220 */ /* 0x000fe20000400000 */
[----:B------:R-:W-:Y:S01]  /*0b80*/  FFMA.RM R16, R23, R14, 12582913 ;  /* 0x4b40000117107423 */ /* 0x000fe2000000400e */
[-C--:B------:R-:W-:Y:S01]  /*0b90*/  FFMA.SAT R17, R18, R9.reuse, 0.5 ;  /* 0x3f00000012117423 */ /* 0x080fe20000002009 */
[----:B------:R-:W-:Y:S01]  /*0ba0*/  FMUL R24, R31, R24 ;  /* 0x000000181f187220 */ /* 0x000fe20000400000 */
[----:B------:R-:W-:Y:S01]  /*0bb0*/  FFMA.SAT R27, R20, R9, 0.5 ;  /* 0x3f000000141b7423 */ /* 0x000fe20000002009 */
[----:B------:R-:W-:Y:S01]  /*0bc0*/  FADD R23, R16, -12583039 ;  /* 0xcb40007f10177421 */ /* 0x000fe20000000000 */
[----:B------:R-:W-:-:S02]  /*0bd0*/  FFMA.RM R17, R17, R14, 12582913 ;  /* 0x4b40000111117423 */ /* 0x000fc4000000400e */
[-C--:B------:R-:W-:Y:S01]  /*0be0*/  FFMA.RM R22, R27, R14.reuse, 12582913 ;  /* 0x4b4000011b167423 */ /* 0x080fe2000000400e */
[----:B------:R-:W-:Y:S01]  /*0bf0*/  FFMA.SAT R27, R24, R9, 0.5 ;  /* 0x3f000000181b7423 */ /* 0x000fe20000002009 */
[----:B------:R-:W-:Y:S01]  /*0c00*/  FFMA R25, R26, 1.4426950216293334961, -R23 ;  /* 0x3fb8aa3b1a197823 */ /* 0x000fe20000000817 */
[----:B------:R-:W-:Y:S02]  /*0c10*/  FADD R23, R17, -12583039 ;  /* 0xcb40007f11177421 */ /* 0x000fe40000000000 */
[----:B------:R-:W-:Y:S01]  /*0c20*/  FFMA.RM R27, R27, R14, 12582913 ;  /* 0x4b4000011b1b7423 */ /* 0x000fe2000000400e */
[----:B------:R-:W-:Y:S01]  /*0c30*/  FADD R9, R22, -12583039 ;  /* 0xcb40007f16097421 */ /* 0x000fe20000000000 */
[----:B------:R-:W-:Y:S01]  /*0c40*/  FFMA R26, R26, 1.925963033500011079e-08, R25 ;  /* 0x32a570601a1a7823 */ /* 0x000fe20000000019 */
[----:B------:R-:W-:Y:S01]  /*0c50*/  FFMA R25, R18, 1.4426950216293334961, -R23 ;  /* 0x3fb8aa3b12197823 */ /* 0x000fe20000000817 */
[----:B------:R-:W-:Y:S01]  /*0c60*/  FADD R29, R27, -12583039 ;  /* 0xcb40007f1b1d7421 */ /* 0x000fe20000000000 */
[----:B------:R-:W-:-:S02]  /*0c70*/  FFMA R9, R20, 1.4426950216293334961, -R9 ;  /* 0x3fb8aa3b14097823 */ /* 0x000fc40000000809 */
[----:B------:R-:W-:Y:S01]  /*0c80*/  FFMA R25, R18, 1.925963033500011079e-08, R25 ;  /* 0x32a5706012197823 */ /* 0x000fe20000000019 */
[----:B------:R-:W-:Y:S01]  /*0c90*/  FFMA R29, R24, 1.4426950216293334961, -R29 ;  /* 0x3fb8aa3b181d7823 */ /* 0x000fe2000000081d */
[----:B------:R-:W-:Y:S01]  /*0ca0*/  FFMA R9, R20, 1.925963033500011079e-08, R9 ;  /* 0x32a5706014097823 */ /* 0x000fe20000000009 */
[----:B------:R-:W0:Y:S02]  /*0cb0*/  MUFU.EX2 R23, R26 ;  /* 0x0000001a00177308 */ /* 0x000e240000000800 */
[----:B------:R-:W-:-:S06]  /*0cc0*/  FFMA R29, R24, 1.925963033500011079e-08, R29 ;  /* 0x32a57060181d7823 */ /* 0x000fcc000000001d */
[----:B------:R-:W1:Y:S08]  /*0cd0*/  MUFU.EX2 R14, R25 ;  /* 0x00000019000e7308 */ /* 0x000e700000000800 */
[----:B------:R-:W2:Y:S08]  /*0ce0*/  MUFU.EX2 R9, R9 ;  /* 0x0000000900097308 */ /* 0x000eb00000000800 */
[----:B------:R-:W3:Y:S01]  /*0cf0*/  MUFU.EX2 R18, R29 ;  /* 0x0000001d00127308 */ /* 0x000ee20000000800 */
[----:B------:R-:W-:-:S02]  /*0d00*/  SHF.L.U32 R16, R16, 0x17, RZ ;  /* 0x0000001710107819 */ /* 0x000fc400000006ff */
[----:B------:R-:W-:Y:S02]  /*0d10*/  SHF.L.U32 R17, R17, 0x17, RZ ;  /* 0x0000001711117819 */ /* 0x000fe400000006ff */
[----:B------:R-:W-:Y:S01]  /*0d20*/  SHF.L.U32 R22, R22, 0x17, RZ ;  /* 0x0000001716167819 */ /* 0x000fe200000006ff */
[----:B0-----:R-:W-:Y:S01]  /*0d30*/  FMUL R16, R16, R23 ;  /* 0x0000001710107220 */ /* 0x001fe20000400000 */
[----:B------:R-:W-:Y:S01]  /*0d40*/  SHF.L.U32 R27, R27, 0x17, RZ ;  /* 0x000000171b1b7819 */ /* 0x000fe200000006ff */
[----:B-1----:R-:W-:Y:S02]  /*0d50*/  FMUL R14, R17, R14 ;  /* 0x0000000e110e7220 */ /* 0x002fe40000400000 */
[----:B--2---:R-:W-:Y:S01]  /*0d60*/  FMUL R22, R22, R9 ;  /* 0x0000000916167220 */ /* 0x004fe20000400000 */
[----:B------:R-:W-:Y:S01]  /*0d70*/  FADD R7, R7, R16 ;  /* 0x0000001007077221 */ /* 0x000fe20000000000 */
[----:B------:R-:W-:Y:S01]  /*0d80*/  FADD R15, R15, R14 ;  /* 0x0000000e0f0f7221 */ /* 0x000fe20000000000 */
[----:B------:R-:W-:Y:S01]  /*0d90*/  FFMA R19, R14, R16, R19 ;  /* 0x000000100e137223 */ /* 0x000fe20000000013 */
[----:B---3--:R-:W-:-:S02]  /*0da0*/  FMUL R18, R27, R18 ;  /* 0x000000121b127220 */ /* 0x008fc40000400000 */
[----:B------:R-:W-:Y:S02]  /*0db0*/  FADD R15, R15, R22 ;  /* 0x000000160f0f7221 */ /* 0x000fe40000000000 */
[----:B------:R-:W-:Y:S01]  /*0dc0*/  FADD R7, R7, R18 ;  /* 0x0000001207077221 */ /* 0x000fe20000000000 */
[----:B------:R-:W-:-:S07]  /*0dd0*/  FFMA R19, R22, R18, R19 ;  /* 0x0000001216137223 */ /* 0x000fce0000000013 */
.L_x_119:
[----:B------:R-:W-:Y:S05]  /*0de0*/  @!P0 BRA `(.L_x_118) ;  /* 0x0000000000808947 */ /* 0x000fea0003800000 */
[----:B------:R-:W-:-:S04]  /*0df0*/  IMAD.WIDE.U32 R10, R21, 0x4, R10 ;  /* 0x00000004150a7825 */ /* 0x000fc800078e000a */
[----:B------:R-:W-:Y:S02]  /*0e00*/  IMAD R9, R21, R8, R3 ;  /* 0x0000000815097224 */ /* 0x000fe400078e0203 */
[----:B------:R-:W2:Y:S02]  /*0e10*/  LDG.E.CONSTANT R11, desc[UR8][R10.64] ;  /* 0x000000080a0b7981 */ /* 0x000ea4000c1e9900 */
[----:B------:R-:W-:-:S06]  /*0e20*/  IMAD.WIDE R12, R9, 0x4, R12 ;  /* 0x00000004090c7825 */ /* 0x000fcc00078e020c */
[----:B------:R-:W3:Y:S01]  /*0e30*/  LDG.E.CONSTANT R13, desc[UR8][R12.64] ;  /* 0x000000080c0d7981 */ /* 0x000ee2000c1e9900 */
[----:B------:R-:W-:Y:S01]  /*0e40*/  HFMA2 R17, -RZ, RZ, 3.7421875, 0 ;  /* 0x437c0000ff117431 */ /* 0x000fe200000001ff */
[----:B------:R-:W-:Y:S01]  /*0e50*/  MOV R14, 0x3bbb989d ;  /* 0x3bbb989d000e7802 */ /* 0x000fe20000000f00 */
[----:B--2--5:R-:W-:-:S04]  /*0e60*/  FADD R0, R0, -R11 ;  /* 0x8000000b00007221 */ /* 0x024fc80000000000 */
[----:B------:R-:W-:Y:S01]  /*0e70*/  FMUL R9, R0, -0.5 ;  /* 0xbf00000000097820 */ /* 0x000fe20000400000 */
[----:B---3--:R-:W-:-:S03]  /*0e80*/  FADD R6, R6, -R13 ;  /* 0x8000000d06067221 */ /* 0x008fc60000000000 */
[----:B------:R-:W-:Y:S01]  /*0e90*/  FMUL R8, R0, R9 ;  /* 0x0000000900087220 */ /* 0x000fe20000400000 */
[----:B------:R-:W-:-:S03]  /*0ea0*/  FMUL R9, R6, -0.5 ;  /* 0xbf00000006097820 */ /* 0x000fc60000400000 */
[----:B------:R-:W-:Y:S01]  /*0eb0*/  FFMA.SAT R0, R8, R14, 0.5 ;  /* 0x3f00000008007423 */ /* 0x000fe2000000200e */
[----:B------:R-:W-:-:S03]  /*0ec0*/  FMUL R9, R6, R9 ;  /* 0x0000000906097220 */ /* 0x000fc60000400000 */
[----:B------:R-:W-:Y:S01]  /*0ed0*/  FFMA.RM R10, R0, R17, 12582913 ;  /* 0x4b400001000a7423 */ /* 0x000fe20000004011 */
[----:B------:R-:W-:-:S03]  /*0ee0*/  FFMA.SAT R0, R9, R14, 0.5 ;  /* 0x3f00000009007423 */ /* 0x000fc6000000200e */
[----:B------:R-:W-:Y:S01]  /*0ef0*/  FADD R11, R10, -12583039 ;  /* 0xcb40007f0a0b7421 */ /* 0x000fe20000000000 */
[----:B------:R-:W-:-:S03]  /*0f00*/  FFMA.RM R0, R0, R17, 12582913 ;  /* 0x4b40000100007423 */ /* 0x000fc60000004011 */
[----:B------:R-:W-:Y:S01]  /*0f10*/  FFMA R11, R8, 1.4426950216293334961, -R11 ;  /* 0x3fb8aa3b080b7823 */ /* 0x000fe2000000080b */
[----:B------:R-:W-:-:S03]  /*0f20*/  FADD R6, R0, -12583039 ;  /* 0xcb40007f00067421 */ /* 0x000fc60000000000 */
[----:B------:R-:W-:Y:S01]  /*0f30*/  FFMA R11, R8, 1.925963033500011079e-08, R11 ;  /* 0x32a57060080b7823 */ /* 0x000fe2000000000b */
[----:B------:R-:W-:-:S04]  /*0f40*/  FFMA R6, R9, 1.4426950216293334961, -R6 ;  /* 0x3fb8aa3b09067823 */ /* 0x000fc80000000806 */
[----:B------:R-:W-:Y:S01]  /*0f50*/  FFMA R6, R9, 1.925963033500011079e-08, R6 ;  /* 0x32a5706009067823 */ /* 0x000fe20000000006 */
[----:B------:R-:W0:Y:S08]  /*0f60*/  MUFU.EX2 R11, R11 ;  /* 0x0000000b000b7308 */ /* 0x000e300000000800 */
[----:B------:R-:W1:Y:S01]  /*0f70*/  MUFU.EX2 R9, R6 ;  /* 0x0000000600097308 */ /* 0x000e620000000800 */
[----:B------:R-:W-:-:S02]  /*0f80*/  SHF.L.U32 R10, R10, 0x17, RZ ;  /* 0x000000170a0a7819 */ /* 0x000fc400000006ff */
[----:B------:R-:W-:-:S03]  /*0f90*/  SHF.L.U32 R0, R0, 0x17, RZ ;  /* 0x0000001700007819 */ /* 0x000fc600000006ff */
[----:B0-----:R-:W-:-:S04]  /*0fa0*/  FMUL R10, R10, R11 ;  /* 0x0000000b0a0a7220 */ /* 0x001fc80000400000 */
[----:B------:R-:W-:Y:S01]  /*0fb0*/  FADD R7, R7, R10 ;  /* 0x0000000a07077221 */ /* 0x000fe20000000000 */
[----:B-1----:R-:W-:-:S04]  /*0fc0*/  FMUL R0, R0, R9 ;  /* 0x0000000900007220 */ /* 0x002fc80000400000 */
[----:B------:R-:W-:Y:S01]  /*0fd0*/  FADD R15, R15, R0 ;  /* 0x000000000f0f7221 */ /* 0x000fe20000000000 */
[----:B------:R-:W-:-:S07]  /*0fe0*/  FFMA R19, R0, R10, R19 ;  /* 0x0000000a00137223 */ /* 0x000fce0000000013 */
.L_x_118:
[----:B------:R-:W0:Y:S01]  /*0ff0*/  MUFU.RCP R9, R2 ;  /* 0x0000000200097308 */ /* 0x000e220000001000 */
[----:B------:R-:W-:Y:S07]  /*1000*/  BSSY.RECONVERGENT B0, `(.L_x_120) ;  /* 0x000000d000007945 */ /* 0x000fee0003800200 */
[----:B------:R-:W1:Y:S01]  /*1010*/  FCHK P0, R19, R2 ;  /* 0x0000000213007302 */ /* 0x000e620000000000 */
[----:B0----5:R-:W-:-:S04]  /*1020*/  FFMA R0, -R2, R9, 1 ;  /* 0x3f80000002007423 */ /* 0x021fc80000000109 */
        /* <DEDUP_REMOVED lines=8> */
[----:B------:R-:W-:Y:S05]  /*10b0*/  CALL.REL.NOINC `($__internal_5_$__cuda_sm3x_div_rn_noftz_f32_slowpath) ;  /* 0x0000003c00807944 */ /* 0x000fea0003c00000 */
[----:B------:R-:W-:-:S07]  /*10c0*/  MOV R6, R25 ;  /* 0x0000001900067202 */ /* 0x000fce0000000f00 */
.L_x_121:
[----:B------:R-:W-:Y:S05]  /*10d0*/  BSYNC.RECONVERGENT B0 ;  /* 0x0000000000007941 */ /* 0x000fea0003800200 */
.L_x_120:
[----:B------:R-:W0:Y:S01]  /*10e0*/  MUFU.RCP R9, R2 ;  /* 0x0000000200097308 */ /* 0x000e220000001000 */
[----:B------:R-:W-:Y:S07]  /*10f0*/  BSSY.RECONVERGENT B0, `(.L_x_122) ;  /* 0x000000d000007945 */ /* 0x000fee0003800200 */
        /* <DEDUP_REMOVED lines=12> */
.L_x_123:
[----:B------:R-:W-:Y:S05]  /*11c0*/  BSYNC.RECONVERGENT B0 ;  /* 0x0000000000007941 */ /* 0x000fea0003800200 */
.L_x_122:
        /* <DEDUP_REMOVED lines=13> */
.L_x_124:
[----:B------:R-:W-:Y:S01]  /*12a0*/  FSETP.GT.AND P0, PT, R8, 9.9999999392252902908e-09, PT ;  /* 0x322bcc770800780b */ /* 0x000fe20003f04000 */
[----:B------:R-:W-:Y:S03]  /*12b0*/  BSSY.RECONVERGENT B0, `(.L_x_125) ;  /* 0x0000031000007945 */ /* 0x000fe60003800200 */
[----:B------:R-:W-:-:S04]  /*12c0*/  FSETP.LEU.OR P0, PT, R6, 9.9999999392252902908e-09, !P0 ;  /* 0x322bcc770600780b */ /* 0x000fc8000470b400 */
[----:B------:R-:W-:-:S13]  /*12d0*/  FSETP.LEU.OR P0, PT, R9, 9.9999999392252902908e-09, P0 ;  /* 0x322bcc770900780b */ /* 0x000fda000070b400 */
[----:B------:R-:W-:Y:S05]  /*12e0*/  @P0 BRA `(.L_x_126) ;  /* 0x0000000000b40947 */ /* 0x000fea0003800000 */
[----:B------:R-:W-:Y:S01]  /*12f0*/  FMUL R10, R9, R8 ;  /* 0x00000008090a7220 */ /* 0x000fe20000400000 */
        /* <DEDUP_REMOVED lines=11> */
[----:B------:R-:W-:Y:S05]  /*13b0*/  CALL.REL.NOINC `($__internal_5_$__cuda_sm3x_div_rn_noftz_f32_slowpath) ;  /* 0x0000003800c07944 */ /* 0x000fea0003c00000 */
[----:B------:R-:W-:-:S07]  /*13c0*/  MOV R0, R25 ;  /* 0x0000001900007202 */ /* 0x000fce0000000f00 */
.L_x_128:
[----:B------:R-:W-:Y:S05]  /*13d0*/  BSYNC.RECONVERGENT B1 ;  /* 0x0000000000017941 */ /* 0x000fea0003800200 */
.L_x_127:
[----:B------:R-:W-:Y:S01]  /*13e0*/  MOV R10, R0 ;  /* 0x00000000000a7202 */ /* 0x000fe20000000f00 */
[----:B------:R-:W-:-:S03]  /*13f0*/  HFMA2 R9, -RZ, RZ, 1.443359375, -0.2030029296875 ;  /* 0x3dc6b27fff097431 */ /* 0x000fc600000001ff */
        /* <DEDUP_REMOVED lines=22> */
[----:B------:R-:W-:-:S04]  /*1560*/  FFMA R9, R8, 1.4426950216293334961, R9 ;  /* 0x3fb8aa3b08097823 */ /* 0x000fc80000000009 */
[----:B------:R-:W-:Y:S01]  /*1570*/  FADD R0, R0, R9 ;  /* 0x0000000900007221 */ /* 0x000fe20000000000 */
[C---:B------:R-:W-:Y:S01]  /*1580*/  @P0 FFMA R0, R10.reuse, R7, +INF ;  /* 0x7f8000000a000423 */ /* 0x040fe20000000007 */
[----:B------:R-:W-:-:S04]  /*1590*/  FSETP.NEU.AND P0, PT, R10, RZ, PT ;  /* 0x000000ff0a00720b */ /* 0x000fc80003f0d000 */
[----:B------:R-:W-:-:S05]  /*15a0*/  FSEL R0, R0, -INF , P0 ;  /* 0xff80000000007808 */ /* 0x000fca0000000000 */
[----:B------:R-:W-:-:S07]  /*15b0*/  FFMA R5, R0, R6, R5 ;  /* 0x0000000600057223 */ /* 0x000fce0000000005 */
.L_x_126:
[----:B------:R-:W-:Y:S05]  /*15c0*/  BSYNC.RECONVERGENT B0 ;  /* 0x0000000000007941 */ /* 0x000fea0003800200 */
.L_x_125:
[----:B------:R-:W-:Y:S05]  /*15d0*/  @P1 BRA `(.L_x_129) ;  /* 0xffffffe800d01947 */ /* 0x000fea000383ffff */
.L_x_115:
[----:B------:R-:W0:Y:S01]  /*15e0*/  LDCU UR4, c[0x0][0x3ac] ;  /* 0x00007580ff0477ac */ /* 0x000e220008000800 */
[----:B------:R-:W-:Y:S01]  /*15f0*/  BSSY.RECONVERGENT B0, `(.L_x_130) ;  /* 0x000000e000007945 */ /* 0x000fe20003800200 */
        /* <DEDUP_REMOVED lines=13> */
.L_x_131:
[----:B------:R-:W-:Y:S05]  /*16d0*/  BSYNC.RECONVERGENT B0 ;  /* 0x0000000000007941 */ /* 0x000fea0003800200 */
.L_x_130:
[----:B------:R-:W0:Y:S01]  /*16e0*/  LDC.64 R4, c[0x0][0x390] ;  /* 0x0000e400ff047b82 */ /* 0x000e220000000a00 */
[----:B------:R-:W-:-:S07]  /*16f0*/  HFMA2 R11, -RZ, RZ, 0, 0 ;  /* 0x00000000ff0b7431 */ /* 0x000fce00000001ff */
[----:B------:R-:W1:Y:S01]  /*1700*/  LDC R7, c[0x0][0x3a8] ;  /* 0x0000ea00ff077b82 */ /* 0x000e620000000800 */
[----:B0-----:R-:W-:-:S05]  /*1710*/  IMAD.WIDE R4, R3, 0x4, R4 ;  /* 0x0000000403047825 */ /* 0x001fca00078e0204 */
[----:B------:R0:W-:Y:S01]  /*1720*/  STG.E desc[UR8][R4.64], R0 ;  /* 0x0000000004007986 */ /* 0x0001e2000c101908 */
[----:B-1----:R-:W-:-:S13]  /*1730*/  ISETP.GE.AND P0, PT, R7, 0x1, PT ;  /* 0x000000010700780c */ /* 0x002fda0003f06270 */
[----:B0-----:R-:W-:Y:S05]  /*1740*/  @!P0 BRA `(.L_x_132) ;  /* 0x0000002800308947 */ /* 0x001fea0003800000 */
[----:B------:R-:W0:Y:S01]  /*1750*/  LDCU UR6, c[0x0][0x3ac] ;  /* 0x00007580ff0677ac */ /* 0x000e220008000800 */
[----:B------:R-:W-:Y:S01]  /*1760*/  IADD3 R2, PT, PT, R7, -0x1, RZ ;  /* 0xffffffff07027810 */ /* 0x000fe20007ffe0ff */
[----:B0-----:R-:W-:-:S09]  /*1770*/  UISETP.GE.AND UP0, UPT, UR6, 0x1, UPT ;  /* 0x000000010600788c */ /* 0x001fd2000bf06270 */
[----:B------:R-:W-:Y:S05]  /*1780*/  BRA.U !UP0, `(.L_x_133) ;  /* 0x0000001908987547 */ /* 0x000fea000b800000 */
[----:B------:R-:W0:Y:S01]  /*1790*/  LDC.64 R20, c[0x0][0x380] ;  /* 0x0000e000ff147b82 */ /* 0x000e220000000a00 */
[C---:B------:R-:W-:Y:S01]  /*17a0*/  SHF.L.U32 R2, R7.reuse, 0x3, RZ ;  /* 0x0000000307027819 */ /* 0x040fe200000006ff */
[----:B------:R-:W-:Y:S01]  /*17b0*/  ULOP3.LUT UR6, UR6, 0x7ffffff8, URZ, 0xc0, !UPT ;  /* 0x7ffffff806067892 */ /* 0x000fe2000f8ec0ff */
[----:B------:R-:W-:Y:S01]  /*17c0*/  MOV R4, RZ ;  /* 0x000000ff00047202 */ /* 0x000fe20000000f00 */
[----:B0-----:R-:W-:-:S04]  /*17d0*/  IMAD.WIDE.U32 R12, R7, 0x8, R20 ;  /* 0x00000008070c7825 */ /* 0x001fc800078e0014 */
[----:B------:R-:W-:-:S04]  /*17e0*/  IMAD.WIDE.U32 R14, R7, 0xc, R20 ;  /* 0x0000000c070e7825 */ /* 0x000fc800078e0014 */
[----:B------:R-:W-:-:S04]  /*17f0*/  IMAD.WIDE.U32 R16, R7, 0x10, R20 ;  /* 0x0000001007107825 */ /* 0x000fc800078e0014 */
[----:B------:R-:W-:-:S04]  /*1800*/  IMAD.WIDE.U32 R18, R7, 0x14, R20 ;  /* 0x0000001407127825 */ /* 0x000fc800078e0014 */
[----:B------:R-:W-:-:S07]  /*1810*/  IMAD.WIDE.U32 R20, R7, 0x18, R20 ;  /* 0x0000001807147825 */ /* 0x000fce00078e0014 */
.L_x_154:
[----:B------:R-:W-:Y:S01]  /*1820*/  ISETP.NE.AND P0, PT, R3, R4, PT ;  /* 0x000000040300720c */ /* 0x000fe20003f05270 */
[----:B------:R-:W-:-:S12]  /*1830*/  BSSY.RECONVERGENT B0, `(.L_x_134) ;  /* 0x0000196000007945 */ /* 0x000fd80003800200 */
[----:B0-----:R-:W-:Y:S05]  /*1840*/  @!P0 BRA `(.L_x_135) ;  /* 0x0000001800508947 */ /* 0x001fea0003800000 */
[----:B------:R-:W0:Y:S01]  /*1850*/  LDC R5, c[0x0][0x3ac] ;  /* 0x0000eb00ff057b82 */ /* 0x000e220000000800 */
[----:B------:R-:W-:Y:S01]  /*1860*/  HFMA2 R24, -RZ, RZ, 0, 0 ;  /* 0x00000000ff187431 */ /* 0x000fe200000001ff */
[----:B------:R-:W-:Y:S01]  /*1870*/  MOV R9, RZ ;  /* 0x000000ff00097202 */ /* 0x000fe20000000f00 */
[----:B------:R-:W-:Y:S01]  /*1880*/  HFMA2 R22, -RZ, RZ, 0, 0 ;  /* 0x00000000ff167431 */ /* 0x000fe200000001ff */
[----:B0-----:R-:W-:-:S13]  /*1890*/  ISETP.GE.U32.AND P1, PT, R5, 0x8, PT ;  /* 0x000000080500780c */ /* 0x001fda0003f26070 */
[----:B------:R-:W-:Y:S05]  /*18a0*/  @!P1 BRA `(.L_x_136) ;  /* 0x0000000400289947 */ /* 0x000fea0003800000 */
[----:B------:R-:W0:Y:S01]  /*18b0*/  LDC R9, c[0x0][0x3a8] ;  /* 0x0000ea00ff097b82 */ /* 0x000e220000000800 */
[----:B------:R-:W-:Y:S01]  /*18c0*/  MOV R24, RZ ;  /* 0x000000ff00187202 */ /* 0x000fe20000000f00 */
[----:B------:R-:W-:Y:S01]  /*18d0*/  UIADD3 UR4, UPT, UPT, -UR6, URZ, URZ ;  /* 0x000000ff06047290 */ /* 0x000fe2000fffe1ff */
[----:B------:R-:W-:-:S05]  /*18e0*/  MOV R8, R3 ;  /* 0x0000000300087202 */ /* 0x000fca0000000f00 */
[----:B------:R-:W1:Y:S01]  /*18f0*/  LDC.64 R26, c[0x0][0x380] ;  /* 0x0000e000ff1a7b82 */ /* 0x000e620000000a00 */
[C---:B0-----:R-:W-:Y:S01]  /*1900*/  IADD3 R7, PT, PT, R4.reuse, R9, RZ ;  /* 0x0000000904077210 */ /* 0x041fe20007ffe0ff */
[C-C-:B------:R-:W-:Y:S01]  /*1910*/  IMAD R25, R9.reuse, 0x3, R4.reuse ;  /* 0x0000000309197824 */ /* 0x140fe200078e0204 */
[CC--:B------:R-:W-:Y:S01]  /*1920*/  LEA R23, R9.reuse, R4.reuse, 0x1 ;  /* 0x0000000409177211 */ /* 0x0c0fe200078e08ff */
[C-C-:B------:R-:W-:Y:S01]  /*1930*/  IMAD R6, R9.reuse, 0x5, R4.reuse ;  /* 0x0000000509067824 */ /* 0x140fe200078e0204 */
[C---:B------:R-:W-:Y:S01]  /*1940*/  LEA R37, R9.reuse, R4, 0x2 ;  /* 0x0000000409257211 */ /* 0x040fe200078e10ff */
[C-C-:B------:R-:W-:Y:S02]  /*1950*/  IMAD R11, R9.reuse, 0x6, R4.reuse ;  /* 0x00000006090b7824 */ /* 0x140fe400078e0204 */
[----:B------:R-:W-:Y:S02]  /*1960*/  IMAD R10, R9, 0x7, R4 ;  /* 0x00000007090a7824 */ /* 0x000fe400078e0204 */
[----:B-1----:R-:W-:-:S07]  /*1970*/  IMAD.WIDE.U32 R28, R4, 0x4, R26 ;  /* 0x00000004041c7825 */ /* 0x002fce00078e001a */
.L_x_137:
[----:B------:R-:W-:-:S04]  /*1980*/  IMAD.WIDE R32, R8, 0x4, R26 ;  /* 0x0000000408207825 */ /* 0x000fc800078e021a */
[----:B------:R-:W-:Y:S02]  /*1990*/  IMAD.WIDE.U32 R30, R9, 0x4, R32 ;  /* 0x00000004091e7825 */ /* 0x000fe400078e0020 */
[----:B------:R-:W2:Y:S04]  /*19a0*/  LDG.E.CONSTANT R33, desc[UR8][R32.64] ;  /* 0x0000000820217981 */ /* 0x000ea8000c1e9900 */
[----:B------:R0:W3:Y:S01]  /*19b0*/  LDG.E.CONSTANT R5, desc[UR8][R30.64] ;  /* 0x000000081e057981 */ /* 0x0000e2000c1e9900 */
[----:B------:R-:W-:-:S05]  /*19c0*/  IMAD.WIDE R34, R8, 0x4, R14 ;  /* 0x0000000408227825 */ /* 0x000fca00078e020e */
[----:B------:R1:W4:Y:S01]  /*19d0*/  LDG.E.CONSTANT R36, desc[UR8][R34.64] ;  /* 0x0000000822247981 */ /* 0x000322000c1e9900 */
[----:B0-----:R-:W-:-:S06]  /*19e0*/  IMAD.WIDE R30, R8, 0x4, R12 ;  /* 0x00000004081e7825 */ /* 0x001fcc00078e020c */
[----:B------:R-:W5:Y:S01]  /*19f0*/  LDG.E.CONSTANT R30, desc[UR8][R30.64] ;  /* 0x000000081e1e7981 */ /* 0x000f62000c1e9900 */
[----:B-1----:R-:W-:-:S04]  /*1a00*/  IMAD.WIDE R34, R8, 0x4, R16 ;  /* 0x0000000408227825 */ /* 0x002fc800078e0210 */
[----:B--2---:R-:W-:-:S04]  /*1a10*/  FADD R22, R33, R22 ;  /* 0x0000001621167221 */ /* 0x004fc80000000000 */
[----:B---3--:R-:W-:Y:S02]  /*1a20*/  FADD R5, R22, R5 ;  /* 0x0000000516057221 */ /* 0x008fe40000000000 */
[----:B------:R4:W2:Y:S01]  /*1a30*/  LDG.E.CONSTANT R22, desc[UR8][R34.64] ;  /* 0x0000000822167981 */ /* 0x0008a2000c1e9900 */
[----:B------:R-:W-:-:S03]  /*1a40*/  IMAD.WIDE.U32 R32, R23, 0x4, R26 ;  /* 0x0000000417207825 */ /* 0x000fc600078e001a */
[----:B------:R-:W3:Y:S01]  /*1a50*/  LDG.E.CONSTANT R35, desc[UR8][R28.64] ;  /* 0x000000081c237981 */ /* 0x000ee2000c1e9900 */
[----:B-----5:R-:W-:Y:S01]  /*1a60*/  FADD R5, R5, R30 ;  /* 0x0000001e05057221 */ /* 0x020fe20000000000 */
[----:B------:R-:W-:-:S04]  /*1a70*/  IMAD.WIDE.U32 R30, R7, 0x4, R26 ;  /* 0x00000004071e7825 */ /* 0x000fc800078e001a */
[----:B----4-:R-:W-:Y:S02]  /*1a80*/  FADD R34, R5, R36 ;  /* 0x0000002405227221 */ /* 0x010fe40000000000 */
[----:B------:R0:W4:Y:S04]  /*1a90*/  LDG.E.CONSTANT R5, desc[UR8][R30.64] ;  /* 0x000000081e057981 */ /* 0x000128000c1e9900 */
[----:B------:R3:W5:Y:S01]  /*1aa0*/  LDG.E.CONSTANT R36, desc[UR8][R32.64] ;  /* 0x0000000820247981 */ /* 0x000762000c1e9900 */
[----:B0-----:R-:W-:-:S04]  /*1ab0*/  IMAD.WIDE.U32 R30, R25, 0x4, R26 ;  /* 0x00000004191e7825 */ /* 0x001fc800078e001a */
[----:B---3--:R-:W-:Y:S02]  /*1ac0*/  FADD R32, R35, R24 ;  /* 0x0000001823207221 */ /* 0x008fe40000000000 */
[----:B------:R0:W3:Y:S02]  /*1ad0*/  LDG.E.CONSTANT R24, desc[UR8][R30.64] ;  /* 0x000000081e187981 */ /* 0x0000e4000c1e9900 */
[----:B0-----:R-:W-:-:S04]  /*1ae0*/  IMAD.WIDE.U32 R30, R37, 0x4, R26 ;  /* 0x00000004251e7825 */ /* 0x001fc800078e001a */
[----:B----4-:R-:W-:Y:S01]  /*1af0*/  FADD R5, R32, R5 ;  /* 0x0000000520057221 */ /* 0x010fe20000000000 */
[----:B------:R-:W-:Y:S01]  /*1b00*/  IMAD.WIDE R32, R8, 0x4, R18 ;  /* 0x0000000408207825 */ /* 0x000fe200078e0212 */
[----:B------:R-:W4:Y:S03]  /*1b10*/  LDG.E.CONSTANT R30, desc[UR8][R30.64] ;  /* 0x000000081e1e7981 */ /* 0x000f26000c1e9900 */
[----:B-----5:R-:W-:Y:S02]  /*1b20*/  FADD R35, R5, R36 ;  /* 0x0000002405237221 */ /* 0x020fe40000000000 */
[----:B------:R0:W5:Y:S02]  /*1b30*/  LDG.E.CONSTANT R5, desc[UR8][R32.64] ;  /* 0x0000000820057981 */ /* 0x000164000c1e9900 */
[----:B0-----:R-:W-:-:S05]  /*1b40*/  IMAD.WIDE.U32 R32, R6, 0x4, R26 ;  /* 0x0000000406207825 */ /* 0x001fca00078e001a */
[----:B------:R0:W5:Y:S01]  /*1b50*/  LDG.E.CONSTANT R36, desc[UR8][R32.64] ;  /* 0x0000000820247981 */ /* 0x000162000c1e9900 */
[----:B--2---:R-:W-:Y:S01]  /*1b60*/  FADD R22, R34, R22 ;  /* 0x0000001622167221 */ /* 0x004fe20000000000 */
[----:B0-----:R-:W-:-:S06]  /*1b70*/  IMAD.WIDE.U32 R32, R10, 0x4, R26 ;  /* 0x000000040a207825 */ /* 0x001fcc00078e001a */
[----:B------:R-:W2:Y:S01]  /*1b80*/  LDG.E.CONSTANT R33, desc[UR8][R32.64] ;  /* 0x0000000820217981 */ /* 0x000ea2000c1e9900 */
[----:B---3--:R-:W-:Y:S01]  /*1b90*/  FADD R24, R35, R24 ;  /* 0x0000001823187221 */ /* 0x008fe20000000000 */
[----:B------:R-:W-:-:S04]  /*1ba0*/  IMAD.WIDE R34, R8, 0x4, R26 ;  /* 0x0000000408227825 */ /* 0x000fc800078e021a */
[----:B----4-:R-:W-:Y:S01]  /*1bb0*/  FADD R24, R24, R30 ;  /* 0x0000001e18187221 */ /* 0x010fe20000000000 */
[----:B------:R-:W-:-:S04]  /*1bc0*/  IMAD.WIDE R30, R8, 0x4, R20 ;  /* 0x00000004081e7825 */ /* 0x000fc800078e0214 */
[----:B-----5:R-:W-:Y:S02]  /*1bd0*/  FADD R5, R22, R5 ;  /* 0x0000000516057221 */ /* 0x020fe40000000000 */
[----:B------:R0:W3:Y:S01]  /*1be0*/  LDG.E.CONSTANT R22, desc[UR8][R30.64] ;  /* 0x000000081e167981 */ /* 0x0000e2000c1e9900 */
[----:B------:R-:W-:-:S06]  /*1bf0*/  IMAD.WIDE.U32 R34, R9, 0x1c, R34 ;  /* 0x0000001c09227825 */ /* 0x000fcc00078e0022 */
[----:B------:R-:W4:Y:S01]  /*1c00*/  LDG.E.CONSTANT R34, desc[UR8][R34.64] ;  /* 0x0000000822227981 */ /* 0x000f22000c1e9900 */
[----:B0-----:R-:W-:-:S04]  /*1c10*/  IMAD.WIDE.U32 R30, R11, 0x4, R26 ;  /* 0x000000040b1e7825 */ /* 0x001fc800078e001a */
[----:B------:R-:W-:Y:S02]  /*1c20*/  FADD R36, R24, R36 ;  /* 0x0000002418247221 */ /* 0x000fe40000000000 */
[----:B------:R-:W5:Y:S01]  /*1c30*/  LDG.E.CONSTANT R24, desc[UR8][R30.64] ;  /* 0x000000081e187981 */ /* 0x000f62000c1e9900 */
[----:B------:R-:W-:-:S04]  /*1c40*/  UIADD3 UR4, UPT, UPT, UR4, 0x8, URZ ;  /* 0x0000000804047890 */ /* 0x000fc8000fffe0ff */
[----:B------:R-:W-:Y:S01]  /*1c50*/  UISETP.NE.AND UP0, UPT, UR4, URZ, UPT ;  /* 0x000000ff0400728c */ /* 0x000fe2000bf05270 */
[C---:B------:R-:W-:Y:S01]  /*1c60*/  IADD3 R7, PT, PT, R2.reuse, R7, RZ ;  /* 0x0000000702077210 */ /* 0x040fe20007ffe0ff */
[C---:B------:R-:W-:Y:S01]  /*1c70*/  IMAD.WIDE.U32 R28, R2.reuse, 0x4, R28 ;  /* 0x00000004021c7825 */ /* 0x040fe200078e001c */
[C---:B------:R-:W-:Y:S02]  /*1c80*/  IADD3 R23, PT, PT, R2.reuse, R23, RZ ;  /* 0x0000001702177210 */ /* 0x040fe40007ffe0ff */
[C---:B------:R-:W-:Y:S02]  /*1c90*/  IADD3 R25, PT, PT, R2.reuse, R25, RZ ;  /* 0x0000001902197210 */ /* 0x040fe40007ffe0ff */
[C---:B------:R-:W-:Y:S02]  /*1ca0*/  IADD3 R37, PT, PT, R2.reuse, R37, RZ ;  /* 0x0000002502257210 */ /* 0x040fe40007ffe0ff */
[C---:B------:R-:W-:Y:S02]  /*1cb0*/  IADD3 R6, PT, PT, R2.reuse, R6, RZ ;  /* 0x0000000602067210 */ /* 0x040fe40007ffe0ff */
[----:B------:R-:W-:-:S02]  /*1cc0*/  IADD3 R8, PT, PT, R2, R8, RZ ;  /* 0x0000000802087210 */ /* 0x000fc40007ffe0ff */
[C---:B------:R-:W-:Y:S02]  /*1cd0*/  IADD3 R11, PT, PT, R2.reuse, R11, RZ ;  /* 0x0000000b020b7210 */ /* 0x040fe40007ffe0ff */
[----:B------:R-:W-:Y:S01]  /*1ce0*/  IADD3 R10, PT, PT, R2, R10, RZ ;  /* 0x0000000a020a7210 */ /* 0x000fe20007ffe0ff */
[----:B---3--:R-:W-:-:S04]  /*1cf0*/  FADD R5, R5, R22 ;  /* 0x0000001605057221 */ /* 0x008fc80000000000 */
[----:B----4-:R-:W-:Y:S01]  /*1d00*/  FADD R22, R5, R34 ;  /* 0x0000002205167221 */ /* 0x010fe20000000000 */
[----:B-----5:R-:W-:-:S04]  /*1d10*/  FADD R24, R36, R24 ;  /* 0x0000001824187221 */ /* 0x020fc80000000000 */
[----:B--2---:R-:W-:Y:S01]  /*1d20*/  FADD R24, R24, R33 ;  /* 0x0000002118187221 */ /* 0x004fe20000000000 */
[----:B------:R-:W-:Y:S06]  /*1d30*/  BRA.U UP0, `(.L_x_137) ;  /* 0xfffffffd00107547 */ /* 0x000fec000b83ffff */
[----:B------:R-:W-:-:S07]  /*1d40*/  MOV R9, UR6 ;  /* 0x0000000600097c02 */ /* 0x000fce0008000f00 */
.L_x_136:
[----:B------:R-:W0:Y:S02]  /*1d50*/  LDC R7, c[0x0][0x3ac] ;  /* 0x0000eb00ff077b82 */ /* 0x000e240000000800 */
[C---:B0-----:R-:W-:Y:S02]  /*1d60*/  LOP3.LUT R5, R7.reuse, 0x7, RZ, 0xc0, !PT ;  /* 0x0000000707057812 */ /* 0x041fe400078ec0ff */
[----:B------:R-:W-:Y:S02]  /*1d70*/  LOP3.LUT R6, R7, 0x3, RZ, 0xc0, !PT ;  /* 0x0000000307067812 */ /* 0x000fe400078ec0ff */
[----:B------:R-:W-:Y:S02]  /*1d80*/  ISETP.NE.AND P0, PT, R5, RZ, PT ;  /* 0x000000ff0500720c */ /* 0x000fe40003f05270 */
[----:B------:R-:W-:Y:S02]  /*1d90*/  LOP3.LUT R7, R7, 0x1, RZ, 0xc0, !PT ;  /* 0x0000000107077812 */ /* 0x000fe400078ec0ff */
[----:B------:R-:W-:-:S09]  /*1da0*/  IADD3 R8, PT, PT, R6, -0x1, RZ ;  /* 0xffffffff06087810 */ /* 0x000fd20007ffe0ff */
[----:B------:R-:W-:Y:S05]  /*1db0*/  @!P0 BRA `(.L_x_138) ;  /* 0x00000004000c8947 */ /* 0x000fea0003800000 */
[----:B------:R-:W-:Y:S02]  /*1dc0*/  IADD3 R10, PT, PT, R5, -0x1, RZ ;  /* 0xffffffff050a7810 */ /* 0x000fe40007ffe0ff */
[----:B------:R-:W-:Y:S02]  /*1dd0*/  ISETP.NE.AND P2, PT, R6, RZ, PT ;  /* 0x000000ff0600720c */ /* 0x000fe40003f45270 */
[----:B------:R-:W-:-:S13]  /*1de0*/  ISETP.GE.U32.AND P0, PT, R10, 0x3, PT ;  /* 0x000000030a00780c */ /* 0x000fda0003f06070 */
[----:B------:R-:W-:Y:S05]  /*1df0*/  @!P0 BRA `(.L_x_139) ;  /* 0x0000000000808947 */ /* 0x000fea0003800000 */
[----:B------:R-:W0:Y:S08]  /*1e00*/  LDC R34, c[0x0][0x3a8] ;  /* 0x0000ea00ff227b82 */ /* 0x000e300000000800 */
[----:B------:R-:W1:Y:S01]  /*1e10*/  LDC.64 R10, c[0x0][0x380] ;  /* 0x0000e000ff0a7b82 */ /* 0x000e620000000a00 */
[CC--:B0-----:R-:W-:Y:S02]  /*1e20*/  IMAD R27, R9.reuse, R34.reuse, R3 ;  /* 0x00000022091b7224 */ /* 0x0c1fe400078e0203 */
[----:B------:R-:W-:-:S05]  /*1e30*/  IMAD R31, R9, R34, R4 ;  /* 0x00000022091f7224 */ /* 0x000fca00078e0204 */
[----:B------:R-:W-:Y:S01]  /*1e40*/  IADD3 R33, PT, PT, R31, R34, RZ ;  /* 0x000000221f217210 */ /* 0x000fe20007ffe0ff */
[----:B-1----:R-:W-:-:S04]  /*1e50*/  IMAD.WIDE R26, R27, 0x4, R10 ;  /* 0x000000041b1a7825 */ /* 0x002fc800078e020a */
[----:B------:R-:W-:Y:S01]  /*1e60*/  IMAD.WIDE.U32 R30, R31, 0x4, R10 ;  /* 0x000000041f1e7825 */ /* 0x000fe200078e000a */
[----:B------:R0:W2:Y:S03]  /*1e70*/  LDG.E.CONSTANT R23, desc[UR8][R26.64] ;  /* 0x000000081a177981 */ /* 0x0000a6000c1e9900 */
[C---:B------:R-:W-:Y:S01]  /*1e80*/  IMAD.WIDE.U32 R36, R34.reuse, 0x4, R26 ;  /* 0x0000000422247825 */ /* 0x040fe200078e001a */
[C---:B------:R-:W-:Y:S01]  /*1e90*/  IADD3 R35, PT, PT, R33.reuse, R34, RZ ;  /* 0x0000002221237210 */ /* 0x040fe20007ffe0ff */
[----:B------:R-:W3:Y:S02]  /*1ea0*/  LDG.E.CONSTANT R31, desc[UR8][R30.64] ;  /* 0x000000081e1f7981 */ /* 0x000ee4000c1e9900 */
[----:B------:R-:W-:Y:S02]  /*1eb0*/  IMAD.WIDE.U32 R28, R33, 0x4, R10 ;  /* 0x00000004211c7825 */ /* 0x000fe400078e000a */
[----:B------:R1:W4:Y:S02]  /*1ec0*/  LDG.E.CONSTANT R25, desc[UR8][R36.64] ;  /* 0x0000000824197981 */ /* 0x000324000c1e9900 */
[----:B0-----:R-:W-:-:S02]  /*1ed0*/  IMAD.WIDE.U32 R26, R34, 0x4, R36 ;  /* 0x00000004221a7825 */ /* 0x001fc400078e0024 */
[----:B------:R-:W5:Y:S02]  /*1ee0*/  LDG.E.CONSTANT R29, desc[UR8][R28.64] ;  /* 0x000000081c1d7981 */ /* 0x000f64000c1e9900 */
[----:B------:R-:W-:Y:S01]  /*1ef0*/  IMAD.WIDE.U32 R32, R34, 0x4, R26 ;  /* 0x0000000422207825 */ /* 0x000fe200078e001a */
[----:B-1----:R-:W-:-:S03]  /*1f00*/  IADD3 R37, PT, PT, R35, R34, RZ ;  /* 0x0000002223257210 */ /* 0x002fc60007ffe0ff */
[--C-:B------:R-:W-:Y:S01]  /*1f10*/  IMAD.WIDE.U32 R34, R35, 0x4, R10.reuse ;  /* 0x0000000423227825 */ /* 0x100fe200078e000a */
[----:B------:R-:W5:Y:S03]  /*1f20*/  LDG.E.CONSTANT R28, desc[UR8][R26.64] ;  /* 0x000000081a1c7981 */ /* 0x000f66000c1e9900 */
[----:B------:R-:W-:Y:S02]  /*1f30*/  IMAD.WIDE.U32 R10, R37, 0x4, R10 ;  /* 0x00000004250a7825 */ /* 0x000fe400078e000a */
[----:B------:R-:W5:Y:S04]  /*1f40*/  LDG.E.CONSTANT R34, desc[UR8][R34.64] ;  /* 0x0000000822227981 */ /* 0x000f68000c1e9900 */
[----:B------:R-:W5:Y:S04]  /*1f50*/  LDG.E.CONSTANT R32, desc[UR8][R32.64] ;  /* 0x0000000820207981 */ /* 0x000f68000c1e9900 */
[----:B------:R-:W5:Y:S01]  /*1f60*/  LDG.E.CONSTANT R10, desc[UR8][R10.64] ;  /* 0x000000080a0a7981 */ /* 0x000f62000c1e9900 */
[----:B------:R-:W-:Y:S01]  /*1f70*/  IADD3 R9, PT, PT, R9, 0x4, RZ ;  /* 0x0000000409097810 */ /* 0x000fe20007ffe0ff */
[----:B--2---:R-:W-:Y:S01]  /*1f80*/  FADD R22, R22, R23 ;  /* 0x0000001716167221 */ /* 0x004fe20000000000 */
[----:B---3--:R-:W-:-:S03]  /*1f90*/  FADD R24, R24, R31 ;  /* 0x0000001f18187221 */ /* 0x008fc60000000000 */
[----:B----4-:R-:W-:Y:S01]  /*1fa0*/  FADD R25, R22, R25 ;  /* 0x0000001916197221 */ /* 0x010fe20000000000 */
[----:B-----5:R-:W-:-:S03]  /*1fb0*/  FADD R29, R24, R29 ;  /* 0x0000001d181d7221 */ /* 0x020fc60000000000 */
[----:B------:R-:W-:Y:S01]  /*1fc0*/  FADD R25, R25, R28 ;  /* 0x0000001c19197221 */ /* 0x000fe20000000000 */
[----:B------:R-:W-:-:S03]  /*1fd0*/  FADD R29, R29, R34 ;  /* 0x000000221d1d7221 */ /* 0x000fc60000000000 */
[----:B------:R-:W-:Y:S01]  /*1fe0*/  FADD R22, R25, R32 ;  /* 0x0000002019167221 */ /* 0x000fe20000000000 */
[----:B------:R-:W-:-:S07]  /*1ff0*/  FADD R24, R29, R10 ;  /* 0x0000000a1d187221 */ /* 0x000fce0000000000 */
.L_x_139:
[----:B------:R-:W-:Y:S05]  /*2000*/  @!P2 BRA `(.L_x_138) ;  /* 0x000000000078a947 */ /* 0x000fea0003800000 */
[----:B------:R-:W-:Y:S02]  /*2010*/  ISETP.NE.AND P0, PT, R8, RZ, PT ;  /* 0x000000ff0800720c */ /* 0x000fe40003f05270 */
[----:B------:R-:W-:-:S11]  /*2020*/  ISETP.NE.AND P2, PT, R7, RZ, PT ;  /* 0x000000ff0700720c */ /* 0x000fd60003f45270 */
[----:B------:R-:W0:Y:S08]  /*2030*/  @P0 LDC R30, c[0x0][0x3a8] ;  /* 0x0000ea00ff1e0b82 */ /* 0x000e300000000800 */
[----:B------:R-:W1:Y:S08]  /*2040*/  @P0 LDC.64 R26, c[0x0][0x380] ;  /* 0x0000e000ff1a0b82 */ /* 0x000e700000000a00 */
[----:B------:R-:W2:Y:S08]  /*2050*/  @P2 LDC R34, c[0x0][0x3a8] ;  /* 0x0000ea00ff222b82 */ /* 0x000eb00000000800 */
[----:B------:R-:W3:Y:S01]  /*2060*/  @P2 LDC.64 R10, c[0x0][0x380] ;  /* 0x0000e000ff0a2b82 */ /* 0x000ee20000000a00 */
[----:B0-----:R-:W-:-:S02]  /*2070*/  @P0 IMAD R33, R9, R30, R3 ;  /* 0x0000001e09210224 */ /* 0x001fc400078e0203 */
[-C--:B------:R-:W-:Y:S02]  /*2080*/  @P0 IMAD R31, R9, R30.reuse, R4 ;  /* 0x0000001e091f0224 */ /* 0x080fe400078e0204 */
[----:B-1----:R-:W-:Y:S01]  /*2090*/  @P0 IMAD.WIDE R32, R33, 0x4, R26 ;  /* 0x0000000421200825 */ /* 0x002fe200078e021a */
[----:B------:R-:W-:Y:S02]  /*20a0*/  @P0 IADD3 R9, PT, PT, R9, 0x2, RZ ;  /* 0x0000000209090810 */ /* 0x000fe40007ffe0ff */
[----:B------:R-:W-:Y:S02]  /*20b0*/  @P0 IADD3 R25, PT, PT, R31, R30, RZ ;  /* 0x0000001e1f190210 */ /* 0x000fe40007ffe0ff */
[----:B------:R-:W4:Y:S01]  /*20c0*/  @P0 LDG.E.CONSTANT R23, desc[UR8][R32.64] ;  /* 0x0000000820170981 */ /* 0x000f22000c1e9900 */
[----:B------:R-:W-:-:S04]  /*20d0*/  @P0 IMAD.WIDE.U32 R28, R30, 0x4, R32 ;  /* 0x000000041e1c0825 */ /* 0x000fc800078e0020 */
[----:B------:R-:W-:Y:S02]  /*20e0*/  @P0 IMAD.WIDE.U32 R30, R31, 0x4, R26 ;  /* 0x000000041f1e0825 */ /* 0x000fe400078e001a */
[----:B------:R-:W5:Y:S02]  /*20f0*/  @P0 LDG.E.CONSTANT R28, desc[UR8][R28.64] ;  /* 0x000000081c1c0981 */ /* 0x000f64000c1e9900 */
[-C--:B--2---:R-:W-:Y:S02]  /*2100*/  @P2 IMAD R35, R9, R34.reuse, R3 ;  /* 0x0000002209232224 */ /* 0x084fe400078e0203 */
[----:B------:R-:W-:Y:S01]  /*2110*/  @P0 IMAD.WIDE.U32 R26, R25, 0x4, R26 ;  /* 0x00000004191a0825 */ /* 0x000fe200078e001a */
[----:B------:R-:W2:Y:S03]  /*2120*/  @P0 LDG.E.CONSTANT R31, desc[UR8][R30.64] ;  /* 0x000000081e1f0981 */ /* 0x000ea6000c1e9900 */
[----:B------:R-:W-:-:S02]  /*2130*/  @P2 IMAD R9, R9, R34, R4 ;  /* 0x0000002209092224 */ /* 0x000fc400078e0204 */
[--C-:B---3--:R-:W-:Y:S01]  /*2140*/  @P2 IMAD.WIDE R34, R35, 0x4, R10.reuse ;  /* 0x0000000423222825 */ /* 0x108fe200078e020a */
[----:B------:R-:W3:Y:S03]  /*2150*/  @P0 LDG.E.CONSTANT R26, desc[UR8][R26.64] ;  /* 0x000000081a1a0981 */ /* 0x000ee6000c1e9900 */
[----:B------:R-:W-:Y:S02]  /*2160*/  @P2 IMAD.WIDE.U32 R10, R9, 0x4, R10 ;  /* 0x00000004090a2825 */ /* 0x000fe400078e000a */
[----:B------:R-:W3:Y:S04]  /*2170*/  @P2 LDG.E.CONSTANT R35, desc[UR8][R34.64] ;  /* 0x0000000822232981 */ /* 0x000ee8000c1e9900 */
[----:B------:R-:W3:Y:S01]  /*2180*/  @P2 LDG.E.CONSTANT R11, desc[UR8][R10.64] ;  /* 0x000000080a0b2981 */ /* 0x000ee2000c1e9900 */
[----:B----4-:R-:W-:-:S04]  /*2190*/  @P0 FADD R23, R22, R23 ;  /* 0x0000001716170221 */ /* 0x010fc80000000000 */
[----:B-----5:R-:W-:Y:S01]  /*21a0*/  @P0 FADD R22, R23, R28 ;  /* 0x0000001c17160221 */ /* 0x020fe20000000000 */
[----:B--2---:R-:W-:-:S04]  /*21b0*/  @P0 FADD R9, R24, R31 ;  /* 0x0000001f18090221 */ /* 0x004fc80000000000 */
[----:B---3--:R-:W-:Y:S01]  /*21c0*/  @P0 FADD R24, R9, R26 ;  /* 0x0000001a09180221 */ /* 0x008fe20000000000 */
[----:B------:R-:W-:-:S03]  /*21d0*/  @P2 FADD R22, R22, R35 ;  /* 0x0000002316162221 */ /* 0x000fc60000000000 */
[----:B------:R-:W-:-:S07]  /*21e0*/  @P2 FADD R24, R24, R11 ;  /* 0x0000000b18182221 */ /* 0x000fce0000000000 */
.L_x_138:
        /* <DEDUP_REMOVED lines=16> */
.L_x_141:
[----:B------:R-:W-:Y:S05]  /*22f0*/  BSYNC.RECONVERGENT B1 ;  /* 0x0000000000017941 */ /* 0x000fea0003800200 */
.L_x_140:
        /* <DEDUP_REMOVED lines=13> */
.L_x_142:
[----:B------:R-:W-:Y:S01]  /*23d0*/  UMOV UR4, URZ ;  /* 0x000000ff00047c82 */ /* 0x000fe20008000000 */
[----:B------:R-:W-:Y:S01]  /*23e0*/  HFMA2 R28, -RZ, RZ, 0, 0 ;  /* 0x00000000ff1c7431 */ /* 0x000fe200000001ff */
[----:B------:R-:W-:Y:S01]  /*23f0*/  MOV R35, RZ ;  /* 0x000000ff00237202 */ /* 0x000fe20000000f00 */
[----:B------:R-:W-:Y:S01]  /*2400*/  HFMA2 R11, -RZ, RZ, 0, 0 ;  /* 0x00000000ff0b7431 */ /* 0x000fe200000001ff */
[----:B------:R-:W-:Y:S06]  /*2410*/  @!P1 BRA `(.L_x_143) ;  /* 0x0000000400649947 */ /* 0x000fec0003800000 */
[----:B------:R-:W-:Y:S01]  /*2420*/  MOV R28, RZ ;  /* 0x000000ff001c7202 */ /* 0x000fe20000000f00 */
[----:B------:R-:W-:-:S06]  /*2430*/  UMOV UR4, URZ ;  /* 0x000000ff00047c82 */ /* 0x000fcc0008000000 */
.L_x_144:
[----:B------:R-:W0:Y:S08]  /*2440*/  LDC R31, c[0x0][0x3a8] ;  /* 0x0000ea00ff1f7b82 */ /* 0x000e300000000800 */
[----:B------:R-:W1:Y:S01]  /*2450*/  LDC.64 R22, c[0x0][0x380] ;  /* 0x0000e000ff167b82 */ /* 0x000e620000000a00 */
[C---:B0-----:R-:W-:Y:S02]  /*2460*/  IMAD R34, R31.reuse, UR4, R4 ;  /* 0x000000041f227c24 */ /* 0x041fe4000f8e0204 */
[----:B------:R-:W-:-:S02]  /*2470*/  IMAD R27, R31, UR4, R3 ;  /* 0x000000041f1b7c24 */ /* 0x000fc4000f8e0203 */
[----:B-1----:R-:W-:-:S04]  /*2480*/  IMAD.WIDE.U32 R36, R34, 0x4, R22 ;  /* 0x0000000422247825 */ /* 0x002fc800078e0016 */
[----:B------:R-:W-:Y:S02]  /*2490*/  IMAD.WIDE R26, R27, 0x4, R22 ;  /* 0x000000041b1a7825 */ /* 0x000fe400078e0216 */
[----:B------:R-:W2:Y:S04]  /*24a0*/  LDG.E.CONSTANT R37, desc[UR8][R36.64] ;  /* 0x0000000824257981 */ /* 0x000ea8000c1e9900 */
[----:B------:R0:W3:Y:S01]  /*24b0*/  LDG.E.CONSTANT R30, desc[UR8][R26.64] ;  /* 0x000000081a1e7981 */ /* 0x0000e2000c1e9900 */
[----:B------:R-:W-:-:S05]  /*24c0*/  IADD3 R34, PT, PT, R34, R31, RZ ;  /* 0x0000001f22227210 */ /* 0x000fca0007ffe0ff */
[----:B------:R-:W-:-:S04]  /*24d0*/  IMAD.WIDE.U32 R24, R34, 0x4, R22 ;  /* 0x0000000422187825 */ /* 0x000fc800078e0016 */
[----:B0-----:R-:W-:Y:S02]  /*24e0*/  IMAD.WIDE.U32 R26, R31, 0x4, R26 ;  /* 0x000000041f1a7825 */ /* 0x001fe400078e001a */
[----:B------:R-:W4:Y:S01]  /*24f0*/  LDG.E.CONSTANT R25, desc[UR8][R24.64] ;  /* 0x0000000818197981 */ /* 0x000f22000c1e9900 */
[----:B------:R-:W-:-:S03]  /*2500*/  IADD3 R34, PT, PT, R34, R31, RZ ;  /* 0x0000001f22227210 */ /* 0x000fc60007ffe0ff */
[----:B------:R0:W5:Y:S02]  /*2510*/  LDG.E.CONSTANT R24, desc[UR8][R26.64] ;  /* 0x000000081a187981 */ /* 0x000164000c1e9900 */
[----:B0-----:R-:W-:-:S05]  /*2520*/  IMAD.WIDE.U32 R26, R31, 0x4, R26 ;  /* 0x000000041f1a7825 */ /* 0x001fca00078e001a */
[----:B------:R0:W5:Y:S01]  /*2530*/  LDG.E.CONSTANT R36, desc[UR8][R26.64] ;  /* 0x000000081a247981 */ /* 0x000162000c1e9900 */
[----:B--2---:R-:W-:Y:S01]  /*2540*/  FADD R29, R37, -R10 ;  /* 0x8000000a251d7221 */ /* 0x004fe20000000000 */
[----:B---3--:R-:W-:-:S03]  /*2550*/  FADD R30, R30, -R9 ;  /* 0x800000091e1e7221 */ /* 0x008fc60000000000 */
[-C--:B------:R-:W-:Y:S01]  /*2560*/  FFMA R33, R29, R29.reuse, R28 ;  /* 0x0000001d1d217223 */ /* 0x080fe2000000001c */
[----:B------:R-:W-:Y:S01]  /*2570*/  FFMA R11, R30, R29, R11 ;  /* 0x0000001d1e0b7223 */ /* 0x000fe2000000000b */
[----:B------:R-:W-:-:S06]  /*2580*/  IMAD.WIDE.U32 R28, R34, 0x4, R22 ;  /* 0x00000004221c7825 */ /* 0x000fcc00078e0016 */
[----:B------:R5:W2:Y:S01]  /*2590*/  LDG.E.CONSTANT R29, desc[UR8][R28.64] ;  /* 0x000000081c1d7981 */ /* 0x000aa2000c1e9900 */
[----:B------:R-:W-:Y:S01]  /*25a0*/  IADD3 R34, PT, PT, R34, R31, RZ ;  /* 0x0000001f22227210 */ /* 0x000fe20007ffe0ff */
[----:B------:R-:W-:Y:S01]  /*25b0*/  FFMA R35, R30, R30, R35 ;  /* 0x0000001e1e237223 */ /* 0x000fe20000000023 */
[----:B----4-:R-:W-:Y:S01]  /*25c0*/  FADD R30, R25, -R10 ;  /* 0x8000000a191e7221 */ /* 0x010fe20000000000 */
[----:B0-----:R-:W-:-:S04]  /*25d0*/  IMAD.WIDE.U32 R26, R31, 0x4, R26 ;  /* 0x000000041f1a7825 */ /* 0x001fc800078e001a */
[----:B-----5:R-:W-:Y:S01]  /*25e0*/  FADD R28, R24, -R9 ;  /* 0x80000009181c7221 */ /* 0x020fe20000000000 */
[C---:B------:R-:W-:Y:S01]  /*25f0*/  IMAD.WIDE.U32 R24, R34.reuse, 0x4, R22 ;  /* 0x0000000422187825 */ /* 0x040fe200078e0016 */
[----:B------:R-:W-:-:S05]  /*2600*/  IADD3 R34, PT, PT, R34, R31, RZ ;  /* 0x0000001f22227210 */ /* 0x000fca0007ffe0ff */
[----:B------:R-:W3:Y:S01]  /*2610*/  LDG.E.CONSTANT R25, desc[UR8][R24.64] ;  /* 0x0000000818197981 */ /* 0x000ee2000c1e9900 */
[-C--:B------:R-:W-:Y:S01]  /*2620*/  FFMA R33, R30, R30.reuse, R33 ;  /* 0x0000001e1e217223 */ /* 0x080fe20000000021 */
[C---:B------:R-:W-:Y:S02]  /*2630*/  FFMA R11, R28.reuse, R30, R11 ;  /* 0x0000001e1c0b7223 */ /* 0x040fe4000000000b */
[----:B------:R0:W4:Y:S01]  /*2640*/  LDG.E.CONSTANT R24, desc[UR8][R26.64] ;  /* 0x000000081a187981 */ /* 0x000122000c1e9900 */
[----:B------:R-:W-:Y:S01]  /*2650*/  FFMA R35, R28, R28, R35 ;  /* 0x0000001c1c237223 */ /* 0x000fe20000000023 */
[----:B------:R-:W-:Y:S01]  /*2660*/  FADD R36, R36, -R9 ;  /* 0x8000000924247221 */ /* 0x000fe20000000000 */
[----:B0-----:R-:W-:-:S05]  /*2670*/  IMAD.WIDE.U32 R26, R31, 0x4, R26 ;  /* 0x000000041f1a7825 */ /* 0x001fca00078e001a */
[----:B------:R0:W5:Y:S01]  /*2680*/  LDG.E.CONSTANT R32, desc[UR8][R26.64] ;  /* 0x000000081a207981 */ /* 0x000162000c1e9900 */
[----:B--2---:R-:W-:Y:S01]  /*2690*/  FADD R30, R29, -R10 ;  /* 0x8000000a1d1e7221 */ /* 0x004fe20000000000 */
[----:B------:R-:W-:-:S04]  /*26a0*/  IMAD.WIDE.U32 R28, R34, 0x4, R22 ;  /* 0x00000004221c7825 */ /* 0x000fc800078e0016 */
[-C--:B------:R-:W-:Y:S01]  /*26b0*/  FFMA R33, R30, R30.reuse, R33 ;  /* 0x0000001e1e217223 */ /* 0x080fe20000000021 */
[C---:B------:R-:W-:Y:S02]  /*26c0*/  FFMA R30, R36.reuse, R30, R11 ;  /* 0x0000001e241e7223 */ /* 0x040fe4000000000b */
[----:B------:R-:W2:Y:S01]  /*26d0*/  LDG.E.CONSTANT R11, desc[UR8][R28.64] ;  /* 0x000000081c0b7981 */ /* 0x000ea2000c1e9900 */
[----:B------:R-:W-:Y:S01]  /*26e0*/  FFMA R35, R36, R36, R35 ;  /* 0x0000002424237223 */ /* 0x000fe20000000023 */
[----:B------:R-:W-:Y:S01]  /*26f0*/  IADD3 R34, PT, PT, R34, R31, RZ ;  /* 0x0000001f22227210 */ /* 0x000fe20007ffe0ff */
[----:B---3--:R-:W-:-:S04]  /*2700*/  FADD R25, R25, -R10 ;  /* 0x8000000a19197221 */ /* 0x008fc80000000000 */
[----:B------:R-:W-:Y:S01]  /*2710*/  FFMA R33, R25, R25, R33 ;  /* 0x0000001919217223 */ /* 0x000fe20000000021 */
[----:B----4-:R-:W-:-:S04]  /*2720*/  FADD R36, R24, -R9 ;  /* 0x8000000918247221 */ /* 0x010fc80000000000 */
[----:B------:R-:W-:Y:S01]  /*2730*/  FFMA R30, R36, R25, R30 ;  /* 0x00000019241e7223 */ /* 0x000fe2000000001e */
[----:B------:R-:W-:-:S04]  /*2740*/  IMAD.WIDE.U32 R24, R31, 0x4, R26 ;  /* 0x000000041f187825 */ /* 0x000fc800078e001a */
[----:B------:R-:W-:Y:S01]  /*2750*/  FFMA R35, R36, R36, R35 ;  /* 0x0000002424237223 */ /* 0x000fe20000000023 */
[C---:B0-----:R-:W-:Y:S01]  /*2760*/  IMAD.WIDE.U32 R26, R34.reuse, 0x4, R22 ;  /* 0x00000004221a7825 */ /* 0x041fe200078e0016 */
[----:B------:R0:W3:Y:S01]  /*2770*/  LDG.E.CONSTANT R36, desc[UR8][R24.64] ;  /* 0x0000000818247981 */ /* 0x0000e2000c1e9900 */
[----:B------:R-:W-:-:S04]  /*2780*/  IADD3 R34, PT, PT, R34, R31, RZ ;  /* 0x0000001f22227210 */ /* 0x000fc80007ffe0ff */
[----:B------:R5:W4:Y:S01]  /*2790*/  LDG.E.CONSTANT R27, desc[UR8][R26.64] ;  /* 0x000000081a1b7981 */ /* 0x000b22000c1e9900 */
[----:B0-----:R-:W-:-:S04]  /*27a0*/  IMAD.WIDE.U32 R24, R31, 0x4, R24 ;  /* 0x000000041f187825 */ /* 0x001fc800078e0018 */
[----:B-----5:R-:W-:Y:S01]  /*27b0*/  FADD R26, R32, -R9 ;  /* 0x80000009201a7221 */ /* 0x020fe20000000000 */
[----:B------:R0:W5:Y:S01]  /*27c0*/  LDG.E.CONSTANT R37, desc[UR8][R24.64] ;  /* 0x0000000818257981 */ /* 0x000162000c1e9900 */
[----:B------:R-:W-:-:S06]  /*27d0*/  IMAD.WIDE.U32 R28, R31, 0x4, R24 ;  /* 0x000000041f1c7825 */ /* 0x000fcc00078e0018 */
[----:B------:R-:W5:Y:S01]  /*27e0*/  LDG.E.CONSTANT R28, desc[UR8][R28.64] ;  /* 0x000000081c1c7981 */ /* 0x000f62000c1e9900 */
[----:B0-----:R-:W-:Y:S01]  /*27f0*/  IADD3 R25, PT, PT, R34, R31, RZ ;  /* 0x0000001f22197210 */ /* 0x001fe20007ffe0ff */
[----:B--2---:R-:W-:-:S04]  /*2800*/  FADD R11, R11, -R10 ;  /* 0x8000000a0b0b7221 */ /* 0x004fc80000000000 */
[----:B------:R-:W-:Y:S01]  /*2810*/  FFMA R32, R26, R11, R30 ;  /* 0x0000000b1a207223 */ /* 0x000fe2000000001e */
[----:B------:R-:W-:-:S04]  /*2820*/  IMAD.WIDE.U32 R30, R34, 0x4, R22 ;  /* 0x00000004221e7825 */ /* 0x000fc800078e0016 */
[----:B------:R-:W-:Y:S02]  /*2830*/  IMAD.WIDE.U32 R22, R25, 0x4, R22 ;  /* 0x0000000419167825 */ /* 0x000fe400078e0016 */
[----:B------:R-:W2:Y:S04]  /*2840*/  LDG.E.CONSTANT R31, desc[UR8][R30.64] ;  /* 0x000000081e1f7981 */ /* 0x000ea8000c1e9900 */
[----:B------:R-:W2:Y:S01]  /*2850*/  LDG.E.CONSTANT R23, desc[UR8][R22.64] ;  /* 0x0000000816177981 */ /* 0x000ea2000c1e9900 */
[----:B------:R-:W-:Y:S01]  /*2860*/  UIADD3 UR4, UPT, UPT, UR4, 0x8, URZ ;  /* 0x0000000804047890 */ /* 0x000fe2000fffe0ff */
[----:B------:R-:W-:Y:S01]  /*2870*/  FFMA R35, R26, R26, R35 ;  /* 0x0000001a1a237223 */ /* 0x000fe20000000023 */
[----:B------:R-:W-:Y:S02]  /*2880*/  FFMA R33, R11, R11, R33 ;  /* 0x0000000b0b217223 */ /* 0x000fe40000000021 */
[----:B------:R-:W-:Y:S01]  /*2890*/  UISETP.NE.AND UP0, UPT, UR4, UR6, UPT ;  /* 0x000000060400728c */ /* 0x000fe2000bf05270 */
[----:B---3--:R-:W-:Y:S01]  /*28a0*/  FADD R36, R36, -R9 ;  /* 0x8000000924247221 */ /* 0x008fe20000000000 */
[----:B----4-:R-:W-:-:S03]  /*28b0*/  FADD R24, R27, -R10 ;  /* 0x8000000a1b187221 */ /* 0x010fc60000000000 */
[C---:B------:R-:W-:Y:S01]  /*28c0*/  FFMA R35, R36.reuse, R36, R35 ;  /* 0x0000002424237223 */ /* 0x040fe20000000023 */
[-C--:B------:R-:W-:Y:S01]  /*28d0*/  FFMA R32, R36, R24.reuse, R32 ;  /* 0x0000001824207223 */ /* 0x080fe20000000020 */
[----:B------:R-:W-:Y:S01]  /*28e0*/  FFMA R33, R24, R24, R33 ;  /* 0x0000001818217223 */ /* 0x000fe20000000021 */
[----:B-----5:R-:W-:-:S04]  /*28f0*/  FADD R26, R37, -R9 ;  /* 0x80000009251a7221 */ /* 0x020fc80000000000 */
[----:B------:R-:W-:Y:S01]  /*2900*/  FFMA R35, R26, R26, R35 ;  /* 0x0000001a1a237223 */ /* 0x000fe20000000023 */
[----:B------:R-:W-:-:S04]  /*2910*/  FADD R28, R28, -R9 ;  /* 0x800000091c1c7221 */ /* 0x000fc80000000000 */
[----:B------:R-:W-:Y:S01]  /*2920*/  FFMA R35, R28, R28, R35 ;  /* 0x0000001c1c237223 */ /* 0x000fe20000000023 */
[----:B--2---:R-:W-:-:S04]  /*2930*/  FADD R11, R31, -R10 ;  /* 0x8000000a1f0b7221 */ /* 0x004fc80000000000 */
[-C--:B------:R-:W-:Y:S01]  /*2940*/  FFMA R32, R26, R11.reuse, R32 ;  /* 0x0000000b1a207223 */ /* 0x080fe20000000020 */
[----:B------:R-:W-:Y:S01]  /*2950*/  FADD R23, R23, -R10 ;  /* 0x8000000a17177221 */ /* 0x000fe20000000000 */
[----:B------:R-:W-:-:S03]  /*2960*/  FFMA R33, R11, R11, R33 ;  /* 0x0000000b0b217223 */ /* 0x000fc60000000021 */
[-C--:B------:R-:W-:Y:S01]  /*2970*/  FFMA R11, R28, R23.reuse, R32 ;  /* 0x000000171c0b7223 */ /* 0x080fe20000000020 */
[----:B------:R-:W-:Y:S01]  /*2980*/  FFMA R28, R23, R23, R33 ;  /* 0x00000017171c7223 */ /* 0x000fe20000000021 */
[----:B------:R-:W-:Y:S06]  /*2990*/  BRA.U UP0, `(.L_x_144) ;  /* 0xfffffff900a87547 */ /* 0x000fec000b83ffff */
[----:B------:R-:W-:-:S05]  /*29a0*/  UMOV UR4, UR6 ;  /* 0x0000000600047c82 */ /* 0x000fca0008000000 */
.L_x_143:
[----:B------:R-:W-:-:S13]  /*29b0*/  ISETP.NE.AND P0, PT, R5, RZ, PT ;  /* 0x000000ff0500720c */ /* 0x000fda0003f05270 */
[----:B------:R-:W-:Y:S05]  /*29c0*/  @!P0 BRA `(.L_x_145) ;  /* 0x0000000400688947 */ /* 0x000fea0003800000 */
[----:B------:R-:W-:Y:S02]  /*29d0*/  IADD3 R5, PT, PT, R5, -0x1, RZ ;  /* 0xffffffff05057810 */ /* 0x000fe40007ffe0ff */
[----:B------:R-:W-:Y:S02]  /*29e0*/  ISETP.NE.AND P1, PT, R6, RZ, PT ;  /* 0x000000ff0600720c */ /* 0x000fe40003f25270 */
[----:B------:R-:W-:-:S13]  /*29f0*/  ISETP.GE.U32.AND P0, PT, R5, 0x3, PT ;  /* 0x000000030500780c */ /* 0x000fda0003f06070 */
[----:B------:R-:W-:Y:S05]  /*2a00*/  @!P0 BRA `(.L_x_146) ;  /* 0x0000000000b08947 */ /* 0x000fea0003800000 */
[----:B------:R-:W0:Y:S08]  /*2a10*/  LDC R29, c[0x0][0x3a8] ;  /* 0x0000ea00ff1d7b82 */ /* 0x000e300000000800 */
[----:B------:R-:W1:Y:S01]  /*2a20*/  LDC.64 R22, c[0x0][0x380] ;  /* 0x0000e000ff167b82 */ /* 0x000e620000000a00 */
[C---:B0-----:R-:W-:Y:S02]  /*2a30*/  IMAD R5, R29.reuse, UR4, R4 ;  /* 0x000000041d057c24 */ /* 0x041fe4000f8e0204 */
[----:B------:R-:W-:-:S03]  /*2a40*/  IMAD R37, R29, UR4, R3 ;  /* 0x000000041d257c24 */ /* 0x000fc6000f8e0203 */
[----:B------:R-:W-:Y:S01]  /*2a50*/  IADD3 R34, PT, PT, R5, R29, RZ ;  /* 0x0000001d05227210 */ /* 0x000fe20007ffe0ff */
[----:B-1----:R-:W-:-:S04]  /*2a60*/  IMAD.WIDE R36, R37, 0x4, R22 ;  /* 0x0000000425247825 */ /* 0x002fc800078e0216 */
[C---:B------:R-:W-:Y:S01]  /*2a70*/  IMAD.WIDE.U32 R32, R34.reuse, 0x4, R22 ;  /* 0x0000000422207825 */ /* 0x040fe200078e0016 */
[----:B------:R-:W-:Y:S01]  /*2a80*/  IADD3 R34, PT, PT, R34, R29, RZ ;  /* 0x0000001d22227210 */ /* 0x000fe20007ffe0ff */
[----:B------:R-:W2:Y:S02]  /*2a90*/  LDG.E.CONSTANT R6, desc[UR8][R36.64] ;  /* 0x0000000824067981 */ /* 0x000ea4000c1e9900 */
[----:B------:R-:W-:Y:S02]  /*2aa0*/  IMAD.WIDE.U32 R30, R29, 0x4, R36 ;  /* 0x000000041d1e7825 */ /* 0x000fe400078e0024 */
[----:B------:R-:W3:Y:S02]  /*2ab0*/  LDG.E.CONSTANT R33, desc[UR8][R32.64] ;  /* 0x0000000820217981 */ /* 0x000ee4000c1e9900 */
[----:B------:R-:W-:-:S04]  /*2ac0*/  IMAD.WIDE.U32 R24, R5, 0x4, R22 ;  /* 0x0000000405187825 */ /* 0x000fc800078e0016 */
[----:B------:R-:W-:Y:S01]  /*2ad0*/  IMAD.WIDE.U32 R26, R29, 0x4, R30 ;  /* 0x000000041d1a7825 */ /* 0x000fe200078e001e */
[----:B------:R0:W4:Y:S04]  /*2ae0*/  LDG.E.CONSTANT R5, desc[UR8][R24.64] ;  /* 0x0000000818057981 */ /* 0x000128000c1e9900 */
[----:B------:R1:W5:Y:S01]  /*2af0*/  LDG.E.CONSTANT R32, desc[UR8][R30.64] ;  /* 0x000000081e207981 */ /* 0x000362000c1e9900 */
[C-C-:B0-----:R-:W-:Y:S01]  /*2b00*/  IMAD.WIDE.U32 R24, R34.reuse, 0x4, R22.reuse ;  /* 0x0000000422187825 */ /* 0x141fe200078e0016 */
[----:B-1----:R-:W-:Y:S02]  /*2b10*/  IADD3 R31, PT, PT, R34, R29, RZ ;  /* 0x0000001d221f7210 */ /* 0x002fe40007ffe0ff */
[----:B------:R0:W5:Y:S03]  /*2b20*/  LDG.E.CONSTANT R34, desc[UR8][R26.64] ;  /* 0x000000081a227981 */ /* 0x000166000c1e9900 */
[----:B------:R-:W-:Y:S01]  /*2b30*/  IMAD.WIDE.U32 R22, R31, 0x4, R22 ;  /* 0x000000041f167825 */ /* 0x000fe200078e0016 */
[----:B------:R-:W5:Y:S05]  /*2b40*/  LDG.E.CONSTANT R25, desc[UR8][R24.64] ;  /* 0x0000000818197981 */ /* 0x000f6a000c1e9900 */
[----:B------:R-:W5:Y:S01]  /*2b50*/  LDG.E.CONSTANT R23, desc[UR8][R22.64] ;  /* 0x0000000816177981 */ /* 0x000f62000c1e9900 */
[----:B0-----:R-:W-:-:S05]  /*2b60*/  IMAD.WIDE.U32 R26, R29, 0x4, R26 ;  /* 0x000000041d1a7825 */ /* 0x001fca00078e001a */
[----:B------:R0:W5:Y:S01]  /*2b70*/  LDG.E.CONSTANT R36, desc[UR8][R26.64] ;  /* 0x000000081a247981 */ /* 0x000162000c1e9900 */
[----:B------:R-:W-:Y:S01]  /*2b80*/  UIADD3 UR4, UPT, UPT, UR4, 0x4, URZ ;  /* 0x0000000404047890 */ /* 0x000fe2000fffe0ff */
[----:B--2---:R-:W-:Y:S01]  /*2b90*/  FADD R6, R6, -R9 ;  /* 0x8000000906067221 */ /* 0x004fe20000000000 */
[--C-:B---3--:R-:W-:Y:S01]  /*2ba0*/  FADD R30, R33, -R10.reuse ;  /* 0x8000000a211e7221 */ /* 0x108fe20000000000 */
[----:B----4-:R-:W-:-:S04]  /*2bb0*/  FADD R5, R5, -R10 ;  /* 0x8000000a05057221 */ /* 0x010fc80000000000 */
[-C--:B------:R-:W-:Y:S01]  /*2bc0*/  FFMA R11, R6, R5.reuse, R11 ;  /* 0x00000005060b7223 */ /* 0x080fe2000000000b */
[----:B-----5:R-:W-:Y:S01]  /*2bd0*/  FADD R32, R32, -R9 ;  /* 0x8000000920207221 */ /* 0x020fe20000000000 */
[----:B------:R-:W-:Y:S01]  /*2be0*/  FFMA R6, R6, R6, R35 ;  /* 0x0000000606067223 */ /* 0x000fe20000000023 */
[----:B------:R-:W-:Y:S02]  /*2bf0*/  FFMA R5, R5, R5, R28 ;  /* 0x0000000505057223 */ /* 0x000fe4000000001c */
[C---:B------:R-:W-:Y:S01]  /*2c00*/  FFMA R11, R32.reuse, R30, R11 ;  /* 0x0000001e200b7223 */ /* 0x040fe2000000000b */
[----:B------:R-:W-:Y:S01]  /*2c10*/  FFMA R6, R32, R32, R6 ;  /* 0x0000002020067223 */ /* 0x000fe20000000006 */
[----:B------:R-:W-:Y:S01]  /*2c20*/  FFMA R5, R30, R30, R5 ;  /* 0x0000001e1e057223 */ /* 0x000fe20000000005 */
[----:B0-----:R-:W-:Y:S01]  /*2c30*/  FADD R27, R34, -R9 ;  /* 0x80000009221b7221 */ /* 0x001fe20000000000 */
[----:B------:R-:W-:-:S03]  /*2c40*/  FADD R22, R25, -R10 ;  /* 0x8000000a19167221 */ /* 0x000fc60000000000 */
[C---:B------:R-:W-:Y:S01]  /*2c50*/  FFMA R6, R27.reuse, R27, R6 ;  /* 0x0000001b1b067223 */ /* 0x040fe20000000006 */
[-C--:B------:R-:W-:Y:S01]  /*2c60*/  FFMA R11, R27, R22.reuse, R11 ;  /* 0x000000161b0b7223 */ /* 0x080fe2000000000b */
[----:B------:R-:W-:Y:S01]  /*2c70*/  FADD R28, R23, -R10 ;  /* 0x8000000a171c7221 */ /* 0x000fe20000000000 */
[----:B------:R-:W-:Y:S01]  /*2c80*/  FFMA R5, R22, R22, R5 ;  /* 0x0000001616057223 */ /* 0x000fe20000000005 */
[----:B------:R-:W-:-:S04]  /*2c90*/  FADD R25, R36, -R9 ;  /* 0x8000000924197221 */ /* 0x000fc80000000000 */
[CC--:B------:R-:W-:Y:S01]  /*2ca0*/  FFMA R11, R25.reuse, R28.reuse, R11 ;  /* 0x0000001c190b7223 */ /* 0x0c0fe2000000000b */
[----:B------:R-:W-:Y:S01]  /*2cb0*/  FFMA R35, R25, R25, R6 ;  /* 0x0000001919237223 */ /* 0x000fe20000000006 */
[----:B------:R-:W-:-:S07]  /*2cc0*/  FFMA R28, R28, R28, R5 ;  /* 0x0000001c1c1c7223 */ /* 0x000fce0000000005 */
.L_x_146:
[----:B------:R-:W-:Y:S05]  /*2cd0*/  @!P1 BRA `(.L_x_145) ;  /* 0x0000000000a49947 */ /* 0x000fea0003800000 */
[----:B------:R-:W-:Y:S02]  /*2ce0*/  ISETP.NE.AND P0, PT, R8, RZ, PT ;  /* 0x000000ff0800720c */ /* 0x000fe40003f05270 */
[----:B------:R-:W-:-:S11]  /*2cf0*/  ISETP.NE.AND P1, PT, R7, RZ, PT ;  /* 0x000000ff0700720c */ /* 0x000fd60003f25270 */
[----:B------:R-:W-:Y:S05]  /*2d00*/  @!P0 BRA `(.L_x_147) ;  /* 0x0000000000608947 */ /* 0x000fea0003800000 */
[----:B------:R-:W0:Y:S08]  /*2d10*/  LDC R27, c[0x0][0x3a8] ;  /* 0x0000ea00ff1b7b82 */ /* 0x000e300000000800 */
[----:B------:R-:W1:Y:S01]  /*2d20*/  LDC.64 R6, c[0x0][0x380] ;  /* 0x0000e000ff067b82 */ /* 0x000e620000000a00 */
[C---:B0-----:R-:W-:Y:S02]  /*2d30*/  IMAD R23, R27.reuse, UR4, R3 ;  /* 0x000000041b177c24 */ /* 0x041fe4000f8e0203 */
[----:B------:R-:W-:-:S02]  /*2d40*/  IMAD R5, R27, UR4, R4 ;  /* 0x000000041b057c24 */ /* 0x000fc4000f8e0204 */
[----:B-1----:R-:W-:-:S04]  /*2d50*/  IMAD.WIDE R22, R23, 0x4, R6 ;  /* 0x0000000417167825 */ /* 0x002fc800078e0206 */
[C---:B------:R-:W-:Y:S01]  /*2d60*/  IMAD.WIDE.U32 R24, R5.reuse, 0x4, R6 ;  /* 0x0000000405187825 */ /* 0x040fe200078e0006 */
[----:B------:R-:W-:Y:S01]  /*2d70*/  IADD3 R5, PT, PT, R5, R27, RZ ;  /* 0x0000001b05057210 */ /* 0x000fe20007ffe0ff */
[----:B------:R-:W2:Y:S02]  /*2d80*/  LDG.E.CONSTANT R8, desc[UR8][R22.64] ;  /* 0x0000000816087981 */ /* 0x000ea4000c1e9900 */
[----:B------:R-:W-:Y:S02]  /*2d90*/  IMAD.WIDE.U32 R26, R27, 0x4, R22 ;  /* 0x000000041b1a7825 */ /* 0x000fe400078e0016 */
[----:B------:R-:W3:Y:S02]  /*2da0*/  LDG.E.CONSTANT R25, desc[UR8][R24.64] ;  /* 0x0000000818197981 */ /* 0x000ee4000c1e9900 */
[----:B------:R-:W-:Y:S02]  /*2db0*/  IMAD.WIDE.U32 R6, R5, 0x4, R6 ;  /* 0x0000000405067825 */ /* 0x000fe400078e0006 */
[----:B------:R-:W4:Y:S04]  /*2dc0*/  LDG.E.CONSTANT R26, desc[UR8][R26.64] ;  /* 0x000000081a1a7981 */ /* 0x000f28000c1e9900 */
[----:B------:R-:W5:Y:S01]  /*2dd0*/  LDG.E.CONSTANT R7, desc[UR8][R6.64] ;  /* 0x0000000806077981 */ /* 0x000f62000c1e9900 */
[----:B------:R-:W-:Y:S01]  /*2de0*/  UIADD3 UR4, UPT, UPT, UR4, 0x2, URZ ;  /* 0x0000000204047890 */ /* 0x000fe2000fffe0ff */
[----:B--2---:R-:W-:Y:S01]  /*2df0*/  FADD R8, R8, -R9 ;  /* 0x8000000908087221 */ /* 0x004fe20000000000 */
[----:B---3--:R-:W-:-:S03]  /*2e00*/  FADD R5, R25, -R10 ;  /* 0x8000000a19057221 */ /* 0x008fc60000000000 */
[C---:B------:R-:W-:Y:S01]  /*2e10*/  FFMA R35, R8.reuse, R8, R35 ;  /* 0x0000000808237223 */ /* 0x040fe20000000023 */
[-C--:B------:R-:W-:Y:S01]  /*2e20*/  FFMA R11, R8, R5.reuse, R11 ;  /* 0x00000005080b7223 */ /* 0x080fe2000000000b */
[----:B----4-:R-:W-:Y:S01]  /*2e30*/  FADD R8, R26, -R9 ;  /* 0x800000091a087221 */ /* 0x010fe20000000000 */
[----:B------:R-:W-:Y:S01]  /*2e40*/  FFMA R28, R5, R5, R28 ;  /* 0x00000005051c7223 */ /* 0x000fe2000000001c */
[----:B-----5:R-:W-:Y:S02]  /*2e50*/  FADD R23, R7, -R10 ;  /* 0x8000000a07177221 */ /* 0x020fe40000000000 */
[C---:B------:R-:W-:Y:S02]  /*2e60*/  FFMA R35, R8.reuse, R8, R35 ;  /* 0x0000000808237223 */ /* 0x040fe40000000023 */
[-C--:B------:R-:W-:Y:S01]  /*2e70*/  FFMA R11, R8, R23.reuse, R11 ;  /* 0x00000017080b7223 */ /* 0x080fe2000000000b */
[----:B------:R-:W-:-:S07]  /*2e80*/  FFMA R28, R23, R23, R28 ;  /* 0x00000017171c7223 */ /* 0x000fce000000001c */
.L_x_147:
[----:B------:R-:W-:Y:S05]  /*2e90*/  @!P1 BRA `(.L_x_145) ;  /* 0x0000000000349947 */ /* 0x000fea0003800000 */
[----:B------:R-:W0:Y:S08]  /*2ea0*/  LDC R5, c[0x0][0x3a8] ;  /* 0x0000ea00ff057b82 */ /* 0x000e300000000800 */
[----:B------:R-:W1:Y:S01]  /*2eb0*/  LDC.64 R6, c[0x0][0x380] ;  /* 0x0000e000ff067b82 */ /* 0x000e620000000a00 */
[C---:B0-----:R-:W-:Y:S02]  /*2ec0*/  IMAD R23, R5.reuse, UR4, R3 ;  /* 0x0000000405177c24 */ /* 0x041fe4000f8e0203 */
[----:B------:R-:W-:-:S02]  /*2ed0*/  IMAD R5, R5, UR4, R4 ;  /* 0x0000000405057c24 */ /* 0x000fc4000f8e0204 */
[----:B-1----:R-:W-:-:S04]  /*2ee0*/  IMAD.WIDE R22, R23, 0x4, R6 ;  /* 0x0000000417167825 */ /* 0x002fc800078e0206 */
[----:B------:R-:W-:Y:S02]  /*2ef0*/  IMAD.WIDE.U32 R6, R5, 0x4, R6 ;  /* 0x0000000405067825 */ /* 0x000fe400078e0006 */
[----:B------:R-:W2:Y:S04]  /*2f00*/  LDG.E.CONSTANT R22, desc[UR8][R22.64] ;  /* 0x0000000816167981 */ /* 0x000ea8000c1e9900 */
[----:B------:R-:W3:Y:S01]  /*2f10*/  LDG.E.CONSTANT R7, desc[UR8][R6.64] ;  /* 0x0000000806077981 */ /* 0x000ee2000c1e9900 */
[----:B--2---:R-:W-:Y:S01]  /*2f20*/  FADD R8, R22, -R9 ;  /* 0x8000000916087221 */ /* 0x004fe20000000000 */
[----:B---3--:R-:W-:-:S03]  /*2f30*/  FADD R5, R7, -R10 ;  /* 0x8000000a07057221 */ /* 0x008fc60000000000 */
[C---:B------:R-:W-:Y:S01]  /*2f40*/  FFMA R35, R8.reuse, R8, R35 ;  /* 0x0000000808237223 */ /* 0x040fe20000000023 */
[-C--:B------:R-:W-:Y:S01]  /*2f50*/  FFMA R11, R8, R5.reuse, R11 ;  /* 0x00000005080b7223 */ /* 0x080fe2000000000b */
[----:B------:R-:W-:-:S07]  /*2f60*/  FFMA R28, R5, R5, R28 ;  /* 0x00000005051c7223 */ /* 0x000fce000000001c */
.L_x_145:
[----:B------:R-:W-:Y:S01]  /*2f70*/  FFMA R5, R28, R35, 9.9999999392252902908e-09 ;  /* 0x322bcc771c057423 */ /* 0x000fe20000000023 */
[----:B------:R-:W-:Y:S03]  /*2f80*/  BSSY.RECONVERGENT B1, `(.L_x_148) ;  /* 0x000000c000017945 */ /* 0x000fe60003800200 */
[----:B------:R0:W1:Y:S01]  /*2f90*/  MUFU.RSQ R6, R5 ;  /* 0x0000000500067308 */ /* 0x0000620000001400 */
[----:B------:R-:W-:-:S04]  /*2fa0*/  IADD3 R7, PT, PT, R5, -0xd000000, RZ ;  /* 0xf300000005077810 */ /* 0x000fc80007ffe0ff */
[----:B------:R-:W-:-:S13]  /*2fb0*/  ISETP.GT.U32.AND P0, PT, R7, 0x727fffff, PT ;  /* 0x727fffff0700780c */ /* 0x000fda0003f04070 */
[----:B01----:R-:W-:Y:S05]  /*2fc0*/  @!P0 BRA `(.L_x_149) ;  /* 0x00000000000c8947 */ /* 0x003fea0003800000 */
[----:B------:R-:W-:-:S07]  /*2fd0*/  MOV R22, 0x2ff0 ;  /* 0x00002ff000167802 */ /* 0x000fce0000000f00 */
[----:B------:R-:W-:Y:S05]  /*2fe0*/  CALL.REL.NOINC `($__internal_4_$__cuda_sm20_sqrt_rn_f32_slowpath) ;  /* 0x0000001c00587944 */ /* 0x000fea0003c00000 */
[----:B------:R-:W-:Y:S05]  /*2ff0*/  BRA `(.L_x_150) ;  /* 0x0000000000107947 */ /* 0x000fea0003800000 */
.L_x_149:
[----:B------:R-:W-:Y:S01]  /*3000*/  FMUL.FTZ R10, R5, R6 ;  /* 0x00000006050a7220 */ /* 0x000fe20000410000 */
[----:B------:R-:W-:-:S03]  /*3010*/  FMUL.FTZ R6, R6, 0.5 ;  /* 0x3f00000006067820 */ /* 0x000fc60000410000 */
[----:B------:R-:W-:-:S04]  /*3020*/  FFMA R5, -R10, R10, R5 ;  /* 0x0000000a0a057223 */ /* 0x000fc80000000105 */
[----:B------:R-:W-:-:S07]  /*3030*/  FFMA R10, R5, R6, R10 ;  /* 0x00000006050a7223 */ /* 0x000fce000000000a */
.L_x_150:
[----:B------:R-:W-:Y:S05]  /*3040*/  BSYNC.RECONVERGENT B1 ;  /* 0x0000000000017941 */ /* 0x000fea0003800200 */
.L_x_148:
[----:B------:R-:W0:Y:S01]  /*3050*/  MUFU.RCP R5, R10 ;  /* 0x0000000a00057308 */ /* 0x000e220000001000 */
[----:B------:R-:W-:Y:S07]  /*3060*/  BSSY.RECONVERGENT B1, `(.L_x_151) ;  /* 0x000000b000017945 */ /* 0x000fee0003800200 */
[----:B------:R-:W1:Y:S01]  /*3070*/  FCHK P0, R11, R10 ;  /* 0x0000000a0b007302 */ /* 0x000e620000000000 */
[----:B0-----:R-:W-:-:S04]  /*3080*/  FFMA R6, R5, -R10, 1 ;  /* 0x3f80000005067423 */ /* 0x001fc8000000080a */
[----:B------:R-:W-:-:S04]  /*3090*/  FFMA R6, R5, R6, R5 ;  /* 0x0000000605067223 */ /* 0x000fc80000000005 */
[----:B------:R-:W-:-:S04]  /*30a0*/  FFMA R8, R6, R11, RZ ;  /* 0x0000000b06087223 */ /* 0x000fc800000000ff */
[----:B------:R-:W-:-:S04]  /*30b0*/  FFMA R5, R8, -R10, R11 ;  /* 0x8000000a08057223 */ /* 0x000fc8000000000b */
[----:B------:R-:W-:Y:S01]  /*30c0*/  FFMA R5, R6, R5, R8 ;  /* 0x0000000506057223 */ /* 0x000fe20000000008 */
[----:B-1----:R-:W-:Y:S06]  /*30d0*/  @!P0 BRA `(.L_x_152) ;  /* 0x00000000000c8947 */ /* 0x002fec0003800000 */
[----:B------:R-:W-:-:S07]  /*30e0*/  MOV R22, 0x3100 ;  /* 0x0000310000167802 */ /* 0x000fce0000000f00 */
[----:B------:R-:W-:Y:S05]  /*30f0*/  CALL.REL.NOINC `($__internal_5_$__cuda_sm3x_div_rn_noftz_f32_slowpath) ;  /* 0x0000001c00707944 */ /* 0x000fea0003c00000 */
[----:B------:R-:W-:-:S07]  /*3100*/  MOV R5, R25 ;  /* 0x0000001900057202 */ /* 0x000fce0000000f00 */
.L_x_152:
[----:B------:R-:W-:Y:S05]  /*3110*/  BSYNC.RECONVERGENT B1 ;  /* 0x0000000000017941 */ /* 0x000fea0003800200 */
.L_x_151:
[----:B------:R-:W0:Y:S01]  /*3120*/  LDCU UR4, c[0x0][0x3a8] ;  /* 0x00007500ff0477ac */ /* 0x000e220008000800 */
[----:B------:R-:W1:Y:S01]  /*3130*/  LDC.64 R6, c[0x0][0x398] ;  /* 0x0000e600ff067b82 */ /* 0x000e620000000a00 */
[----:B------:R-:W-:Y:S01]  /*3140*/  FADD R5, |R5|, -RZ ;  /* 0x800000ff05057221 */ /* 0x000fe20000000200 */
[----:B0-----:R-:W-:-:S05]  /*3150*/  IMAD R9, R3, UR4, RZ ;  /* 0x0000000403097c24 */ /* 0x001fca000f8e02ff */
[----:B------:R-:W-:-:S05]  /*3160*/  IADD3 R9, PT, PT, R9, R4, RZ ;  /* 0x0000000409097210 */ /* 0x000fca0007ffe0ff */
[----:B-1----:R-:W-:-:S05]  /*3170*/  IMAD.WIDE R6, R9, 0x4, R6 ;  /* 0x0000000409067825 */ /* 0x002fca00078e0206 */
[----:B------:R0:W-:Y:S02]  /*3180*/  STG.E desc[UR8][R6.64], R5 ;  /* 0x0000000506007986 */ /* 0x0001e4000c101908 */
.L_x_135:
[----:B------:R-:W-:Y:S05]  /*3190*/  BSYNC.RECONVERGENT B0 ;  /* 0x0000000000007941 */ /* 0x000fea0003800200 */
.L_x_134:
[----:B------:R-:W1:Y:S01]  /*31a0*/  LDCU UR4, c[0x0][0x3a8] ;  /* 0x00007500ff0477ac */ /* 0x000e620008000800 */
[----:B------:R-:W-:-:S04]  /*31b0*/  IADD3 R4, PT, PT, R4, 0x1, RZ ;  /* 0x0000000104047810 */ /* 0x000fc80007ffe0ff */
[----:B-1----:R-:W-:-:S13]  /*31c0*/  ISETP.NE.AND P0, PT, R4, UR4, PT ;  /* 0x0000000404007c0c */ /* 0x002fda000bf05270 */
[----:B------:R-:W-:Y:S05]  /*31d0*/  @!P0 BRA `(.L_x_153) ;  /* 0x0000000000b08947 */ /* 0x000fea0003800000 */
[----:B------:R-:W-:Y:S05]  /*31e0*/  BRA `(.L_x_154) ;  /* 0xffffffe4008c7947 */ /* 0x000fea000383ffff */
.L_x_133:
[----:B------:R-:W0:Y:S01]  /*31f0*/  LDCU UR4, c[0x0][0x3a8] ;  /* 0x00007500ff0477ac */ /* 0x000e220008000800 */
[----:B------:R-:W-:Y:S01]  /*3200*/  ISETP.GE.U32.AND P1, PT, R2, 0x3, PT ;  /* 0x000000030200780c */ /* 0x000fe20003f26070 */
[----:B------:R-:W-:Y:S01]  /*3210*/  HFMA2 R2, -RZ, RZ, 0, 0 ;  /* 0x00000000ff027431 */ /* 0x000fe200000001ff */
[----:B------:R-:W-:-:S04]  /*3220*/  LOP3.LUT R8, R7, 0x3, RZ, 0xc0, !PT ;  /* 0x0000000307087812 */ /* 0x000fc800078ec0ff */
[----:B------:R-:W-:Y:S01]  /*3230*/  ISETP.NE.AND P0, PT, R8, RZ, PT ;  /* 0x000000ff0800720c */ /* 0x000fe20003f05270 */
[----:B0-----:R-:W-:-:S06]  /*3240*/  IMAD R11, R3, UR4, RZ ;  /* 0x00000004030b7c24 */ /* 0x001fcc000f8e02ff */
[----:B------:R-:W-:Y:S06]  /*3250*/  @!P1 BRA `(.L_x_155) ;  /* 0x0000000000649947 */ /* 0x000fec0003800000 */
[----:B------:R-:W-:Y:S01]  /*3260*/  LOP3.LUT R2, R7, 0x7ffffffc, RZ, 0xc0, !PT ;  /* 0x7ffffffc07027812 */ /* 0x000fe200078ec0ff */
[----:B------:R-:W0:Y:S01]  /*3270*/  LDCU.64 UR12, c[0x0][0x398] ;  /* 0x00007300ff0c77ac */ /* 0x000e220008000a00 */
[----:B------:R-:W-:-:S05]  /*3280*/  UMOV UR4, URZ ;  /* 0x000000ff00047c82 */ /* 0x000fca0008000000 */
.L_x_156:
[----:B------:R-:W-:Y:S01]  /*3290*/  ISETP.NE.AND P1, PT, R3, UR4, PT ;  /* 0x0000000403007c0c */ /* 0x000fe2000bf25270 */
[----:B------:R-:W-:Y:S02]  /*32a0*/  UIADD3 UR6, UPT, UPT, UR4, 0x1, URZ ;  /* 0x0000000104067890 */ /* 0x000fe4000fffe0ff */
[----:B------:R-:W-:Y:S01]  /*32b0*/  IADD3 R6, P5, PT, R11, UR4, RZ ;  /* 0x000000040b067c10 */ /* 0x000fe2000ffbe0ff */
[----:B------:R-:W-:Y:S02]  /*32c0*/  UIADD3 UR7, UPT, UPT, UR4, 0x2, URZ ;  /* 0x0000000204077890 */ /* 0x000fe4000fffe0ff */
[----:B------:R-:W-:Y:S02]  /*32d0*/  UIADD3 UR10, UPT, UPT, UR4, 0x3, URZ ;  /* 0x00000003040a7890 */ /* 0x000fe4000fffe0ff */
[----:B------:R-:W-:Y:S01]  /*32e0*/  USHF.R.S32.HI UR11, URZ, 0x1f, UR4 ;  /* 0x0000001fff0b7899 */ /* 0x000fe20008011404 */
[C---:B------:R-:W-:Y:S02]  /*32f0*/  ISETP.NE.AND P2, PT, R3.reuse, UR6, PT ;  /* 0x0000000603007c0c */ /* 0x040fe4000bf45270 */
[----:B------:R-:W-:-:S02]  /*3300*/  ISETP.NE.AND P3, PT, R3, UR7, PT ;  /* 0x0000000703007c0c */ /* 0x000fc4000bf65270 */
[----:B------:R-:W-:Y:S01]  /*3310*/  ISETP.NE.AND P4, PT, R3, UR10, PT ;  /* 0x0000000a03007c0c */ /* 0x000fe2000bf85270 */
[----:B-1----:R-:W1:Y:S01]  /*3320*/  @P1 LDC.64 R4, c[0x0][0x398] ;  /* 0x0000e600ff041b82 */ /* 0x002e620000000a00 */
[C---:B------:R-:W-:Y:S01]  /*3330*/  @P1 IADD3 R7, PT, PT, R11.reuse, UR4, RZ ;  /* 0x000000040b071c10 */ /* 0x040fe2000fffe0ff */
[----:B------:R-:W-:Y:S01]  /*3340*/  UIADD3 UR4, UPT, UPT, UR4, 0x4, URZ ;  /* 0x0000000404047890 */ /* 0x000fe2000fffe0ff */
[----:B------:R-:W-:Y:S02]  /*3350*/  LEA.HI.X.SX32 R9, R11, UR11, 0x1, P5 ;  /* 0x0000000b0b097c11 */ /* 0x000fe4000a8f0eff */
[----:B0-----:R-:W-:-:S04]  /*3360*/  LEA R12, P5, R6, UR12, 0x2 ;  /* 0x0000000c060c7c11 */ /* 0x001fc8000f8a10ff */
[----:B------:R-:W-:Y:S01]  /*3370*/  LEA.HI.X R13, R6, UR13, R9, 0x2, P5 ;  /* 0x0000000d060d7c11 */ /* 0x000fe2000a8f1409 */
[----:B-1----:R-:W-:-:S05]  /*3380*/  @P1 IMAD.WIDE R4, R7, 0x4, R4 ;  /* 0x0000000407041825 */ /* 0x002fca00078e0204 */
[----:B------:R1:W-:Y:S01]  /*3390*/  @P1 STG.E desc[UR8][R4.64], RZ ;  /* 0x000000ff04001986 */ /* 0x0003e2000c101908 */
[----:B------:R-:W-:-:S03]  /*33a0*/  ISETP.NE.AND P1, PT, R2, UR4, PT ;  /* 0x0000000402007c0c */ /* 0x000fc6000bf25270 */
[----:B------:R1:W-:Y:S04]  /*33b0*/  @P2 STG.E desc[UR8][R12.64+0x4], RZ ;  /* 0x000004ff0c002986 */ /* 0x0003e8000c101908 */
[----:B------:R1:W-:Y:S04]  /*33c0*/  @P3 STG.E desc[UR8][R12.64+0x8], RZ ;  /* 0x000008ff0c003986 */ /* 0x0003e8000c101908 */
[----:B------:R1:W-:Y:S02]  /*33d0*/  @P4 STG.E desc[UR8][R12.64+0xc], RZ ;  /* 0x00000cff0c004986 */ /* 0x0003e4000c101908 */
[----:B------:R-:W-:Y:S05]  /*33e0*/  @P1 BRA `(.L_x_156) ;  /* 0xfffffffc00a81947 */ /* 0x000fea000383ffff */
.L_x_155:
[----:B------:R-:W-:Y:S05]  /*33f0*/  @!P0 BRA `(.L_x_153) ;  /* 0x0000000000288947 */ /* 0x000fea0003800000 */
[----:B------:R-:W-:-:S05]  /*3400*/  UMOV UR4, URZ ;  /* 0x000000ff00047c82 */ /* 0x000fca0008000000 */
.L_x_157:
[----:B------:R-:W-:Y:S01]  /*3410*/  ISETP.NE.AND P0, PT, R3, R2, PT ;  /* 0x000000020300720c */ /* 0x000fe20003f05270 */
[----:B------:R-:W-:-:S12]  /*3420*/  UIADD3 UR4, UPT, UPT, UR4, 0x1, URZ ;  /* 0x0000000104047890 */ /* 0x000fd8000fffe0ff */
[----:B-1----:R-:W0:Y:S01]  /*3430*/  @P0 LDC.64 R4, c[0x0][0x398] ;  /* 0x0000e600ff040b82 */ /* 0x002e220000000a00 */
[----:B------:R-:W-:Y:S02]  /*3440*/  @P0 IADD3 R7, PT, PT, R11, R2, RZ ;  /* 0x000000020b070210 */ /* 0x000fe40007ffe0ff */
[----:B------:R-:W-:-:S03]  /*3450*/  IADD3 R2, PT, PT, R2, 0x1, RZ ;  /* 0x0000000102027810 */ /* 0x000fc60007ffe0ff */
[----:B0-----:R-:W-:-:S05]  /*3460*/  @P0 IMAD.WIDE R4, R7, 0x4, R4 ;  /* 0x0000000407040825 */ /* 0x001fca00078e0204 */
[----:B------:R2:W-:Y:S01]  /*3470*/  @P0 STG.E desc[UR8][R4.64], RZ ;  /* 0x000000ff04000986 */ /* 0x0005e2000c101908 */
[----:B------:R-:W-:-:S13]  /*3480*/  ISETP.NE.AND P0, PT, R8, UR4, PT ;  /* 0x0000000408007c0c */ /* 0x000fda000bf05270 */
[----:B--2---:R-:W-:Y:S05]  /*3490*/  @P0 BRA `(.L_x_157) ;  /* 0xfffffffc00dc0947 */ /* 0x004fea000383ffff */
.L_x_153:
[----:B------:R-:W2:Y:S01]  /*34a0*/  LDCU UR4, c[0x0][0x3a8] ;  /* 0x00007500ff0477ac */ /* 0x000ea20008000800 */
[----:B------:R-:W-:Y:S01]  /*34b0*/  HFMA2 R11, -RZ, RZ, 0, 0 ;  /* 0x00000000ff0b7431 */ /* 0x000fe200000001ff */
[----:B------:R-:W-:Y:S01]  /*34c0*/  MOV R2, RZ ;  /* 0x000000ff00027202 */ /* 0x000fe20000000f00 */
[----:B------:R-:W0:Y:S01]  /*34d0*/  LDCU UR10, c[0x0][0x3a8] ;  /* 0x00007500ff0a77ac */ /* 0x000e220008000800 */
[----:B--2---:R-:W-:Y:S02]  /*34e0*/  UIADD3 UR7, UPT, UPT, UR4, -0x1, URZ ;  /* 0xffffffff04077890 */ /* 0x004fe4000fffe0ff */
[----:B------:R-:W-:Y:S02]  /*34f0*/  ULOP3.LUT UR6, UR4, 0xf, URZ, 0xc0, !UPT ;  /* 0x0000000f04067892 */ /* 0x000fe4000f8ec0ff */
[----:B------:R-:W-:Y:S01]  /*3500*/  UISETP.GE.U32.AND UP0, UPT, UR7, 0xf, UPT ;  /* 0x0000000f0700788c */ /* 0x000fe2000bf06070 */
[----:B0-----:R-:W-:Y:S01]  /*3510*/  IMAD R7, R3, UR10, RZ ;  /* 0x0000000a03077c24 */ /* 0x001fe2000f8e02ff */
[----:B------:R-:W-:-:S07]  /*3520*/  UISETP.NE.AND UP1, UPT, UR6, URZ, UPT ;  /* 0x000000ff0600728c */ /* 0x000fce000bf25270 */
[----:B------:R-:W-:Y:S05]  /*3530*/  BRA.U !UP0, `(.L_x_158) ;  /* 0x0000000508487547 */ /* 0x000fea000b800000 */
[----:B------:R-:W-:Y:S01]  /*3540*/  ULOP3.LUT UR4, UR4, 0x7ffffff0, URZ, 0xc0, !UPT ;  /* 0x7ffffff004047892 */ /* 0x000fe2000f8ec0ff */
[----:B------:R-:W-:Y:S01]  /*3550*/  IADD3 R6, PT, PT, -R3, RZ, RZ ;  /* 0x000000ff03067210 */ /* 0x000fe20007ffe1ff */
[----:B------:R-:W0:Y:S01]  /*3560*/  LDCU.64 UR12, c[0x0][0x398] ;  /* 0x00007300ff0c77ac */ /* 0x000e220008000a00 */
[----:B------:R-:W-:Y:S02]  /*3570*/  MOV R11, RZ ;  /* 0x000000ff000b7202 */ /* 0x000fe40000000f00 */
[----:B-1----:R-:W-:Y:S02]  /*3580*/  MOV R13, R7 ;  /* 0x00000007000d7202 */ /* 0x002fe40000000f00 */
[----:B------:R-:W-:Y:S01]  /*3590*/  MOV R2, UR4 ;  /* 0x0000000400027c02 */ /* 0x000fe20008000f00 */
[----:B------:R-:W-:-:S06]  /*35a0*/  UMOV UR4, URZ ;  /* 0x000000ff00047c82 */ /* 0x000fcc0008000000 */
.L_x_159:
[----:B------:R-:W-:Y:S01]  /*35b0*/  ISETP.NE.AND P2, PT, R6, RZ, PT ;  /* 0x000000ff0600720c */ /* 0x000fe20003f45270 */
[----:B------:R-:W-:Y:S02]  /*35c0*/  UIADD3 UR7, UPT, UPT, UR4, 0x1, URZ ;  /* 0x0000000104077890 */ /* 0x000fe4000fffe0ff */
[----:B------:R-:W-:Y:S01]  /*35d0*/  IADD3 R5, P0, PT, R7, UR4, RZ ;  /* 0x0000000407057c10 */ /* 0x000fe2000ff1e0ff */
[----:B------:R-:W-:-:S03]  /*35e0*/  USHF.R.S32.HI UR10, URZ, 0x1f, UR4 ;  /* 0x0000001fff0a7899 */ /* 0x000fc60008011404 */
[----:B------:R-:W-:-:S03]  /*35f0*/  ISETP.NE.AND P3, PT, R3, UR7, PT ;  /* 0x0000000703007c0c */ /* 0x000fc6000bf65270 */
[----:B------:R-:W-:Y:S02]  /*3600*/  LEA.HI.X.SX32 R10, R7, UR10, 0x1, P0 ;  /* 0x0000000a070a7c11 */ /* 0x000fe400080f0eff */
[C---:B0-----:R-:W-:Y:S01]  /*3610*/  LEA R4, P0, R5.reuse, UR12, 0x2 ;  /* 0x0000000c05047c11 */ /* 0x041fe2000f8010ff */
[----:B------:R-:W0:Y:S03]  /*3620*/  @P2 LDC.64 R8, c[0x0][0x398] ;  /* 0x0000e600ff082b82 */ /* 0x000e260000000a00 */
[----:B------:R-:W-:-:S05]  /*3630*/  LEA.HI.X R5, R5, UR13, R10, 0x2, P0 ;  /* 0x0000000d05057c11 */ /* 0x000fca00080f140a */
[----:B------:R-:W2:Y:S01]  /*3640*/  @P3 LDG.E R10, desc[UR8][R4.64+0x4] ;  /* 0x00000408040a3981 */ /* 0x000ea2000c1e1900 */
[----:B0-----:R-:W-:-:S06]  /*3650*/  @P2 IMAD.WIDE R8, R13, 0x4, R8 ;  /* 0x000000040d082825 */ /* 0x001fcc00078e0208 */
[----:B------:R-:W3:Y:S01]  /*3660*/  @P2 LDG.E R8, desc[UR8][R8.64] ;  /* 0x0000000808082981 */ /* 0x000ee2000c1e1900 */
[----:B------:R-:W-:Y:S02]  /*3670*/  UIADD3 UR7, UPT, UPT, UR4, 0x2, URZ ;  /* 0x0000000204077890 */ /* 0x000fe4000fffe0ff */
[----:B------:R-:W-:-:S04]  /*3680*/  UIADD3 UR10, UPT, UPT, UR4, 0x3, URZ ;  /* 0x00000003040a7890 */ /* 0x000fc8000fffe0ff */
[C---:B------:R-:W-:Y:S01]  /*3690*/  ISETP.NE.AND P4, PT, R3.reuse, UR7, PT ;  /* 0x0000000703007c0c */ /* 0x040fe2000bf85270 */
[----:B------:R-:W-:Y:S01]  /*36a0*/  UIADD3 UR7, UPT, UPT, UR4, 0x4, URZ ;  /* 0x0000000404077890 */ /* 0x000fe2000fffe0ff */
[----:B------:R-:W-:Y:S01]  /*36b0*/  ISETP.NE.AND P5, PT, R3, UR10, PT ;  /* 0x0000000a03007c0c */ /* 0x000fe2000bfa5270 */
[----:B------:R-:W-:-:S04]  /*36c0*/  UIADD3 UR10, UPT, UPT, UR4, 0x5, URZ ;  /* 0x00000005040a7890 */ /* 0x000fc8000fffe0ff */
[C---:B------:R-:W-:Y:S02]  /*36d0*/  ISETP.NE.AND P6, PT, R3.reuse, UR7, PT ;  /* 0x0000000703007c0c */ /* 0x040fe4000bfc5270 */
[----:B------:R-:W-:Y:S01]  /*36e0*/  ISETP.NE.AND P0, PT, R3, UR10, PT ;  /* 0x0000000a03007c0c */ /* 0x000fe2000bf05270 */
[----:B------:R-:W-:-:S03]  /*36f0*/  UIADD3 UR7, UPT, UPT, UR4, 0x6, URZ ;  /* 0x0000000604077890 */ /* 0x000fc6000fffe0ff */
[----:B------:R-:W4:Y:S01]  /*3700*/  @P4 LDG.E R12, desc[UR8][R4.64+0x8] ;  /* 0x00000808040c4981 */ /* 0x000f22000c1e1900 */
[----:B------:R-:W-:-:S03]  /*3710*/  UIADD3 UR10, UPT, UPT, UR4, 0x7, URZ ;  /* 0x00000007040a7890 */ /* 0x000fc6000fffe0ff */
[----:B------:R-:W5:Y:S01]  /*3720*/  @P5 LDG.E R14, desc[UR8][R4.64+0xc] ;  /* 0x00000c08040e5981 */ /* 0x000f62000c1e1900 */
[----:B------:R-:W-:Y:S01]  /*3730*/  ISETP.NE.AND P1, PT, R3, UR7, PT ;  /* 0x0000000703007c0c */ /* 0x000fe2000bf25270 */
[----:B------:R-:W-:-:S12]  /*3740*/  UIADD3 UR7, UPT, UPT, UR4, 0x8, URZ ;  /* 0x0000000804077890 */ /* 0x000fd8000fffe0ff */
[----:B------:R-:W5:Y:S01]  /*3750*/  @P1 LDG.E R16, desc[UR8][R4.64+0x18] ;  /* 0x0000180804101981 */ /* 0x000f62000c1e1900 */
[----:B---3--:R-:W-:-:S03]  /*3760*/  @P2 FADD R11, R11, R8 ;  /* 0x000000080b0b2221 */ /* 0x008fc60000000000 */
[----:B------:R-:W3:Y:S01]  /*3770*/  @P6 LDG.E R8, desc[UR8][R4.64+0x10] ;  /* 0x0000100804086981 */ /* 0x000ee2000c1e1900 */
[----:B------:R-:W-:Y:S01]  /*3780*/  ISETP.NE.AND P2, PT, R3, UR10, PT ;  /* 0x0000000a03007c0c */ /* 0x000fe2000bf45270 */
[----:B--2---:R-:W-:Y:S02]  /*3790*/  @P3 FADD R11, R11, R10 ;  /* 0x0000000a0b0b3221 */ /* 0x004fe40000000000 */
[----:B------:R-:W2:Y:S01]  /*37a0*/  @P0 LDG.E R10, desc[UR8][R4.64+0x14] ;  /* 0x00001408040a0981 */ /* 0x000ea2000c1e1900 */
[----:B------:R-:W-:-:S09]  /*37b0*/  ISETP.NE.AND P3, PT, R3, UR7, PT ;  /* 0x0000000703007c0c */ /* 0x000fd2000bf65270 */
[----:B------:R-:W2:Y:S04]  /*37c0*/  @P2 LDG.E R18, desc[UR8][R4.64+0x1c] ;  /* 0x00001c0804122981 */ /* 0x000ea8000c1e1900 */
[----:B------:R-:W2:Y:S01]  /*37d0*/  @P3 LDG.E R20, desc[UR8][R4.64+0x20] ;  /* 0x0000200804143981 */ /* 0x000ea2000c1e1900 */
[----:B------:R-:W-:Y:S01]  /*37e0*/  UIADD3 UR7, UPT, UPT, UR4, 0x9, URZ ;  /* 0x0000000904077890 */ /* 0x000fe2000fffe0ff */
[----:B----4-:R-:W-:Y:S01]  /*37f0*/  @P4 FADD R11, R11, R12 ;  /* 0x0000000c0b0b4221 */ /* 0x010fe20000000000 */
[----:B------:R-:W-:-:S04]  /*3800*/  UIADD3 UR10, UPT, UPT, UR4, 0xa, URZ ;  /* 0x0000000a040a7890 */ /* 0x000fc8000fffe0ff */
[----:B------:R-:W-:Y:S01]  /*3810*/  ISETP.NE.AND P4, PT, R3, UR7, PT ;  /* 0x0000000703007c0c */ /* 0x000fe2000bf85270 */
[----:B------:R-:W-:Y:S01]  /*3820*/  UIADD3 UR7, UPT, UPT, UR4, 0xb, URZ ;  /* 0x0000000b04077890 */ /* 0x000fe2000fffe0ff */
[----:B-----5:R-:W-:Y:S01]  /*3830*/  @P5 FADD R11, R11, R14 ;  /* 0x0000000e0b0b5221 */ /* 0x020fe20000000000 */
[----:B------:R-:W-:Y:S01]  /*3840*/  ISETP.NE.AND P5, PT, R3, UR10, PT ;  /* 0x0000000a03007c0c */ /* 0x000fe2000bfa5270 */
[----:B------:R-:W-:Y:S02]  /*3850*/  UIADD3 UR10, UPT, UPT, UR4, 0xc, URZ ;  /* 0x0000000c040a7890 */ /* 0x000fe4000fffe0ff */
[----:B---3--:R-:W-:Y:S01]  /*3860*/  @P6 FADD R11, R11, R8 ;  /* 0x000000080b0b6221 */ /* 0x008fe20000000000 */
[----:B------:R-:W-:-:S06]  /*3870*/  ISETP.NE.AND P6, PT, R3, UR7, PT ;  /* 0x0000000703007c0c */ /* 0x000fcc000bfc5270 */
[----:B------:R-:W3:Y:S01]  /*3880*/  @P4 LDG.E R8, desc[UR8][R4.64+0x24] ;  /* 0x0000240804084981 */ /* 0x000ee2000c1e1900 */
[----:B--2---:R-:W-:Y:S01]  /*3890*/  @P0 FADD R11, R11, R10 ;  /* 0x0000000a0b0b0221 */ /* 0x004fe20000000000 */
[----:B------:R-:W-:Y:S01]  /*38a0*/  ISETP.NE.AND P0, PT, R3, UR10, PT ;  /* 0x0000000a03007c0c */ /* 0x000fe2000bf05270 */
[----:B------:R-:W-:Y:S01]  /*38b0*/  UIADD3 UR7, UPT, UPT, UR4, 0xd, URZ ;  /* 0x0000000d04077890 */ /* 0x000fe2000fffe0ff */
[----:B------:R-:W2:Y:S01]  /*38c0*/  @P5 LDG.E R10, desc[UR8][R4.64+0x28] ;  /* 0x00002808040a5981 */ /* 0x000ea2000c1e1900 */
[----:B------:R-:W-:Y:S01]  /*38d0*/  UIADD3 UR10, UPT, UPT, UR4, 0xe, URZ ;  /* 0x0000000e040a7890 */ /* 0x000fe2000fffe0ff */
[----:B------:R-:W-:-:S03]  /*38e0*/  @P1 FADD R11, R11, R16 ;  /* 0x000000100b0b1221 */ /* 0x000fc60000000000 */
[----:B------:R-:W-:Y:S01]  /*38f0*/  ISETP.NE.AND P1, PT, R3, UR7, PT ;  /* 0x0000000703007c0c */ /* 0x000fe2000bf25270 */
[----:B------:R-:W-:Y:S01]  /*3900*/  UIADD3 UR7, UPT, UPT, UR4, 0xf, URZ ;  /* 0x0000000f04077890 */ /* 0x000fe2000fffe0ff */
[----:B------:R-:W4:Y:S01]  /*3910*/  @P6 LDG.E R12, desc[UR8][R4.64+0x2c] ;  /* 0x00002c08040c6981 */ /* 0x000f22000c1e1900 */
[----:B------:R-:W-:Y:S01]  /*3920*/  @P2 FADD R11, R11, R18 ;  /* 0x000000120b0b2221 */ /* 0x000fe20000000000 */
[----:B------:R-:W-:Y:S02]  /*3930*/  ISETP.NE.AND P2, PT, R3, UR10, PT ;  /* 0x0000000a03007c0c */ /* 0x000fe4000bf45270 */
[----:B------:R-:W5:Y:S01]  /*3940*/  @P0 LDG.E R14, desc[UR8][R4.64+0x30] ;  /* 0x00003008040e0981 */ /* 0x000f62000c1e1900 */
[----:B------:R-:W-:Y:S01]  /*3950*/  @P3 FADD R11, R11, R20 ;  /* 0x000000140b0b3221 */ /* 0x000fe20000000000 */
[----:B------:R-:W-:-:S05]  /*3960*/  ISETP.NE.AND P3, PT, R3, UR7, PT ;  /* 0x0000000703007c0c */ /* 0x000fca000bf65270 */
[----:B------:R-:W5:Y:S04]  /*3970*/  @P1 LDG.E R16, desc[UR8][R4.64+0x34] ;  /* 0x0000340804101981 */ /* 0x000f68000c1e1900 */
[----:B------:R-:W5:Y:S04]  /*3980*/  @P2 LDG.E R18, desc[UR8][R4.64+0x38] ;  /* 0x0000380804122981 */ /* 0x000f68000c1e1900 */
[----:B------:R-:W5:Y:S01]  /*3990*/  @P3 LDG.E R20, desc[UR8][R4.64+0x3c] ;  /* 0x00003c0804143981 */ /* 0x000f62000c1e1900 */
[----:B------:R-:W-:Y:S01]  /*39a0*/  UIADD3 UR4, UPT, UPT, UR4, 0x10, URZ ;  /* 0x0000001004047890 */ /* 0x000fe2000fffe0ff */
[----:B------:R-:W-:-:S02]  /*39b0*/  IADD3 R6, PT, PT, R6, 0x10, RZ ;  /* 0x0000001006067810 */ /* 0x000fc40007ffe0ff */
[----:B------:R-:W-:Y:S01]  /*39c0*/  IADD3 R13, PT, PT, R13, 0x10, RZ ;  /* 0x000000100d0d7810 */ /* 0x000fe20007ffe0ff */
[----:B---3--:R-:W-:-:S04]  /*39d0*/  @P4 FADD R11, R11, R8 ;  /* 0x000000080b0b4221 */ /* 0x008fc80000000000 */
[----:B--2---:R-:W-:-:S04]  /*39e0*/  @P5 FADD R11, R11, R10 ;  /* 0x0000000a0b0b5221 */ /* 0x004fc80000000000 */
[----:B----4-:R-:W-:-:S04]  /*39f0*/  @P6 FADD R11, R11, R12 ;  /* 0x0000000c0b0b6221 */ /* 0x010fc80000000000 */
[----:B-----5:R-:W-:Y:S01]  /*3a00*/  @P0 FADD R11, R11, R14 ;  /* 0x0000000e0b0b0221 */ /* 0x020fe20000000000 */
[----:B------:R-:W-:-:S03]  /*3a10*/  ISETP.NE.AND P0, PT, R2, UR4, PT ;  /* 0x0000000402007c0c */ /* 0x000fc6000bf05270 */
[----:B------:R-:W-:-:S04]  /*3a20*/  @P1 FADD R11, R11, R16 ;  /* 0x000000100b0b1221 */ /* 0x000fc80000000000 */
[----:B------:R-:W-:-:S04]  /*3a30*/  @P2 FADD R11, R11, R18 ;  /* 0x000000120b0b2221 */ /* 0x000fc80000000000 */
[----:B------:R-:W-:Y:S02]  /*3a40*/  @P3 FADD R11, R11, R20 ;  /* 0x000000140b0b3221 */ /* 0x000fe40000000000 */
[----:B------:R-:W-:Y:S05]  /*3a50*/  @P0 BRA `(.L_x_159) ;  /* 0xfffffff800d40947 */ /* 0x000fea000383ffff */
.L_x_158:
[----:B------:R-:W-:Y:S05]  /*3a60*/  BRA.U !UP1, `(.L_x_132) ;  /* 0x0000000509687547 */ /* 0x000fea000b800000 */
[----:B------:R-:W0:Y:S01]  /*3a70*/  LDCU UR4, c[0x0][0x3a8] ;  /* 0x00007500ff0477ac */ /* 0x000e220008000800 */
[----:B------:R-:W-:Y:S02]  /*3a80*/  UISETP.GE.U32.AND UP0, UPT, UR6, 0x8, UPT ;  /* 0x000000080600788c */ /* 0x000fe4000bf06070 */
[----:B0-----:R-:W-:-:S04]  /*3a90*/  ULOP3.LUT UR7, UR4, 0x7, URZ, 0xc0, !UPT ;  /* 0x0000000704077892 */ /* 0x001fc8000f8ec0ff */
[----:B------:R-:W-:-:S03]  /*3aa0*/  UISETP.NE.AND UP1, UPT, UR7, URZ, UPT ;  /* 0x000000ff0700728c */ /* 0x000fc6000bf25270 */
[----:B------:R-:W-:Y:S08]  /*3ab0*/  BRA.U !UP0, `(.L_x_160) ;  /* 0x0000000108a07547 */ /* 0x000ff0000b800000 */
[----:B------:R-:W-:Y:S01]  /*3ac0*/  ISETP.NE.AND P6, PT, R3, R2, PT ;  /* 0x000000020300720c */ /* 0x000fe20003fc5270 */
[----:B------:R-:W0:-:S12]  /*3ad0*/  LDCU.64 UR10, c[0x0][0x398] ;  /* 0x00007300ff0a77ac */ /* 0x000e180008000a00 */
[----:B------:R-:W2:Y:S01]  /*3ae0*/  @P6 LDC.64 R8, c[0x0][0x398] ;  /* 0x0000e600ff086b82 */ /* 0x000ea20000000a00 */
[----:B-1----:R-:W-:-:S05]  /*3af0*/  @P6 IADD3 R5, PT, PT, R7, R2, RZ ;  /* 0x0000000207056210 */ /* 0x002fca0007ffe0ff */
[----:B--2---:R-:W-:-:S06]  /*3b00*/  @P6 IMAD.WIDE R8, R5, 0x4, R8 ;  /* 0x0000000405086825 */ /* 0x004fcc00078e0208 */
[----:B------:R-:W2:Y:S01]  /*3b10*/  @P6 LDG.E R8, desc[UR8][R8.64] ;  /* 0x0000000808086981 */ /* 0x000ea2000c1e1900 */
[C---:B------:R-:W-:Y:S02]  /*3b20*/  IADD3 R4, PT, PT, R2.reuse, 0x1, RZ ;  /* 0x0000000102047810 */ /* 0x040fe40007ffe0ff */
[----:B------:R-:W-:Y:S02]  /*3b30*/  IADD3 R6, PT, PT, R2, 0x2, RZ ;  /* 0x0000000202067810 */ /* 0x000fe40007ffe0ff */
[----:B------:R-:W-:Y:S02]  /*3b40*/  IADD3 R5, P0, PT, R7, R2, RZ ;  /* 0x0000000207057210 */ /* 0x000fe40007f1e0ff */
[C---:B------:R-:W-:Y:S02]  /*3b50*/  ISETP.NE.AND P5, PT, R3.reuse, R4, PT ;  /* 0x000000040300720c */ /* 0x040fe40003fa5270 */
[----:B------:R-:W-:Y:S02]  /*3b60*/  ISETP.NE.AND P4, PT, R3, R6, PT ;  /* 0x000000060300720c */ /* 0x000fe40003f85270 */
[----:B------:R-:W-:-:S02]  /*3b70*/  LEA.HI.X.SX32 R12, R7, RZ, 0x1, P0 ;  /* 0x000000ff070c7211 */ /* 0x000fc400000f0eff */
[C---:B0-----:R-:W-:Y:S02]  /*3b80*/  LEA R4, P0, R5.reuse, UR10, 0x2 ;  /* 0x0000000a05047c11 */ /* 0x041fe4000f8010ff */
[C---:B------:R-:W-:Y:S02]  /*3b90*/  IADD3 R6, PT, PT, R2.reuse, 0x3, RZ ;  /* 0x0000000302067810 */ /* 0x040fe40007ffe0ff */
[C---:B------:R-:W-:Y:S02]  /*3ba0*/  IADD3 R10, PT, PT, R2.reuse, 0x4, RZ ;  /* 0x00000004020a7810 */ /* 0x040fe40007ffe0ff */
[----:B------:R-:W-:Y:S02]  /*3bb0*/  LEA.HI.X R5, R5, UR11, R12, 0x2, P0 ;  /* 0x0000000b05057c11 */ /* 0x000fe400080f140c */
[C---:B------:R-:W-:Y:S02]  /*3bc0*/  ISETP.NE.AND P3, PT, R3.reuse, R6, PT ;  /* 0x000000060300720c */ /* 0x040fe40003f65270 */
[----:B------:R-:W-:Y:S01]  /*3bd0*/  ISETP.NE.AND P2, PT, R3, R10, PT ;  /* 0x0000000a0300720c */ /* 0x000fe20003f45270 */
[----:B------:R-:W3:Y:S01]  /*3be0*/  @P5 LDG.E R6, desc[UR8][R4.64+0x4] ;  /* 0x0000040804065981 */ /* 0x000ee2000c1e1900 */
[----:B------:R-:W-:-:S02]  /*3bf0*/  IADD3 R10, PT, PT, R2, 0x5, RZ ;  /* 0x00000005020a7810 */ /* 0x000fc40007ffe0ff */
[C---:B------:R-:W-:Y:S02]  /*3c00*/  IADD3 R12, PT, PT, R2.reuse, 0x6, RZ ;  /* 0x00000006020c7810 */ /* 0x040fe40007ffe0ff */
[C---:B------:R-:W-:Y:S02]  /*3c10*/  ISETP.NE.AND P1, PT, R3.reuse, R10, PT ;  /* 0x0000000a0300720c */ /* 0x040fe40003f25270 */
[----:B------:R-:W4:Y:S01]  /*3c20*/  @P4 LDG.E R10, desc[UR8][R4.64+0x8] ;  /* 0x00000808040a4981 */ /* 0x000f22000c1e1900 */
[----:B------:R-:W-:Y:S02]  /*3c30*/  ISETP.NE.AND P0, PT, R3, R12, PT ;  /* 0x0000000c0300720c */ /* 0x000fe40003f05270 */
[----:B------:R-:W-:Y:S01]  /*3c40*/  IADD3 R14, PT, PT, R2, 0x7, RZ ;  /* 0x00000007020e7810 */ /* 0x000fe20007ffe0ff */
[----:B------:R-:W5:Y:S10]  /*3c50*/  @P3 LDG.E R12, desc[UR8][R4.64+0xc] ;  /* 0x00000c08040c3981 */ /* 0x000f74000c1e1900 */
[----:B------:R-:W5:Y:S01]  /*3c60*/  @P0 LDG.E R16, desc[UR8][R4.64+0x18] ;  /* 0x0000180804100981 */ /* 0x000f62000c1e1900 */
[----:B--2---:R-:W-:Y:S01]  /*3c70*/  @P6 FADD R11, R11, R8 ;  /* 0x000000080b0b6221 */ /* 0x004fe20000000000 */
[----:B------:R-:W-:-:S02]  /*3c80*/  ISETP.NE.AND P6, PT, R3, R14, PT ;  /* 0x0000000e0300720c */ /* 0x000fc40003fc5270 */
[----:B------:R-:W2:Y:S04]  /*3c90*/  @P2 LDG.E R8, desc[UR8][R4.64+0x10] ;  /* 0x0000100804082981 */ /* 0x000ea8000c1e1900 */
[----:B------:R-:W2:Y:S07]  /*3ca0*/  @P1 LDG.E R14, desc[UR8][R4.64+0x14] ;  /* 0x00001408040e1981 */ /* 0x000eae000c1e1900 */
[----:B------:R-:W2:Y:S01]  /*3cb0*/  @P6 LDG.E R18, desc[UR8][R4.64+0x1c] ;  /* 0x00001c0804126981 */ /* 0x000ea2000c1e1900 */
[----:B---3--:R-:W-:-:S04]  /*3cc0*/  @P5 FADD R11, R11, R6 ;  /* 0x000000060b0b5221 */ /* 0x008fc80000000000 */
[----:B----4-:R-:W-:-:S04]  /*3cd0*/  @P4 FADD R11, R11, R10 ;  /* 0x0000000a0b0b4221 */ /* 0x010fc80000000000 */
[----:B-----5:R-:W-:Y:S01]  /*3ce0*/  @P3 FADD R11, R11, R12 ;  /* 0x0000000c0b0b3221 */ /* 0x020fe20000000000 */
[----:B------:R-:W-:-:S03]  /*3cf0*/  IADD3 R2, PT, PT, R2, 0x8, RZ ;  /* 0x0000000802027810 */ /* 0x000fc60007ffe0ff */
[----:B--2---:R-:W-:-:S04]  /*3d00*/  @P2 FADD R11, R11, R8 ;  /* 0x000000080b0b2221 */ /* 0x004fc80000000000 */
[----:B------:R-:W-:-:S04]  /*3d10*/  @P1 FADD R11, R11, R14 ;  /* 0x0000000e0b0b1221 */ /* 0x000fc80000000000 */
[----:B------:R-:W-:-:S04]  /*3d20*/  @P0 FADD R11, R11, R16 ;  /* 0x000000100b0b0221 */ /* 0x000fc80000000000 */
[----:B------:R-:W-:-:S07]  /*3d30*/  @P6 FADD R11, R11, R18 ;  /* 0x000000120b0b6221 */ /* 0x000fce0000000000 */
.L_x_160:
[----:B------:R-:W-:Y:S05]  /*3d40*/  BRA.U !UP1, `(.L_x_132) ;  /* 0x0000000109b07547 */ /* 0x000fea000b800000 */
[----:B------:R-:W-:Y:S02]  /*3d50*/  UISETP.GE.U32.AND UP0, UPT, UR7, 0x4, UPT ;  /* 0x000000040700788c */ /* 0x000fe4000bf06070 */
[----:B------:R-:W-:-:S04]  /*3d60*/  ULOP3.LUT UR4, UR4, 0x3, URZ, 0xc0, !UPT ;  /* 0x0000000304047892 */ /* 0x000fc8000f8ec0ff */
[----:B------:R-:W-:-:S03]  /*3d70*/  UISETP.NE.AND UP1, UPT, UR4, URZ, UPT ;  /* 0x000000ff0400728c */ /* 0x000fc6000bf25270 */
[----:B------:R-:W-:Y:S08]  /*3d80*/  BRA.U !UP0, `(.L_x_161) ;  /* 0x0000000108647547 */ /* 0x000ff0000b800000 */
[-C--:B------:R-:W-:Y:S01]  /*3d90*/  ISETP.NE.AND P0, PT, R3, R2.reuse, PT ;  /* 0x000000020300720c */ /* 0x080fe20003f05270 */
[----:B------:R-:W0:Y:S01]  /*3da0*/  LDCU.64 UR6, c[0x0][0x398] ;  /* 0x00007300ff0677ac */ /* 0x000e220008000a00 */
[C---:B------:R-:W-:Y:S02]  /*3db0*/  IADD3 R8, PT, PT, R2.reuse, 0x1, RZ ;  /* 0x0000000102087810 */ /* 0x040fe40007ffe0ff */
[----:B------:R-:W-:Y:S02]  /*3dc0*/  SHF.R.S32.HI R6, RZ, 0x1f, R2 ;  /* 0x0000001fff067819 */ /* 0x000fe40000011402 */
[----:B-1----:R-:W-:Y:S02]  /*3dd0*/  IADD3 R13, P2, PT, R7, R2, RZ ;  /* 0x00000002070d7210 */ /* 0x002fe40007f5e0ff */
[----:B------:R-:W-:Y:S02]  /*3de0*/  IADD3 R10, PT, PT, R2, 0x2, RZ ;  /* 0x00000002020a7810 */ /* 0x000fe40007ffe0ff */
[----:B------:R-:W-:-:S02]  /*3df0*/  ISETP.NE.AND P1, PT, R3, R8, PT ;  /* 0x000000080300720c */ /* 0x000fc40003f25270 */
[C---:B------:R-:W-:Y:S01]  /*3e00*/  LEA.HI.X.SX32 R6, R7.reuse, R6, 0x1, P2 ;  /* 0x0000000607067211 */ /* 0x040fe200010f0eff */
[----:B------:R-:W1:Y:S01]  /*3e10*/  @P0 LDC.64 R4, c[0x0][0x398] ;  /* 0x0000e600ff040b82 */ /* 0x000e620000000a00 */
[----:B------:R-:W-:Y:S02]  /*3e20*/  @P0 IADD3 R9, PT, PT, R7, R2, RZ ;  /* 0x0000000207090210 */ /* 0x000fe40007ffe0ff */
[----:B------:R-:W-:Y:S02]  /*3e30*/  ISETP.NE.AND P3, PT, R3, R10, PT ;  /* 0x0000000a0300720c */ /* 0x000fe40003f65270 */
[----:B------:R-:W-:Y:S01]  /*3e40*/  IADD3 R10, PT, PT, R2, 0x3, RZ ;  /* 0x00000003020a7810 */ /* 0x000fe20007ffe0ff */
[----:B-1----:R-:W-:Y:S01]  /*3e50*/  @P0 IMAD.WIDE R8, R9, 0x4, R4 ;  /* 0x0000000409080825 */ /* 0x002fe200078e0204 */
[----:B0-----:R-:W-:-:S04]  /*3e60*/  LEA R4, P2, R13, UR6, 0x2 ;  /* 0x000000060d047c11 */ /* 0x001fc8000f8410ff */
[----:B------:R-:W-:Y:S01]  /*3e70*/  LEA.HI.X R5, R13, UR7, R6, 0x2, P2 ;  /* 0x000000070d057c11 */ /* 0x000fe200090f1406 */
[----:B------:R-:W2:Y:S01]  /*3e80*/  @P0 LDG.E R8, desc[UR8][R8.64] ;  /* 0x0000000808080981 */ /* 0x000ea2000c1e1900 */
[----:B------:R-:W-:-:S03]  /*3e90*/  ISETP.NE.AND P2, PT, R3, R10, PT ;  /* 0x0000000a0300720c */ /* 0x000fc60003f45270 */
[----:B------:R-:W3:Y:S04]  /*3ea0*/  @P1 LDG.E R6, desc[UR8][R4.64+0x4] ;  /* 0x0000040804061981 */ /* 0x000ee8000c1e1900 */
[----:B------:R-:W4:Y:S06]  /*3eb0*/  @P3 LDG.E R10, desc[UR8][R4.64+0x8] ;  /* 0x00000808040a3981 */ /* 0x000f2c000c1e1900 */
[----:B------:R-:W5:Y:S01]  /*3ec0*/  @P2 LDG.E R12, desc[UR8][R4.64+0xc] ;  /* 0x00000c08040c2981 */ /* 0x000f62000c1e1900 */
[----:B------:R-:W-:Y:S01]  /*3ed0*/  IADD3 R2, PT, PT, R2, 0x4, RZ ;  /* 0x0000000402027810 */ /* 0x000fe20007ffe0ff */
[----:B--2---:R-:W-:-:S04]  /*3ee0*/  @P0 FADD R11, R11, R8 ;  /* 0x000000080b0b0221 */ /* 0x004fc80000000000 */
[----:B---3--:R-:W-:-:S04]  /*3ef0*/  @P1 FADD R11, R11, R6 ;  /* 0x000000060b0b1221 */ /* 0x008fc80000000000 */
[----:B----4-:R-:W-:-:S04]  /*3f00*/  @P3 FADD R11, R11, R10 ;  /* 0x0000000a0b0b3221 */ /* 0x010fc80000000000 */
[----:B-----5:R-:W-:-:S07]  /*3f10*/  @P2 FADD R11, R11, R12 ;  /* 0x0000000c0b0b2221 */ /* 0x020fce0000000000 */
.L_x_161:
[----:B------:R-:W-:Y:S05]  /*3f20*/  BRA.U !UP1, `(.L_x_132) ;  /* 0x0000000109387547 */ /* 0x000fea000b800000 */
[----:B-1----:R-:W0:Y:S01]  /*3f30*/  S2R R5, SR_TID.X ;  /* 0x0000000000057919 */ /* 0x002e220000002100 */
[----:B------:R-:W-:Y:S01]  /*3f40*/  IADD3 R7, PT, PT, R7, R2, RZ ;  /* 0x0000000207077210 */ /* 0x000fe20007ffe0ff */
[----:B------:R-:W-:Y:S01]  /*3f50*/  UIADD3 UR4, UPT, UPT, -UR4, URZ, URZ ;  /* 0x000000ff04047290 */ /* 0x000fe2000fffe1ff */
[----:B0-----:R-:W-:-:S11]  /*3f60*/  IADD3 R2, PT, PT, R2, -UR5, -R5 ;  /* 0x8000000502027c10 */ /* 0x001fd6000fffe805 */
.L_x_162:
[----:B------:R-:W-:-:S13]  /*3f70*/  ISETP.NE.AND P0, PT, R2, RZ, PT ;  /* 0x000000ff0200720c */ /* 0x000fda0003f05270 */
[----:B------:R-:W0:Y:S02]  /*3f80*/  @P0 LDC.64 R4, c[0x0][0x398] ;  /* 0x0000e600ff040b82 */ /* 0x000e240000000a00 */
[----:B0-----:R-:W-:-:S06]  /*3f90*/  @P0 IMAD.WIDE R4, R7, 0x4, R4 ;  /* 0x0000000407040825 */ /* 0x001fcc00078e0204 */
[----:B------:R-:W2:Y:S01]  /*3fa0*/  @P0 LDG.E R4, desc[UR8][R4.64] ;  /* 0x0000000804040981 */ /* 0x000ea2000c1e1900 */
[----:B------:R-:W-:Y:S01]  /*3fb0*/  UIADD3 UR4, UPT, UPT, UR4, 0x1, URZ ;  /* 0x0000000104047890 */ /* 0x000fe2000fffe0ff */
[----:B------:R-:W-:Y:S02]  /*3fc0*/  IADD3 R2, PT, PT, R2, 0x1, RZ ;  /* 0x0000000102027810 */ /* 0x000fe40007ffe0ff */
[----:B------:R-:W-:Y:S01]  /*3fd0*/  IADD3 R7, PT, PT, R7, 0x1, RZ ;  /* 0x0000000107077810 */ /* 0x000fe20007ffe0ff */
[----:B------:R-:W-:Y:S01]  /*3fe0*/  UISETP.NE.AND UP0, UPT, UR4, URZ, UPT ;  /* 0x000000ff0400728c */ /* 0x000fe2000bf05270 */
[----:B--2---:R-:W-:-:S08]  /*3ff0*/  @P0 FADD R11, R11, R4 ;  /* 0x000000040b0b0221 */ /* 0x004fd00000000000 */
[----:B------:R-:W-:Y:S05]  /*4000*/  BRA.U UP0, `(.L_x_162) ;  /* 0xfffffffd00d87547 */ /* 0x000fea000b83ffff */
.L_x_132:
[----:B------:R-:W0:Y:S01]  /*4010*/  LDC.64 R6, c[0x0][0x3a8] ;  /* 0x0000ea00ff067b82 */ /* 0x000e220000000a00 */
[----:B------:R-:W-:Y:S01]  /*4020*/  BSSY.RECONVERGENT B0, `(.L_x_163) ;  /* 0x000000f000007945 */ /* 0x000fe20003800200 */
[----:B0-----:R-:W-:Y:S02]  /*4030*/  IADD3 R6, PT, PT, R6, -0x1, RZ ;  /* 0xffffffff06067810 */ /* 0x001fe40007ffe0ff */
[----:B------:R-:W-:Y:S02]  /*4040*/  ISETP.GE.AND P1, PT, R7, 0x1, PT ;  /* 0x000000010700780c */ /* 0x000fe40003f26270 */
[----:B------:R-:W-:-:S04]  /*4050*/  I2FP.F32.S32 R10, R6 ;  /* 0x00000006000a7245 */ /* 0x000fc80000201400 */
[----:B-1----:R-:W0:Y:S08]  /*4060*/  MUFU.RCP R5, R10 ;  /* 0x0000000a00057308 */ /* 0x002e300000001000 */
        /* <DEDUP_REMOVED lines=8> */
[----:B------:R-:W-:Y:S05]  /*40f0*/  CALL.REL.NOINC `($__internal_5_$__cuda_sm3x_div_rn_noftz_f32_slowpath) ;  /* 0x0000000c00707944 */ /* 0x000fea0003c00000 */
[----:B------:R-:W-:-:S07]  /*4100*/  MOV R5, R25 ;  /* 0x0000001900057202 */ /* 0x000fce0000000f00 */
.L_x_164:
[----:B------:R-:W-:Y:S05]  /*4110*/  BSYNC.RECONVERGENT B0 ;  /* 0x0000000000007941 */ /* 0x000fea0003800200 */
.L_x_163:
[----:B------:R-:W-:Y:S05]  /*4120*/  @!P1 EXIT ;  /* 0x000000000000994d */ /* 0x000fea0003800000 */
[----:B------:R-:W0:Y:S01]  /*4130*/  LDCU UR5, c[0x0][0x3ac] ;  /* 0x00007580ff0577ac */ /* 0x000e220008000800 */
[----:B------:R-:W1:Y:S01]  /*4140*/  LDCU UR4, c[0x0][0x3b0] ;  /* 0x00007600ff0477ac */ /* 0x000e620008000800 */
[----:B0-----:R-:W-:Y:S02]  /*4150*/  UISETP.GE.U32.AND UP0, UPT, UR5, 0x10, UPT ;  /* 0x000000100500788c */ /* 0x001fe4000bf06070 */
[----:B------:R-:W-:Y:S01]  /*4160*/  ULOP3.LUT UR6, UR5, 0xf, URZ, 0xc0, !UPT ;  /* 0x0000000f05067892 */ /* 0x000fe2000f8ec0ff */
[----:B-1----:R-:W-:Y:S01]  /*4170*/  FFMA R0, -R5, UR4, R0 ;  /* 0x0000000405007c23 */ /* 0x002fe20008000100 */
[----:B------:R-:W-:-:S04]  /*4180*/  UMOV UR4, URZ ;  /* 0x000000ff00047c82 */ /* 0x000fc80008000000 */
        /* <DEDUP_REMOVED lines=8> */
.L_x_166:
[----:B-1-3--:R-:W-:-:S05]  /*4210*/  IMAD.WIDE R20, R5, 0x4, R16 ;  /* 0x0000000405147825 */ /* 0x00afca00078e0210 */
[----:B------:R1:W3:Y:S01]  /*4220*/  LDG.E.CONSTANT R27, desc[UR8][R20.64] ;  /* 0x00000008141b7981 */ /* 0x0002e2000c1e9900 */
[----:B0-----:R-:W-:-:S05]  /*4230*/  IMAD.WIDE R24, R2, 0x4, R20 ;  /* 0x0000000402187825 */ /* 0x001fca00078e0214 */
[----:B------:R0:W4:Y:S01]  /*4240*/  LDG.E.CONSTANT R33, desc[UR8][R24.64] ;  /* 0x0000000818217981 */ /* 0x000122000c1e9900 */
[----:B------:R-:W-:-:S04]  /*4250*/  IMAD.WIDE R14, R2, 0x4, R24 ;  /* 0x00000004020e7825 */ /* 0x000fc800078e0218 */
[C---:B------:R-:W-:Y:S02]  /*4260*/  IMAD.WIDE R12, R2.reuse, 0x4, R14 ;  /* 0x00000004020c7825 */ /* 0x040fe400078e020e */
        /* <DEDUP_REMOVED lines=14> */
[----:B------:R2:W5:Y:S04]  /*4350*/  LDG.E.CONSTANT R11, desc[UR8][R22.64] ;  /* 0x00000008160b7981 */ /* 0x000568000c1e9900 */
[----:B------:R2:W5:Y:S01]  /*4360*/  LDG.E.CONSTANT R13, desc[UR8][R30.64] ;  /* 0x000000081e0d7981 */ /* 0x000562000c1e9900 */
[----:B-1----:R-:W-:-:S05]  /*4370*/  IMAD.WIDE R20, R2, 0x4, R30 ;  /* 0x0000000402147825 */ /* 0x002fca00078e021e */
[----:B------:R1:W5:Y:S01]  /*4380*/  LDG.E.CONSTANT R15, desc[UR8][R20.64] ;  /* 0x00000008140f7981 */ /* 0x000362000c1e9900 */
[----:B------:R-:W-:-:S04]  /*4390*/  IMAD.WIDE R36, R2, 0x4, R20 ;  /* 0x0000000402247825 */ /* 0x000fc800078e0214 */
[C---:B0-----:R-:W-:Y:S02]  /*43a0*/  IMAD.WIDE R24, R2.reuse, 0x4, R36 ;  /* 0x0000000402187825 */ /* 0x041fe400078e0224 */
[----:B------:R-:W5:Y:S02]  /*43b0*/  LDG.E.CONSTANT R37, desc[UR8][R36.64] ;  /* 0x0000000824257981 */ /* 0x000f64000c1e9900 */
[C---:B--2---:R-:W-:Y:S02]  /*43c0*/  IMAD.WIDE R22, R2.reuse, 0x4, R24 ;  /* 0x0000000402167825 */ /* 0x044fe400078e0218 */
[----:B------:R0:W2:Y:S04]  /*43d0*/  LDG.E.CONSTANT R4, desc[UR8][R24.64] ;  /* 0x0000000818047981 */ /* 0x0000a8000c1e9900 */
[----:B------:R0:W2:Y:S01]  /*43e0*/  LDG.E.CONSTANT R6, desc[UR8][R22.64] ;  /* 0x0000000816067981 */ /* 0x0000a2000c1e9900 */
[----:B------:R-:W-:-:S05]  /*43f0*/  IMAD.WIDE R30, R2, 0x4, R22 ;  /* 0x00000004021e7825 */ /* 0x000fca00078e0216 */
[----:B------:R4:W2:Y:S01]  /*4400*/  LDG.E.CONSTANT R8, desc[UR8][R30.64] ;  /* 0x000000081e087981 */ /* 0x0008a2000c1e9900 */
[----:B-1----:R-:W-:-:S04]  /*4410*/  IMAD.WIDE R20, R5, 0x4, R18 ;  /* 0x0000000405147825 */ /* 0x002fc800078e0212 */
[----:B0-----:R-:W-:-:S04]  /*4420*/  IMAD.WIDE R24, R2, 0x4, R20 ;  /* 0x0000000402187825 */ /* 0x001fc800078e0214 */
[----:B------:R-:W-:Y:S01]  /*4430*/  IMAD.WIDE R22, R2, 0x4, R24 ;  /* 0x0000000402167825 */ /* 0x000fe200078e0218 */
[----:B------:R-:W-:-:S04]  /*4440*/  UIADD3 UR7, UPT, UPT, UR7, 0x10, URZ ;  /* 0x0000001007077890 */ /* 0x000fc8000fffe0ff */
[----:B------:R-:W-:Y:S01]  /*4450*/  UISETP.NE.AND UP0, UPT, UR7, URZ, UPT ;  /* 0x000000ff0700728c */ /* 0x000fe2000bf05270 */
[----:B------:R-:W-:Y:S01]  /*4460*/  LEA R5, R2, R5, 0x4 ;  /* 0x0000000502057211 */ /* 0x000fe200078e20ff */
[----:B---3--:R-:W-:Y:S01]  /*4470*/  FMUL R28, R0, R27 ;  /* 0x0000001b001c7220 */ /* 0x008fe20000400000 */
[----:B------:R-:W-:-:S04]  /*4480*/  IMAD.WIDE R26, R2, 0x4, R22 ;  /* 0x00000004021a7825 */ /* 0x000fc800078e0216 */
[----:B------:R0:W-:Y:S01]  /*4490*/  STG.E desc[UR8][R20.64], R28 ;  /* 0x0000001c14007986 */ /* 0x0001e2000c101908 */
[----:B----4-:R-:W-:Y:S01]  /*44a0*/  FMUL R34, R0, R33 ;  /* 0x0000002100227220 */ /* 0x010fe20000400000 */
[----:B0-----:R-:W-:-:S04]  /*44b0*/  IMAD.WIDE R20, R2, 0x4, R26 ;  /* 0x0000000402147825 */ /* 0x001fc800078e021a */
[C---:B------:R-:W-:Y:S01]  /*44c0*/  IMAD.WIDE R32, R2.reuse, 0x4, R20 ;  /* 0x0000000402207825 */ /* 0x040fe200078e0214 */
[----:B------:R0:W-:Y:S03]  /*44d0*/  STG.E desc[UR8][R24.64], R34 ;  /* 0x0000002218007986 */ /* 0x0001e6000c101908 */
[----:B------:R-:W-:-:S04]  /*44e0*/  IMAD.WIDE R30, R2, 0x4, R32 ;  /* 0x00000004021e7825 */ /* 0x000fc800078e0220 */
[----:B-----5:R-:W-:Y:S01]  /*44f0*/  FMUL R14, R0, R14 ;  /* 0x0000000e000e7220 */ /* 0x020fe20000400000 */
[----:B0-----:R-:W-:-:S04]  /*4500*/  IMAD.WIDE R24, R2, 0x4, R30 ;  /* 0x0000000402187825 */ /* 0x001fc800078e021e */
[----:B------:R0:W-:Y:S01]  /*4510*/  STG.E desc[UR8][R22.64], R14 ;  /* 0x0000000e16007986 */ /* 0x0001e2000c101908 */
[C---:B------:R-:W-:Y:S01]  /*4520*/  FMUL R36, R0.reuse, R29 ;  /* 0x0000001d00247220 */ /* 0x040fe20000400000 */
[----:B------:R-:W-:Y:S01]  /*4530*/  FMUL R12, R0, R12 ;  /* 0x0000000c000c7220 */ /* 0x000fe20000400000 */
[----:B0-----:R-:W-:-:S04]  /*4540*/  IMAD.WIDE R22, R2, 0x4, R24 ;  /* 0x0000000402167825 */ /* 0x001fc800078e0218 */
[----:B------:R0:W-:Y:S01]  /*4550*/  STG.E desc[UR8][R26.64], R12 ;  /* 0x0000000c1a007986 */ /* 0x0001e2000c101908 */
[----:B------:R-:W-:-:S03]  /*4560*/  IMAD.WIDE R28, R2, 0x4, R22 ;  /* 0x00000004021c7825 */ /* 0x000fc600078e0216 */
[----:B------:R1:W-:Y:S01]  /*4570*/  STG.E desc[UR8][R20.64], R36 ;  /* 0x0000002414007986 */ /* 0x0003e2000c101908 */
[----:B0-----:R-:W-:-:S04]  /*4580*/  IMAD.WIDE R26, R2, 0x4, R28 ;  /* 0x00000004021a7825 */ /* 0x001fc800078e021c */
[----:B------:R-:W-:Y:S01]  /*4590*/  FMUL R10, R0, R10 ;  /* 0x0000000a000a7220 */ /* 0x000fe20000400000 */
[----:B-1----:R-:W-:-:S04]  /*45a0*/  IMAD.WIDE R20, R2, 0x4, R26 ;  /* 0x0000000402147825 */ /* 0x002fc800078e021a */
[----:B------:R-:W-:Y:S01]  /*45b0*/  FMUL R14, R0, R35 ;  /* 0x00000023000e7220 */ /* 0x000fe20000400000 */
[----:B------:R-:W-:Y:S01]  /*45c0*/  STG.E desc[UR8][R32.64], R10 ;  /* 0x0000000a20007986 */ /* 0x000fe2000c101908 */
[----:B------:R-:W-:-:S03]  /*45d0*/  IMAD.WIDE R34, R2, 0x4, R20 ;  /* 0x0000000402227825 */ /* 0x000fc600078e0214 */
[----:B------:R0:W-:Y:S01]  /*45e0*/  STG.E desc[UR8][R30.64], R14 ;  /* 0x0000000e1e007986 */ /* 0x0001e2000c101908 */
[C---:B------:R-:W-:Y:S01]  /*45f0*/  FMUL R7, R0.reuse, R7 ;  /* 0x0000000700077220 */ /* 0x040fe20000400000 */
[C---:B------:R-:W-:Y:S01]  /*4600*/  FMUL R9, R0.reuse, R9 ;  /* 0x0000000900097220 */ /* 0x040fe20000400000 */
[C---:B------:R-:W-:Y:S01]  /*4610*/  FMUL R36, R0.reuse, R11 ;  /* 0x0000000b00247220 */ /* 0x040fe20000400000 */
[----:B------:R-:W-:Y:S01]  /*4620*/  FMUL R13, R0, R13 ;  /* 0x0000000d000d7220 */ /* 0x000fe20000400000 */
[----:B0-----:R-:W-:Y:S01]  /*4630*/  IMAD.WIDE R30, R2, 0x4, R34 ;  /* 0x00000004021e7825 */ /* 0x001fe200078e0222 */
[----:B------:R-:W-:Y:S03]  /*4640*/  STG.E desc[UR8][R24.64], R7 ;  /* 0x0000000718007986 */ /* 0x000fe6000c101908 */
[C---:B------:R-:W-:Y:S01]  /*4650*/  FMUL R15, R0.reuse, R15 ;  /* 0x0000000f000f7220 */ /* 0x040fe20000400000 */
[----:B------:R-:W-:Y:S01]  /*4660*/  FMUL R37, R0, R37 ;  /* 0x0000002500257220 */ /* 0x000fe20000400000 */
[----:B------:R-:W-:Y:S01]  /*4670*/  IMAD.WIDE R10, R2, 0x4, R30 ;  /* 0x00000004020a7825 */ /* 0x000fe200078e021e */
[----:B------:R-:W-:Y:S03]  /*4680*/  STG.E desc[UR8][R22.64], R9 ;  /* 0x0000000916007986 */ /* 0x000fe6000c101908 */
[C---:B--2---:R-:W-:Y:S01]  /*4690*/  FMUL R33, R0.reuse, R4 ;  /* 0x0000000400217220 */ /* 0x044fe20000400000 */
[C---:B------:R-:W-:Y:S01]  /*46a0*/  FMUL R6, R0.reuse, R6 ;  /* 0x0000000600067220 */ /* 0x040fe20000400000 */
[----:B------:R-:W-:Y:S01]  /*46b0*/  STG.E desc[UR8][R28.64], R36 ;  /* 0x000000241c007986 */ /* 0x000fe2000c101908 */
[----:B------:R-:W-:-:S03]  /*46c0*/  FMUL R8, R0, R8 ;  /* 0x0000000800087220 */ /* 0x000fc60000400000 */
[----:B------:R0:W-:Y:S04]  /*46d0*/  STG.E desc[UR8][R26.64], R13 ;  /* 0x0000000d1a007986 */ /* 0x0001e8000c101908 */
[----:B------:R3:W-:Y:S04]  /*46e0*/  STG.E desc[UR8][R20.64], R15 ;  /* 0x0000000f14007986 */ /* 0x0007e8000c101908 */
[----:B------:R3:W-:Y:S01]  /*46f0*/  STG.E desc[UR8][R34.64], R37 ;  /* 0x0000002522007986 */ /* 0x0007e2000c101908 */
[----:B0-----:R-:W-:-:S03]  /*4700*/  IMAD.WIDE R12, R2, 0x4, R10 ;  /* 0x00000004020c7825 */ /* 0x001fc600078e020a */
[----:B------:R3:W-:Y:S04]  /*4710*/  STG.E desc[UR8][R30.64], R33 ;  /* 0x000000211e007986 */ /* 0x0007e8000c101908 */
[----:B------:R3:W-:Y:S04]  /*4720*/  STG.E desc[UR8][R10.64], R6 ;  /* 0x000000060a007986 */ /* 0x0007e8000c101908 */
[----:B------:R3:W-:Y:S01]  /*4730*/  STG.E desc[UR8][R12.64], R8 ;  /* 0x000000080c007986 */ /* 0x0007e2000c101908 */
[----:B------:R-:W-:Y:S05]  /*4740*/  BRA.U UP0, `(.L_x_166) ;  /* 0xfffffff900b07547 */ /* 0x000fea000b83ffff */
.L_x_165:
[----:B------:R-:W-:Y:S05]  /*4750*/  @!P0 EXIT ;  /* 0x000000000000894d */ /* 0x000fea0003800000 */
[----:B------:R-:W-:Y:S02]  /*4760*/  UISETP.GE.U32.AND UP0, UPT, UR6, 0x8, UPT ;  /* 0x000000080600788c */ /* 0x000fe4000bf06070 */
[----:B------:R-:W-:-:S06]  /*4770*/  ULOP3.LUT UR7, UR5, 0x7, URZ, 0xc0, !UPT ;  /* 0x0000000705077892 */ /* 0x000fcc000f8ec0ff */
[----:B------:R-:W-:Y:S01]  /*4780*/  ISETP.NE.AND P0, PT, RZ, UR7, PT ;  /* 0x00000007ff007c0c */ /* 0x000fe2000bf05270 */
[----:B------:R-:W-:-:S12]  /*4790*/  BRA.U !UP0, `(.L_x_167) ;  /* 0x0000000108b47547 */ /* 0x000fd8000b800000 */
[----:B------:R-:W0:Y:S08]  /*47a0*/  LDC R2, c[0x0][0x3a8] ;  /* 0x0000ea00ff027b82 */ /* 0x000e300000000800 */
[----:B------:R-:W1:Y:S08]  /*47b0*/  LDC.64 R4, c[0x0][0x380] ;  /* 0x0000e000ff047b82 */ /* 0x000e700000000a00 */
[----:B---3--:R-:W2:Y:S01]  /*47c0*/  LDC.64 R14, c[0x0][0x3a0] ;  /* 0x0000e800ff0e7b82 */ /* 0x008ea20000000a00 */
[----:B0-----:R-:W-:-:S04]  /*47d0*/  IMAD R17, R2, UR4, R3 ;  /* 0x0000000402117c24 */ /* 0x001fc8000f8e0203 */
[----:B-1----:R-:W-:-:S04]  /*47e0*/  IMAD.WIDE R4, R17, 0x4, R4 ;  /* 0x0000000411047825 */ /* 0x002fc800078e0204 */
[C---:B------:R-:W-:Y:S02]  /*47f0*/  IMAD.WIDE R6, R2.reuse, 0x4, R4 ;  /* 0x0000000402067825 */ /* 0x040fe400078e0204 */
[----:B------:R-:W3:Y:S02]  /*4800*/  LDG.E.CONSTANT R5, desc[UR8][R4.64] ;  /* 0x0000000804057981 */ /* 0x000ee4000c1e9900 */
[C---:B------:R-:W-:Y:S02]  /*4810*/  IMAD.WIDE R8, R2.reuse, 0x4, R6 ;  /* 0x0000000402087825 */ /* 0x040fe400078e0206 */
[----:B------:R0:W4:Y:S04]  /*4820*/  LDG.E.CONSTANT R13, desc[UR8][R6.64] ;  /* 0x00000008060d7981 */ /* 0x000128000c1e9900 */
[----:B------:R-:W5:Y:S01]  /*4830*/  LDG.E.CONSTANT R25, desc[UR8][R8.64] ;  /* 0x0000000808197981 */ /* 0x000f62000c1e9900 */
[----:B------:R-:W-:-:S05]  /*4840*/  IMAD.WIDE R10, R2, 0x4, R8 ;  /* 0x00000004020a7825 */ /* 0x000fca00078e0208 */
[----:B------:R1:W5:Y:S01]  /*4850*/  LDG.E.CONSTANT R21, desc[UR8][R10.64] ;  /* 0x000000080a157981 */ /* 0x000362000c1e9900 */
[----:B------:R-:W-:-:S04]  /*4860*/  IMAD.WIDE R28, R2, 0x4, R10 ;  /* 0x00000004021c7825 */ /* 0x000fc800078e020a */
[C---:B------:R-:W-:Y:S02]  /*4870*/  IMAD.WIDE R22, R2.reuse, 0x4, R28 ;  /* 0x0000000402167825 */ /* 0x040fe400078e021c */
[----:B------:R-:W5:Y:S02]  /*4880*/  LDG.E.CONSTANT R29, desc[UR8][R28.64] ;  /* 0x000000081c1d7981 */ /* 0x000f64000c1e9900 */
[C---:B------:R-:W-:Y:S02]  /*4890*/  IMAD.WIDE R26, R2.reuse, 0x4, R22 ;  /* 0x00000004021a7825 */ /* 0x040fe400078e0216 */
[----:B------:R-:W5:Y:S02]  /*48a0*/  LDG.E.CONSTANT R23, desc[UR8][R22.64] ;  /* 0x0000000816177981 */ /* 0x000f64000c1e9900 */
[----:B------:R-:W-:Y:S02]  /*48b0*/  IMAD.WIDE R30, R2, 0x4, R26 ;  /* 0x00000004021e7825 */ /* 0x000fe400078e021a */
[----:B------:R-:W5:Y:S04]  /*48c0*/  LDG.E.CONSTANT R27, desc[UR8][R26.64] ;  /* 0x000000081a1b7981 */ /* 0x000f68000c1e9900 */
[----:B------:R-:W5:Y:S01]  /*48d0*/  LDG.E.CONSTANT R31, desc[UR8][R30.64] ;  /* 0x000000081e1f7981 */ /* 0x000f62000c1e9900 */
[----:B--2---:R-:W-:-:S04]  /*48e0*/  IMAD.WIDE R14, R17, 0x4, R14 ;  /* 0x00000004110e7825 */ /* 0x004fc800078e020e */
[----:B------:R-:W-:-:S04]  /*48f0*/  IMAD.WIDE R18, R2, 0x4, R14 ;  /* 0x0000000402127825 */ /* 0x000fc800078e020e */
[----:B------:R-:W-:-:S04]  /*4900*/  IMAD.WIDE R16, R2, 0x4, R18 ;  /* 0x0000000402107825 */ /* 0x000fc800078e0212 */
[----:B0-----:R-:W-:-:S04]  /*4910*/  IMAD.WIDE R6, R2, 0x4, R16 ;  /* 0x0000000402067825 */ /* 0x001fc800078e0210 */
[----:B-1----:R-:W-:-:S04]  /*4920*/  IMAD.WIDE R10, R2, 0x4, R6 ;  /* 0x00000004020a7825 */ /* 0x002fc800078e0206 */
[----:B------:R-:W-:Y:S01]  /*4930*/  IMAD.WIDE R8, R2, 0x4, R10 ;  /* 0x0000000402087825 */ /* 0x000fe200078e020a */
[----:B------:R-:W-:-:S03]  /*4940*/  UIADD3 UR4, UPT, UPT, UR4, 0x8, URZ ;  /* 0x0000000804047890 */ /* 0x000fc6000fffe0ff */
[----:B---3--:R-:W-:Y:S01]  /*4950*/  FMUL R33, R0, R5 ;  /* 0x0000000500217220 */ /* 0x008fe20000400000 */
[----:B------:R-:W-:-:S04]  /*4960*/  IMAD.WIDE R4, R2, 0x4, R8 ;  /* 0x0000000402047825 */ /* 0x000fc800078e0208 */
[C---:B----4-:R-:W-:Y:S01]  /*4970*/  FMUL R35, R0.reuse, R13 ;  /* 0x0000000d00237220 */ /* 0x050fe20000400000 */
[----:B------:R0:W-:Y:S01]  /*4980*/  STG.E desc[UR8][R14.64], R33 ;  /* 0x000000210e007986 */ /* 0x0001e2000c101908 */
[----:B-----5:R-:W-:-:S03]  /*4990*/  FMUL R25, R0, R25 ;  /* 0x0000001900197220 */ /* 0x020fc60000400000 */
[----:B------:R0:W-:Y:S01]  /*49a0*/  STG.E desc[UR8][R18.64], R35 ;  /* 0x0000002312007986 */ /* 0x0001e2000c101908 */
[----:B------:R-:W-:-:S04]  /*49b0*/  IMAD.WIDE R12, R2, 0x4, R4 ;  /* 0x00000004020c7825 */ /* 0x000fc800078e0204 */
[C---:B------:R-:W-:Y:S01]  /*49c0*/  FMUL R21, R0.reuse, R21 ;  /* 0x0000001500157220 */ /* 0x040fe20000400000 */
[----:B------:R0:W-:Y:S04]  /*49d0*/  STG.E desc[UR8][R16.64], R25 ;  /* 0x0000001910007986 */ /* 0x0001e8000c101908 */
[----:B------:R0:W-:Y:S01]  /*49e0*/  STG.E desc[UR8][R6.64], R21 ;  /* 0x0000001506007986 */ /* 0x0001e2000c101908 */
[C---:B------:R-:W-:Y:S01]  /*49f0*/  FMUL R29, R0.reuse, R29 ;  /* 0x0000001d001d7220 */ /* 0x040fe20000400000 */
[----:B------:R-:W-:-:S04]  /*4a00*/  FMUL R23, R0, R23 ;  /* 0x0000001700177220 */ /* 0x000fc80000400000 */
[----:B------:R0:W-:Y:S01]  /*4a10*/  STG.E desc[UR8][R10.64], R29 ;  /* 0x0000001d0a007986 */ /* 0x0001e2000c101908 */
[----:B------:R-:W-:-:S03]  /*4a20*/  FMUL R27, R0, R27 ;  /* 0x0000001b001b7220 */ /* 0x000fc60000400000 */
[----:B------:R0:W-:Y:S01]  /*4a30*/  STG.E desc[UR8][R8.64], R23 ;  /* 0x0000001708007986 */ /* 0x0001e2000c101908 */
[----:B------:R-:W-:-:S03]  /*4a40*/  FMUL R31, R0, R31 ;  /* 0x0000001f001f7220 */ /* 0x000fc60000400000 */
[----:B------:R0:W-:Y:S04]  /*4a50*/  STG.E desc[UR8][R4.64], R27 ;  /* 0x0000001b04007986 */ /* 0x0001e8000c101908 */
[----:B------:R0:W-:Y:S02]  /*4a60*/  STG.E desc[UR8][R12.64], R31 ;  /* 0x0000001f0c007986 */ /* 0x0001e4000c101908 */
.L_x_167:
[----:B------:R-:W-:Y:S05]  /*4a70*/  @!P0 EXIT ;  /* 0x000000000000894d */ /* 0x000fea0003800000 */
[----:B------:R-:W-:Y:S02]  /*4a80*/  UISETP.GE.U32.AND UP0, UPT, UR7, 0x4, UPT ;  /* 0x000000040700788c */ /* 0x000fe4000bf06070 */
[----:B------:R-:W-:-:S06]  /*4a90*/  ULOP3.LUT UR5, UR5, 0x3, URZ, 0xc0, !UPT ;  /* 0x0000000305057892 */ /* 0x000fcc000f8ec0ff */
[----:B------:R-:W-:Y:S01]  /*4aa0*/  ISETP.NE.AND P0, PT, RZ, UR5, PT ;  /* 0x00000005ff007c0c */ /* 0x000fe2000bf05270 */
[----:B------:R-:W-:-:S12]  /*4ab0*/  BRA.U !UP0, `(.L_x_168) ;  /* 0x0000000108647547 */ /* 0x000fd8000b800000 */
[----:B0-----:R-:W0:Y:S08]  /*4ac0*/  LDC R19, c[0x0][0x3a8] ;  /* 0x0000ea00ff137b82 */ /* 0x001e300000000800 */
[----:B------:R-:W1:Y:S08]  /*4ad0*/  LDC.64 R4, c[0x0][0x380] ;  /* 0x0000e000ff047b82 */ /* 0x000e700000000a00 */
[----:B---3--:R-:W2:Y:S01]  /*4ae0*/  LDC.64 R6, c[0x0][0x3a0] ;  /* 0x0000e800ff067b82 */ /* 0x008ea20000000a00 */
        /* <DEDUP_REMOVED lines=14> */
[C---:B---3--:R-:W-:Y:S01]  /*4bd0*/  FMUL R21, R0.reuse, R5 ;  /* 0x0000000500157220 */ /* 0x048fe20000400000 */
[----:B----4-:R-:W-:-:S04]  /*4be0*/  FMUL R23, R0, R9 ;  /* 0x0000000900177220 */ /* 0x010fc80000400000 */
[----:B------:R1:W-:Y:S01]  /*4bf0*/  STG.E desc[UR8][R6.64], R21 ;  /* 0x0000001506007986 */ /* 0x0003e2000c101908 */
[----:B-----5:R-:W-:-:S03]  /*4c00*/  FMUL R5, R0, R13 ;  /* 0x0000000d00057220 */ /* 0x020fc60000400000 */
[----:B------:R1:W-:Y:S01]  /*4c10*/  STG.E desc[UR8][R10.64], R23 ;  /* 0x000000170a007986 */ /* 0x0003e2000c101908 */
[----:B------:R-:W-:-:S03]  /*4c20*/  FMUL R9, R0, R17 ;  /* 0x0000001100097220 */ /* 0x000fc60000400000 */
[----:B------:R1:W-:Y:S04]  /*4c30*/  STG.E desc[UR8][R14.64], R5 ;  /* 0x000000050e007986 */ /* 0x0003e8000c101908 */
[----:B------:R1:W-:Y:S02]  /*4c40*/  STG.E desc[UR8][R18.64], R9 ;  /* 0x0000000912007986 */ /* 0x0003e4000c101908 */
.L_x_168:
[----:B------:R-:W-:Y:S05]  /*4c50*/  @!P0 EXIT ;  /* 0x000000000000894d */ /* 0x000fea0003800000 */
[----:B01-3--:R-:W0:Y:S01]  /*4c60*/  LDC R10, c[0x0][0x3a8] ;  /* 0x0000ea00ff0a7b82 */ /* 0x00be220000000800 */
[----:B------:R-:W-:-:S07]  /*4c70*/  UIADD3 UR5, UPT, UPT, -UR5, URZ, URZ ;  /* 0x000000ff05057290 */ /* 0x000fce000fffe1ff */
[----:B------:R-:W1:Y:S08]  /*4c80*/  LDC.64 R6, c[0x0][0x380] ;  /* 0x0000e000ff067b82 */ /* 0x000e700000000a00 */
[----:B------:R-:W2:Y:S01]  /*4c90*/  LDC.64 R8, c[0x0][0x3a0] ;  /* 0x0000e800ff087b82 */ /* 0x000ea20000000a00 */
[----:B0-----:R-:W-:-:S07]  /*4ca0*/  IMAD R11, R10, UR4, R3 ;  /* 0x000000040a0b7c24 */ /* 0x001fce000f8e0203 */
.L_x_169:
[----:B-1----:R-:W-:-:S06]  /*4cb0*/  IMAD.WIDE R2, R11, 0x4, R6 ;  /* 0x000000040b027825 */ /* 0x002fcc00078e0206 */
[----:B------:R-:W3:Y:S01]  /*4cc0*/  LDG.E.CONSTANT R3, desc[UR8][R2.64] ;  /* 0x0000000802037981 */ /* 0x000ee2000c1e9900 */
[C---:B0-2---:R-:W-:Y:S01]  /*4cd0*/  IMAD.WIDE R4, R11.reuse, 0x4, R8 ;  /* 0x000000040b047825 */ /* 0x045fe200078e0208 */
[----:B------:R-:W-:Y:S01]  /*4ce0*/  UIADD3 UR5, UPT, UPT, UR5, 0x1, URZ ;  /* 0x0000000105057890 */ /* 0x000fe2000fffe0ff */
[----:B------:R-:W-:-:S03]  /*4cf0*/  IADD3 R11, PT, PT, R11, R10, RZ ;  /* 0x0000000a0b0b7210 */ /* 0x000fc60007ffe0ff */
[----:B------:R-:W-:Y:S01]  /*4d00*/  UISETP.NE.AND UP0, UPT, UR5, URZ, UPT ;  /* 0x000000ff0500728c */ /* 0x000fe2000bf05270 */
[----:B---3--:R-:W-:-:S05]  /*4d10*/  FMUL R13, R0, R3 ;  /* 0x00000003000d7220 */ /* 0x008fca0000400000 */
[----:B------:R0:W-:Y:S03]  /*4d20*/  STG.E desc[UR8][R4.64], R13 ;  /* 0x0000000d04007986 */ /* 0x0001e6000c101908 */
[----:B------:R-:W-:Y:S05]  /*4d30*/  BRA.U UP0, `(.L_x_169) ;  /* 0xfffffffd00dc7547 */ /* 0x000fea000b83ffff */
[----:B------:R-:W-:Y:S05]  /*4d40*/  EXIT ;  /* 0x000000000000794d */ /* 0x000fea0003800000 */
        .weak           $__internal_4_$__cuda_sm20_sqrt_rn_f32_slowpath
        .type           $__internal_4_$__cuda_sm20_sqrt_rn_f32_slowpath,@function
        .size           $__internal_4_$__cuda_sm20_sqrt_rn_f32_slowpath,($__internal_5_$__cuda_sm3x_div_rn_noftz_f32_slowpath - $__internal_4_$__cuda_sm20_sqrt_rn_f32_slowpath)
$__internal_4_$__cuda_sm20_sqrt_rn_f32_slowpath:
[----:B------:R-:W-:-:S13]  /*4d50*/  LOP3.LUT P0, RZ, R5, 0x7fffffff, RZ, 0xc0, !PT ;  /* 0x7fffffff05ff7812 */ /* 0x000fda000780c0ff */
[----:B------:R-:W-:Y:S01]  /*4d60*/  @!P0 MOV R6, R5 ;  /* 0x0000000500068202 */ /* 0x000fe20000000f00 */
[----:B------:R-:W-:Y:S06]  /*4d70*/  @!P0 BRA `(.L_x_170) ;  /* 0x0000000000408947 */ /* 0x000fec0003800000 */
[----:B------:R-:W-:-:S13]  /*4d80*/  FSETP.GEU.FTZ.AND P0, PT, R5, RZ, PT ;  /* 0x000000ff0500720b */ /* 0x000fda0003f1e000 */
        /* <DEDUP_REMOVED lines=15> */
.L_x_170:
[----:B------:R-:W-:Y:S01]  /*4e80*/  HFMA2 R7, -RZ, RZ, 0, 0 ;  /* 0x00000000ff077431 */ /* 0x000fe200000001ff */
[----:B------:R-:W-:Y:S02]  /*4e90*/  MOV R10, R6 ;  /* 0x00000006000a7202 */ /* 0x000fe40000000f00 */
[----:B------:R-:W-:-:S04]  /*4ea0*/  MOV R6, R22 ;  /* 0x0000001600067202 */ /* 0x000fc80000000f00 */
[----:B------:R-:W-:Y:S05]  /*4eb0*/  RET.REL.NODEC R6 `(_Z31information_optimization_kernelPKfS0_PfS1_S1_iif) ;  /* 0xffffffb006507950 */ /* 0x000fea0003c3ffff */
        .weak           $__internal_5_$__cuda_sm3x_div_rn_noftz_f32_slowpath
        .type           $__internal_5_$__cuda_sm3x_div_rn_noftz_f32_slowpath,@function
        .size           $__internal_5_$__cuda_sm3x_div_rn_noftz_f32_slowpath,(.L_x_374 - $__internal_5_$__cuda_sm3x_div_rn_noftz_f32_slowpath)
$__internal_5_$__cuda_sm3x_div_rn_noftz_f32_slowpath:
        /* <DEDUP_REMOVED lines=34> */
.L_x_172:
[----:B------:R-:W-:Y:S01]  /*50e0*/  LEA R27, R25, 0xc0800000, 0x17 ;  /* 0xc0800000191b7811 */ /* 0x000fe200078eb8ff */
[----:B------:R-:W-:Y:S01]  /*50f0*/  BSSY.RECONVERGENT B3, `(.L_x_177) ;  /* 0x0000036000037945 */ /* 0x000fe20003800200 */
[----:B------:R-:W-:Y:S02]  /*5100*/  IADD3 R30, PT, PT, R30, -0x7f, RZ ;  /* 0xffffff811e1e7810 */ /* 0x000fe40007ffe0ff */
[----:B------:R-:W-:-:S03]  /*5110*/  IADD3 R29, PT, PT, -R27, R10, RZ ;  /* 0x0000000a1b1d7210 */ /* 0x000fc60007ffe1ff */
[C---:B------:R-:W-:Y:S01]  /*5120*/  IMAD R10, R30.reuse, -0x800000, R11 ;  /* 0xff8000001e0a7824 */ /* 0x040fe200078e020b */
[----:B------:R0:W1:Y:S01]  /*5130*/  MUFU.RCP R28, R29 ;  /* 0x0000001d001c7308 */ /* 0x0000620000001000 */
[----:B------:R-:W-:Y:S01]  /*5140*/  FADD.FTZ R27, -R29, -RZ ;  /* 0x800000ff1d1b7221 */ /* 0x000fe20000010100 */
        /* <DEDUP_REMOVED lines=44> */
.L_x_179:
[----:B------:R-:W-:-:S04]  /*5410*/  LOP3.LUT R10, R10, 0x80000000, RZ, 0xc0, !PT ;  /* 0x800000000a0a7812 */ /* 0x000fc800078ec0ff */
[----:B------:R-:W-:Y:S01]  /*5420*/  LOP3.LUT R10, R10, 0x7f800000, RZ, 0xfc, !PT ;  /* 0x7f8000000a0a7812 */ /* 0x000fe200078efcff */
[----:B------:R-:W-:Y:S06]  /*5430*/  BRA `(.L_x_180) ;  /* 0x0000000000047947 */ /* 0x000fec0003800000 */
.L_x_178:
[----:B------:R-:W-:-:S07]  /*5440*/  LEA R10, R29, R10, 0x17 ;  /* 0x0000000a1d0a7211 */ /* 0x000fce00078eb8ff */
.L_x_180:
[----:B------:R-:W-:Y:S05]  /*5450*/  BSYNC.RECONVERGENT B3 ;  /* 0x0000000000037941 */ /* 0x000fea0003800200 */
.L_x_177:
[----:B------:R-:W-:Y:S05]  /*5460*/  BRA `(.L_x_181) ;  /* 0x0000000000207947 */ /* 0x000fea0003800000 */
.L_x_176:
[----:B------:R-:W-:-:S04]  /*5470*/  LOP3.LUT R10, R10, 0x80000000, R11, 0x48, !PT ;  /* 0x800000000a0a7812 */ /* 0x000fc800078e480b */
[----:B------:R-:W-:Y:S01]  /*5480*/  LOP3.LUT R10, R10, 0x7f800000, RZ, 0xfc, !PT ;  /* 0x7f8000000a0a7812 */ /* 0x000fe200078efcff */
[----:B------:R-:W-:Y:S06]  /*5490*/  BRA `(.L_x_181) ;  /* 0x0000000000147947 */ /* 0x000fec0003800000 */
.L_x_175:
[----:B------:R-:W-:Y:S01]  /*54a0*/  LOP3.LUT R10, R10, 0x80000000, R11, 0x48, !PT ;  /* 0x800000000a0a7812 */ /* 0x000fe200078e480b */
[----:B------:R-:W-:Y:S06]  /*54b0*/  BRA `(.L_x_181) ;  /* 0x00000000000c7947 */ /* 0x000fec0003800000 */
.L_x_174:
[----:B------:R-:W0:Y:S01]  /*54c0*/  MUFU.RSQ R10, -QNAN ;  /* 0xffc00000000a7908 */ /* 0x000e220000001400 */
[----:B------:R-:W-:Y:S05]  /*54d0*/  BRA `(.L_x_181) ;  /* 0x0000000000047947 */ /* 0x000fea0003800000 */
.L_x_173:
[----:B------:R-:W-:-:S07]  /*54e0*/  FADD.FTZ R10, R11, R10 ;  /* 0x0000000a0b0a7221 */ /* 0x000fce0000010000 */
.L_x_181:
[----:B------:R-:W-:Y:S05]  /*54f0*/  BSYNC.RECONVERGENT B2 ;  /* 0x0000000000027941 */ /* 0x000fea0003800200 */
.L_x_171:
[----:B------:R-:W-:Y:S01]  /*5500*/  HFMA2 R11, -RZ, RZ, 0, 0 ;  /* 0x00000000ff0b7431 */ /* 0x000fe200000001ff */
[----:B0-----:R-:W-:Y:S02]  /*5510*/  MOV R25, R10 ;  /* 0x0000000a00197202 */ /* 0x001fe40000000f00 */
[----:B------:R-:W-:-:S04]  /*5520*/  MOV R10, R22 ;  /* 0x00000016000a7202 */ /* 0x000fc80000000f00 */
[----:B------:R-:W-:Y:S05]  /*5530*/  RET.REL.NODEC R10 `(_Z31information_optimization_kernelPKfS0_PfS1_S1_iif) ;  /* 0xffffffa80ab07950 */ /* 0x000fea0003c3ffff */
.L_x_182:
        /* <DEDUP_REMOVED lines=12> */
.L_x_374:


//--------------------- .text._Z26quantum_feature_map_kernelPKfPfiii --------------------------
	.section	.text._Z26quantum_feature_map_kernelPKfPfiii,"ax",@progbits
	.align	128
        .global         _Z26quantum_feature_map_kernelPKfPfiii
        .type           _Z26quantum_feature_map_kernelPKfPfiii,@function
        .size           _Z26quantum_feature_map_kernelPKfPfiii,(.L_x_375 - _Z26quantum_feature_map_kernelPKfPfiii)
        .other          _Z26quantum_feature_map_kernelPKfPfiii,@"STO_CUDA_ENTRY STV_DEFAULT"
_Z26quantum_feature_map_kernelPKfPfiii:
.text._Z26quantum_feature_map_kernelPKfPfiii:
[----:B------:R-:W-:Y:S01]  /*0000*/  LDC R1, c[0x0][0x37c] ;  /* 0x0000df00ff017b82 */ /* 0x000fe20000000800 */
[----:B------:R-:W0:Y:S07]  /*0010*/  S2R R0, SR_TID.X ;  /* 0x0000000000007919 */ /* 0x000e2e0000002100 */
[----:B------:R-:W0:Y:S01]  /*0020*/  S2UR UR4, SR_CTAID.X ;  /* 0x00000000000479c3 */ /* 0x000e220000002500 */
[----:B------:R-:W1:Y:S07]  /*0030*/  LDCU UR5, c[0x0][0x398] ;  /* 0x00007300ff0577ac */ /* 0x000e6e0008000800 */
[----:B------:R-:W0:Y:S08]  /*0040*/  LDC R11, c[0x0][0x360] ;  /* 0x0000d800ff0b7b82 */ /* 0x000e300000000800 */
[----:B------:R-:W1:Y:S01]  /*0050*/  LDC R2, c[0x0][0x394] ;  /* 0x0000e500ff027b82 */ /* 0x000e620000000800 */
[----:B0-----:R-:W-:-:S02]  /*0060*/  IMAD R11, R11, UR4, R0 ;  /* 0x000000040b0b7c24 */ /* 0x001fc4000f8e0200 */
[----:B-1----:R-:W-:-:S05]  /*0070*/  IMAD R0, R2, UR5, RZ ;  /* 0x0000000502007c24 */ /* 0x002fca000f8e02ff */
[----:B------:R-:W-:-:S13]  /*0080*/  ISETP.GE.AND P0, PT, R11, R0, PT ;  /* 0x000000000b00720c */ /* 0x000fda0003f06270 */
[----:B------:R-:W-:Y:S05]  /*0090*/  @P0 EXIT ;  /* 0x000000000000094d */ /* 0x000fea0003800000 */
[----:B------:R-:W-:Y:S01]  /*00a0*/  IABS R6, R2 ;  /* 0x0000000200067213 */ /* 0x000fe20000000000 */
[----:B------:R-:W0:Y:S01]  /*00b0*/  LDC R0, c[0x0][0x390] ;  /* 0x0000e400ff007b82 */ /* 0x000e220000000800 */
[----:B------:R-:W-:Y:S01]  /*00c0*/  IABS R8, R11 ;  /* 0x0000000b00087213 */ /* 0x000fe20000000000 */
[----:B------:R-:W1:Y:S01]  /*00d0*/  LDCU.64 UR6, c[0x0][0x358] ;  /* 0x00006b00ff0677ac */ /* 0x000e620008000a00 */
[----:B------:R-:W2:Y:S08]  /*00e0*/  I2F.RP R3, R6 ;  /* 0x0000000600037306 */ /* 0x000eb00000209400 */
[----:B--2---:R-:W2:Y:S01]  /*00f0*/  MUFU.RCP R3, R3 ;  /* 0x0000000300037308 */ /* 0x004ea20000001000 */
[----:B0-----:R-:W-:Y:S01]  /*0100*/  LOP3.LUT R16, RZ, R0, RZ, 0x33, !PT ;  /* 0x00000000ff107212 */ /* 0x001fe200078e33ff */
[----:B--2---:R-:W-:-:S06]  /*0110*/  VIADD R4, R3, 0xffffffe ;  /* 0x0ffffffe03047836 */ /* 0x004fcc0000000000 */
[----:B------:R0:W2:Y:S02]  /*0120*/  F2I.FTZ.U32.TRUNC.NTZ R5, R4 ;  /* 0x0000000400057305 */ /* 0x0000a4000021f000 */
[----:B0-----:R-:W-:Y:S02]  /*0130*/  IMAD.MOV.U32 R4, RZ, RZ, RZ ;  /* 0x000000ffff047224 */ /* 0x001fe400078e00ff */
[----:B--2---:R-:W-:-:S04]  /*0140*/  IMAD.MOV R7, RZ, RZ, -R5 ;  /* 0x000000ffff077224 */ /* 0x004fc800078e0a05 */
[----:B------:R-:W-:-:S04]  /*0150*/  IMAD R7, R7, R6, RZ ;  /* 0x0000000607077224 */ /* 0x000fc800078e02ff */
[----:B------:R-:W-:Y:S01]  /*0160*/  IMAD.HI.U32 R5, R5, R7, R4 ;  /* 0x0000000705057227 */ /* 0x000fe200078e0004 */
[----:B------:R-:W-:-:S04]  /*0170*/  IABS R7, R0 ;  /* 0x0000000000077213 */ /* 0x000fc80000000000 */
[----:B------:R-:W0:Y:S01]  /*0180*/  I2F.RP R4, R7 ;  /* 0x0000000700047306 */ /* 0x000e220000209400 */
[----:B------:R-:W-:-:S04]  /*0190*/  IMAD.HI.U32 R13, R5, R8, RZ ;  /* 0x00000008050d7227 */ /* 0x000fc800078e00ff */
[----:B------:R-:W-:-:S04]  /*01a0*/  IMAD.MOV R3, RZ, RZ, -R13 ;  /* 0x000000ffff037224 */ /* 0x000fc800078e0a0d */
[----:B------:R-:W-:-:S05]  /*01b0*/  IMAD R3, R6, R3, R8 ;  /* 0x0000000306037224 */ /* 0x000fca00078e0208 */
[----:B------:R-:W-:Y:S01]  /*01c0*/  ISETP.GT.U32.AND P1, PT, R6, R3, PT ;  /* 0x000000030600720c */ /* 0x000fe20003f24070 */
[----:B0-----:R-:W0:-:S12]  /*01d0*/  MUFU.RCP R4, R4 ;  /* 0x0000000400047308 */ /* 0x001e180000001000 */
[----:B------:R-:W-:Y:S02]  /*01e0*/  @!P1 IMAD.IADD R3, R3, 0x1, -R6 ;  /* 0x0000000103039824 */ /* 0x000fe400078e0a06 */
[----:B------:R-:W-:Y:S01]  /*01f0*/  @!P1 VIADD R13, R13, 0x1 ;  /* 0x000000010d0d9836 */ /* 0x000fe20000000000 */
[----:B------:R-:W-:Y:S02]  /*0200*/  ISETP.NE.AND P1, PT, R2, RZ, PT ;  /* 0x000000ff0200720c */ /* 0x000fe40003f25270 */
[----:B------:R-:W-:Y:S02]  /*0210*/  ISETP.GE.U32.AND P0, PT, R3, R6, PT ;  /* 0x000000060300720c */ /* 0x000fe40003f06070 */
[----:B------:R-:W-:Y:S02]  /*0220*/  LOP3.LUT R3, R11, R2, RZ, 0x3c, !PT ;  /* 0x000000020b037212 */ /* 0x000fe400078e3cff */
[----:B0-----:R-:W-:Y:S02]  /*0230*/  IADD3 R14, PT, PT, R4, 0xffffffe, RZ ;  /* 0x0ffffffe040e7810 */ /* 0x001fe40007ffe0ff */
[----:B------:R-:W-:-:S02]  /*0240*/  ISETP.GE.AND P2, PT, R3, RZ, PT ;  /* 0x000000ff0300720c */ /* 0x000fc40003f46270 */
[----:B------:R0:W2:Y:S05]  /*0250*/  F2I.FTZ.U32.TRUNC.NTZ R15, R14 ;  /* 0x0000000e000f7305 */ /* 0x0000aa000021f000 */
[----:B------:R-:W-:Y:S02]  /*0260*/  @P0 VIADD R13, R13, 0x1 ;  /* 0x000000010d0d0836 */ /* 0x000fe40000000000 */
[----:B0-----:R-:W-:-:S04]  /*0270*/  HFMA2 R14, -RZ, RZ, 0, 0 ;  /* 0x00000000ff0e7431 */ /* 0x001fc800000001ff */
[----:B------:R-:W-:Y:S01]  /*0280*/  @!P2 IMAD.MOV R13, RZ, RZ, -R13 ;  /* 0x000000ffff0da224 */ /* 0x000fe200078e0a0d */
[----:B------:R-:W-:Y:S01]  /*0290*/  @!P1 LOP3.LUT R13, RZ, R2, RZ, 0x33, !PT ;  /* 0x00000002ff0d9212 */ /* 0x000fe200078e33ff */
[----:B--2---:R-:W-:-:S04]  /*02a0*/  IMAD.MOV R4, RZ, RZ, -R15 ;  /* 0x000000ffff047224 */ /* 0x004fc800078e0a0f */
[----:B------:R-:W-:Y:S02]  /*02b0*/  IMAD.MOV R3, RZ, RZ, -R13 ;  /* 0x000000ffff037224 */ /* 0x000fe400078e0a0d */
[----:B------:R-:W-:Y:S02]  /*02c0*/  IMAD R5, R4, R7, RZ ;  /* 0x0000000704057224 */ /* 0x000fe400078e02ff */
[----:B------:R-:W-:Y:S02]  /*02d0*/  IMAD R3, R2, R3, R11 ;  /* 0x0000000302037224 */ /* 0x000fe400078e020b */
[----:B------:R-:W-:-:S03]  /*02e0*/  IMAD.HI.U32 R14, R15, R5, R14 ;  /* 0x000000050f0e7227 */ /* 0x000fc600078e000e */
[----:B------:R-:W-:Y:S02]  /*02f0*/  IABS R6, R3 ;  /* 0x0000000300067213 */ /* 0x000fe40000000000 */
[----:B------:R-:W-:-:S03]  /*0300*/  ISETP.GE.AND P1, PT, R3, RZ, PT ;  /* 0x000000ff0300720c */ /* 0x000fc60003f26270 */
[----:B------:R-:W-:-:S04]  /*0310*/  IMAD.HI.U32 R4, R14, R6, RZ ;  /* 0x000000060e047227 */ /* 0x000fc800078e00ff */
[----:B------:R-:W-:-:S04]  /*0320*/  IMAD.MOV R4, RZ, RZ, -R4 ;  /* 0x000000ffff047224 */ /* 0x000fc800078e0a04 */
[C---:B------:R-:W-:Y:S02]  /*0330*/  IMAD R6, R7.reuse, R4, R6 ;  /* 0x0000000407067224 */ /* 0x040fe400078e0206 */
[----:B------:R-:W0:Y:S03]  /*0340*/  LDC.64 R4, c[0x0][0x380] ;  /* 0x0000e000ff047b82 */ /* 0x000e260000000a00 */
[----:B------:R-:W-:-:S13]  /*0350*/  ISETP.GT.U32.AND P0, PT, R7, R6, PT ;  /* 0x000000060700720c */ /* 0x000fda0003f04070 */
[----:B------:R-:W-:-:S05]  /*0360*/  @!P0 IMAD.IADD R6, R6, 0x1, -R7 ;  /* 0x0000000106068824 */ /* 0x000fca00078e0a07 */
[----:B------:R-:W-:-:S13]  /*0370*/  ISETP.GT.U32.AND P0, PT, R7, R6, PT ;  /* 0x000000060700720c */ /* 0x000fda0003f04070 */
[----:B------:R-:W-:Y:S01]  /*0380*/  @!P0 IMAD.IADD R6, R6, 0x1, -R7 ;  /* 0x0000000106068824 */ /* 0x000fe200078e0a07 */
[----:B------:R-:W-:-:S03]  /*0390*/  ISETP.NE.AND P0, PT, R0, RZ, PT ;  /* 0x000000ff0000720c */ /* 0x000fc60003f05270 */
[----:B------:R-:W-:-:S05]  /*03a0*/  @!P1 IMAD.MOV R6, RZ, RZ, -R6 ;  /* 0x000000ffff069224 */ /* 0x000fca00078e0a06 */
[----:B------:R-:W-:-:S05]  /*03b0*/  SEL R20, R16, R6, !P0 ;  /* 0x0000000610147207 */ /* 0x000fca0004000000 */
[----:B------:R-:W-:-:S04]  /*03c0*/  IMAD R19, R13, R0, R20 ;  /* 0x000000000d137224 */ /* 0x000fc800078e0214 */
[----:B0-----:R-:W-:-:S06]  /*03d0*/  IMAD.WIDE R18, R19, 0x4, R4 ;  /* 0x0000000413127825 */ /* 0x001fcc00078e0204 */
[----:B-1----:R-:W2:Y:S01]  /*03e0*/  LDG.E.CONSTANT R18, desc[UR6][R18.64] ;  /* 0x0000000612127981 */ /* 0x002ea2000c1e9900 */
[----:B------:R-:W-:Y:S01]  /*03f0*/  UMOV UR4, 0x54442d18 ;  /* 0x54442d1800047882 */ /* 0x000fe20000000000 */
[----:B------:R-:W-:Y:S01]  /*0400*/  UMOV UR5, 0x400921fb ;  /* 0x400921fb00057882 */ /* 0x000fe20000000000 */
[----:B------:R-:W-:Y:S01]  /*0410*/  ISETP.GE.AND P1, PT, R3, 0x1, PT ;  /* 0x000000010300780c */ /* 0x000fe20003f26270 */
[----:B------:R-:W-:Y:S01]  /*0420*/  HFMA2 R17, -RZ, RZ, 0.96630859375, -0.0022525787353515625 ;  /* 0x3bbb989dff117431 */ /* 0x000fe200000001ff */
[----:B------:R-:W-:Y:S01]  /*0430*/  BSSY.RECONVERGENT B0, `(.L_x_183) ;  /* 0x000001c000007945 */ /* 0x000fe20003800200 */
[----:B------:R-:W-:Y:S01]  /*0440*/  IMAD.MOV.U32 R12, RZ, RZ, 0x437c0000 ;  /* 0x437c0000ff0c7424 */ /* 0x000fe200078e00ff */
[----:B--2---:R-:W0:Y:S01]  /*0450*/  F2F.F64.F32 R8, R18 ;  /* 0x0000001200087310 */ /* 0x004e220000201800 */
[----:B------:R-:W-:-:S04]  /*0460*/  FMUL R15, R18, -0.5 ;  /* 0xbf000000120f7820 */ /* 0x000fc80000400000 */
[----:B------:R-:W-:-:S04]  /*0470*/  FMUL R10, R18, R15 ;  /* 0x0000000f120a7220 */ /* 0x000fc80000400000 */
[----:B------:R-:W-:Y:S01]  /*0480*/  FFMA.SAT R15, R10, R17, 0.5 ;  /* 0x3f0000000a0f7423 */ /* 0x000fe20000002011 */
[----:B0-----:R-:W-:-:S06]  /*0490*/  DMUL R8, R8, UR4 ;  /* 0x0000000408087c28 */ /* 0x001fcc0008000000 */
[----:B------:R0:W1:Y:S01]  /*04a0*/  F2F.F32.F64 R6, R8 ;  /* 0x0000000800067310 */ /* 0x0000620000301000 */
[----:B------:R-:W-:Y:S05]  /*04b0*/  @!P1 BRA `(.L_x_184) ;  /* 0x00000000004c9947 */ /* 0x000fea0003800000 */
[----:B0-----:R-:W-:-:S05]  /*04c0*/  VIADD R8, R20, 0xffffffff ;  /* 0xffffffff14087836 */ /* 0x001fca0000000000 */
[----:B------:R-:W-:Y:S02]  /*04d0*/  IABS R9, R8 ;  /* 0x0000000800097213 */ /* 0x000fe40000000000 */
[----:B------:R-:W-:-:S03]  /*04e0*/  ISETP.GE.AND P2, PT, R8, RZ, PT ;  /* 0x000000ff0800720c */ /* 0x000fc60003f46270 */
[----:B------:R-:W-:-:S04]  /*04f0*/  IMAD.HI.U32 R14, R14, R9, RZ ;  /* 0x000000090e0e7227 */ /* 0x000fc800078e00ff */
[----:B------:R-:W-:-:S04]  /*0500*/  IMAD.MOV R14, RZ, RZ, -R14 ;  /* 0x000000ffff0e7224 */ /* 0x000fc800078e0a0e */
[----:B------:R-:W-:-:S05]  /*0510*/  IMAD R14, R7, R14, R9 ;  /* 0x0000000e070e7224 */ /* 0x000fca00078e0209 */
[----:B------:R-:W-:-:S13]  /*0520*/  ISETP.GT.U32.AND P1, PT, R7, R14, PT ;  /* 0x0000000e0700720c */ /* 0x000fda0003f24070 */
[----:B------:R-:W-:-:S05]  /*0530*/  @!P1 IMAD.IADD R14, R14, 0x1, -R7 ;  /* 0x000000010e0e9824 */ /* 0x000fca00078e0a07 */
[----:B------:R-:W-:-:S13]  /*0540*/  ISETP.GT.U32.AND P1, PT, R7, R14, PT ;  /* 0x0000000e0700720c */ /* 0x000fda0003f24070 */
[----:B------:R-:W-:-:S05]  /*0550*/  @!P1 IADD3 R14, PT, PT, R14, -R7, RZ ;  /* 0x800000070e0e9210 */ /* 0x000fca0007ffe0ff */
[----:B------:R-:W-:-:S05]  /*0560*/  @!P2 IMAD.MOV R14, RZ, RZ, -R14 ;  /* 0x000000ffff0ea224 */ /* 0x000fca00078e0a0e */
[----:B------:R-:W-:-:S05]  /*0570*/  SEL R14, R16, R14, !P0 ;  /* 0x0000000e100e7207 */ /* 0x000fca0004000000 */
[----:B------:R-:W-:-:S04]  /*0580*/  IMAD R13, R13, R0, R14 ;  /* 0x000000000d0d7224 */ /* 0x000fc800078e020e */
[----:B------:R-:W-:-:S06]  /*0590*/  IMAD.WIDE R4, R13, 0x4, R4 ;  /* 0x000000040d047825 */ /* 0x000fcc00078e0204 */
[----:B------:R-:W2:Y:S02]  /*05a0*/  LDG.E.CONSTANT R4, desc[UR6][R4.64] ;  /* 0x0000000604047981 */ /* 0x000ea4000c1e9900 */
[----:B--2---:R-:W0:Y:S02]  /*05b0*/  F2F.F64.F32 R8, R4 ;  /* 0x0000000400087310 */ /* 0x004e240000201800 */
[----:B0-----:R-:W-:-:S10]  /*05c0*/  DMUL R8, R8, UR4 ;  /* 0x0000000408087c28 */ /* 0x001fd40008000000 */
[----:B------:R-:W1:Y:S02]  /*05d0*/  F2F.F32.F64 R9, R8 ;  /* 0x0000000800097310 */ /* 0x000e640000301000 */
[----:B-1----:R-:W-:-:S07]  /*05e0*/  FFMA R6, R9, 0.5, R6 ;  /* 0x3f00000009067823 */ /* 0x002fce0000000006 */
.L_x_184:
[----:B------:R-:W-:Y:S05]  /*05f0*/  BSYNC.RECONVERGENT B0 ;  /* 0x0000000000007941 */ /* 0x000fea0003800200 */
.L_x_183:
[C---:B-1----:R-:W-:Y:S01]  /*0600*/  FMUL R0, R6.reuse, 0.63661974668502807617 ;  /* 0x3f22f98306007820 */ /* 0x042fe20000400000 */
[----:B------:R-:W-:Y:S01]  /*0610*/  FFMA.RM R12, R15, R12, 12582913 ;  /* 0x4b4000010f0c7423 */ /* 0x000fe2000000400c */
[----:B------:R-:W-:Y:S01]  /*0620*/  FSETP.GE.AND P0, PT, |R6|, 105615, PT ;  /* 0x47ce47800600780b */ /* 0x000fe20003f06200 */
[----:B------:R-:W-:Y:S02]  /*0630*/  BSSY.RECONVERGENT B0, `(.L_x_185) ;  /* 0x000006e000007945 */ /* 0x000fe40003800200 */
[C---:B------:R-:W-:Y:S01]  /*0640*/  FADD R5, R12.reuse, -12583039 ;  /* 0xcb40007f0c057421 */ /* 0x040fe20000000000 */
[----:B------:R-:W0:Y:S01]  /*0650*/  F2I.NTZ R0, R0 ;  /* 0x0000000000007305 */ /* 0x000e220000203100 */
[----:B------:R-:W-:Y:S02]  /*0660*/  IMAD.SHL.U32 R7, R12, 0x800000, RZ ;  /* 0x008000000c077824 */ /* 0x000fe400078e00ff */
[----:B------:R-:W-:-:S04]  /*0670*/  FFMA R5, R10, 1.4426950216293334961, -R5 ;  /* 0x3fb8aa3b0a057823 */ /* 0x000fc80000000805 */
[----:B------:R-:W-:-:S04]  /*0680*/  FFMA R5, R10, 1.925963033500011079e-08, R5 ;  /* 0x32a570600a057823 */ /* 0x000fc80000000005 */
[----:B------:R-:W1:Y:S01]  /*0690*/  MUFU.EX2 R4, R5 ;  /* 0x0000000500047308 */ /* 0x000e620000000800 */
[----:B0-----:R-:W-:-:S05]  /*06a0*/  I2FP.F32.S32 R9, R0 ;  /* 0x0000000000097245 */ /* 0x001fca0000201400 */
[----:B------:R-:W-:-:S04]  /*06b0*/  FFMA R8, R9, -1.5707962512969970703, R6 ;  /* 0xbfc90fda09087823 */ /* 0x000fc80000000006 */
[----:B------:R-:W-:-:S04]  /*06c0*/  FFMA R8, R9, -7.5497894158615963534e-08, R8 ;  /* 0xb3a2216809087823 */ /* 0x000fc80000000008 */
[----:B------:R-:W-:Y:S01]  /*06d0*/  FFMA R10, R9, -5.3903029534742383927e-15, R8 ;  /* 0xa7c234c5090a7823 */ /* 0x000fe20000000008 */
[----:B-1----:R-:W-:Y:S01]  /*06e0*/  FMUL R7, R7, R4 ;  /* 0x0000000407077220 */ /* 0x002fe20000400000 */
[----:B------:R-:W-:Y:S02]  /*06f0*/  IMAD.MOV.U32 R9, RZ, RZ, R0 ;  /* 0x000000ffff097224 */ /* 0x000fe400078e0000 */
[----:B------:R-:W-:Y:S01]  /*0700*/  IMAD.MOV.U32 R20, RZ, RZ, R10 ;  /* 0x000000ffff147224 */ /* 0x000fe200078e000a */
[----:B------:R-:W-:Y:S06]  /*0710*/  @!P0 BRA `(.L_x_186) ;  /* 0x00000004007c8947 */ /* 0x000fec0003800000 */
[----:B------:R-:W-:-:S13]  /*0720*/  FSETP.NEU.AND P0, PT, |R6|, +INF , PT ;  /* 0x7f8000000600780b */ /* 0x000fda0003f0d200 */
[----:B------:R-:W-:Y:S01]  /*0730*/  @!P0 FMUL R20, RZ, R6 ;  /* 0x00000006ff148220 */ /* 0x000fe20000400000 */
[----:B------:R-:W-:Y:S01]  /*0740*/  @!P0 MOV R0, RZ ;  /* 0x000000ff00008202 */ /* 0x000fe20000000f00 */
[----:B------:R-:W-:Y:S06]  /*0750*/  @!P0 BRA `(.L_x_186) ;  /* 0x00000004006c8947 */ /* 0x000fec0003800000 */
[----:B------:R-:W-:Y:S01]  /*0760*/  IMAD.SHL.U32 R0, R6, 0x100, RZ ;  /* 0x0000010006007824 */ /* 0x000fe200078e00ff */
[----:B------:R-:W0:Y:S01]  /*0770*/  LDCU.64 UR8, c[0x4][URZ] ;  /* 0x01000000ff0877ac */ /* 0x000e220008000a00 */
[----:B------:R-:W-:Y:S02]  /*0780*/  IMAD.MOV.U32 R19, RZ, RZ, RZ ;  /* 0x000000ffff137224 */ /* 0x000fe400078e00ff */
[----:B------:R-:W-:Y:S01]  /*0790*/  IMAD.MOV.U32 R20, RZ, RZ, RZ ;  /* 0x000000ffff147224 */ /* 0x000fe200078e00ff */
[----:B------:R-:W-:Y:S01]  /*07a0*/  LOP3.LUT R21, R0, 0x80000000, RZ, 0xfc, !PT ;  /* 0x8000000000157812 */ /* 0x000fe200078efcff */
[----:B------:R-:W-:Y:S01]  /*07b0*/  UMOV UR5, URZ ;  /* 0x000000ff00057c82 */ /* 0x000fe20008000000 */
[----:B------:R-:W-:-:S05]  /*07c0*/  UMOV UR4, URZ ;  /* 0x000000ff00047c82 */ /* 0x000fca0008000000 */
.L_x_187:
[----:B0-----:R-:W-:Y:S01]  /*07d0*/  IMAD.U32 R4, RZ, RZ, UR8 ;  /* 0x00000008ff047e24 */ /* 0x001fe2000f8e00ff */
[----:B------:R-:W-:-:S05]  /*07e0*/  MOV R5, UR9 ;  /* 0x0000000900057c02 */ /* 0x000fca0008000f00 */
[----:B------:R-:W2:Y:S01]  /*07f0*/  LDG.E.CONSTANT R4, desc[UR6][R4.64] ;  /* 0x0000000604047981 */ /* 0x000ea2000c1e9900 */
[----:B------:R-:W-:Y:S01]  /*0800*/  UIADD3 UR4, UPT, UPT, UR4, 0x1, URZ ;  /* 0x0000000104047890 */ /* 0x000fe2000fffe0ff */
[C---:B------:R-:W-:Y:S01]  /*0810*/  ISETP.EQ.AND P0, PT, R20.reuse, RZ, PT ;  /* 0x000000ff1400720c */ /* 0x040fe20003f02270 */
[----:B------:R-:W-:Y:S01]  /*0820*/  UIADD3 UR8, UP1, UPT, UR8, 0x4, URZ ;  /* 0x0000000408087890 */ /* 0x000fe2000ff3e0ff */
[C---:B------:R-:W-:Y:S01]  /*0830*/  ISETP.EQ.AND P1, PT, R20.reuse, 0x4, PT ;  /* 0x000000041400780c */ /* 0x040fe20003f22270 */
[----:B------:R-:W-:Y:S01]  /*0840*/  UISETP.NE.AND UP0, UPT, UR4, 0x6, UPT ;  /* 0x000000060400788c */ /* 0x000fe2000bf05270 */
[C---:B------:R-:W-:Y:S01]  /*0850*/  ISETP.EQ.AND P2, PT, R20.reuse, 0x8, PT ;  /* 0x000000081400780c */ /* 0x040fe20003f42270 */
[----:B------:R-:W-:Y:S01]  /*0860*/  UIADD3.X UR9, UPT, UPT, URZ, UR9, URZ, UP1, !UPT ;  /* 0x00000009ff097290 */ /* 0x000fe20008ffe4ff */
[C---:B------:R-:W-:Y:S02]  /*0870*/  ISETP.EQ.AND P3, PT, R20.reuse, 0xc, PT ;  /* 0x0000000c1400780c */ /* 0x040fe40003f62270 */
[----:B------:R-:W-:-:S02]  /*0880*/  ISETP.EQ.AND P4, PT, R20, 0x10, PT ;  /* 0x000000101400780c */ /* 0x000fc40003f82270 */
[C---:B------:R-:W-:Y:S01]  /*0890*/  ISETP.EQ.AND P5, PT, R20.reuse, 0x14, PT ;  /* 0x000000141400780c */ /* 0x040fe20003fa2270 */
[----:B------:R-:W-:Y:S02]  /*08a0*/  VIADD R20, R20, 0x4 ;  /* 0x0000000414147836 */ /* 0x000fe40000000000 */
[----:B--2---:R-:W-:-:S03]  /*08b0*/  IMAD.WIDE.U32 R12, R4, R21, RZ ;  /* 0x00000015040c7225 */ /* 0x004fc600078e00ff */
[----:B------:R-:W-:-:S04]  /*08c0*/  IADD3 R0, P6, PT, R12, R19, RZ ;  /* 0x000000130c007210 */ /* 0x000fc80007fde0ff */
[----:B------:R-:W-:Y:S01]  /*08d0*/  IADD3.X R19, PT, PT, R13, UR5, RZ, P6, !PT ;  /* 0x000000050d137c10 */ /* 0x000fe2000b7fe4ff */
[--C-:B------:R-:W-:Y:S01]  /*08e0*/  @P0 IMAD.MOV.U32 R8, RZ, RZ, R0.reuse ;  /* 0x000000ffff080224 */ /* 0x100fe200078e0000 */
[----:B------:R-:W-:Y:S01]  /*08f0*/  @P4 MOV R17, R0 ;  /* 0x0000000000114202 */ /* 0x000fe20000000f00 */
[--C-:B------:R-:W-:Y:S02]  /*0900*/  @P1 IMAD.MOV.U32 R14, RZ, RZ, R0.reuse ;  /* 0x000000ffff0e1224 */ /* 0x100fe400078e0000 */
[--C-:B------:R-:W-:Y:S02]  /*0910*/  @P2 IMAD.MOV.U32 R15, RZ, RZ, R0.reuse ;  /* 0x000000ffff0f2224 */ /* 0x100fe400078e0000 */
[--C-:B------:R-:W-:Y:S02]  /*0920*/  @P3 IMAD.MOV.U32 R16, RZ, RZ, R0.reuse ;  /* 0x000000ffff103224 */ /* 0x100fe400078e0000 */
[----:B------:R-:W-:Y:S01]  /*0930*/  @P5 IMAD.MOV.U32 R18, RZ, RZ, R0 ;  /* 0x000000ffff125224 */ /* 0x000fe200078e0000 */
[----:B------:R-:W-:Y:S06]  /*0940*/  BRA.U UP0, `(.L_x_187) ;  /* 0xfffffffd00a07547 */ /* 0x000fec000b83ffff */
[----:B------:R-:W-:Y:S01]  /*0950*/  SHF.R.U32.HI R4, RZ, 0x17, R6 ;  /* 0x00000017ff047819 */ /* 0x000fe20000011606 */
[----:B------:R-:W-:Y:S03]  /*0960*/  BSSY.RECONVERGENT B1, `(.L_x_188) ;  /* 0x0000028000017945 */ /* 0x000fe60003800200 */
[C---:B------:R-:W-:Y:S02]  /*0970*/  LOP3.LUT R0, R4.reuse, 0xe0, RZ, 0xc0, !PT ;  /* 0x000000e004007812 */ /* 0x040fe400078ec0ff */
[----:B------:R-:W-:-:S03]  /*0980*/  LOP3.LUT P6, RZ, R4, 0x1f, RZ, 0xc0, !PT ;  /* 0x0000001f04ff7812 */ /* 0x000fc600078cc0ff */
[----:B------:R-:W-:-:S05]  /*0990*/  VIADD R0, R0, 0xffffff80 ;  /* 0xffffff8000007836 */ /* 0x000fca0000000000 */
[----:B------:R-:W-:-:S05]  /*09a0*/  SHF.R.U32.HI R0, RZ, 0x5, R0 ;  /* 0x00000005ff007819 */ /* 0x000fca0000011600 */
[----:B------:R-:W-:-:S05]  /*09b0*/  IMAD.U32 R13, R0, -0x4, RZ ;  /* 0xfffffffc000d7824 */ /* 0x000fca00078e00ff */
[C---:B------:R-:W-:Y:S02]  /*09c0*/  ISETP.EQ.AND P3, PT, R13.reuse, -0x18, PT ;  /* 0xffffffe80d00780c */ /* 0x040fe40003f62270 */
[C---:B------:R-:W-:Y:S02]  /*09d0*/  ISETP.EQ.AND P4, PT, R13.reuse, -0x14, PT ;  /* 0xffffffec0d00780c */ /* 0x040fe40003f82270 */
[C---:B------:R-:W-:Y:S02]  /*09e0*/  ISETP.EQ.AND P2, PT, R13.reuse, -0x10, PT ;  /* 0xfffffff00d00780c */ /* 0x040fe40003f42270 */
[C---:B------:R-:W-:Y:S02]  /*09f0*/  ISETP.EQ.AND P1, PT, R13.reuse, -0xc, PT ;  /* 0xfffffff40d00780c */ /* 0x040fe40003f22270 */
[C---:B------:R-:W-:Y:S02]  /*0a00*/  ISETP.EQ.AND P0, PT, R13.reuse, -0x8, PT ;  /* 0xfffffff80d00780c */ /* 0x040fe40003f02270 */
[----:B------:R-:W-:-:S03]  /*0a10*/  ISETP.EQ.AND P5, PT, R13, RZ, PT ;  /* 0x000000ff0d00720c */ /* 0x000fc60003fa2270 */
[----:B------:R-:W-:Y:S02]  /*0a20*/  @P3 MOV R0, R8 ;  /* 0x0000000800003202 */ /* 0x000fe40000000f00 */
[C---:B------:R-:W-:Y:S01]  /*0a30*/  ISETP.EQ.AND P3, PT, R13.reuse, -0x4, PT ;  /* 0xfffffffc0d00780c */ /* 0x040fe20003f62270 */
[----:B------:R-:W-:Y:S02]  /*0a40*/  @P4 IMAD.MOV.U32 R5, RZ, RZ, R8 ;  /* 0x000000ffff054224 */ /* 0x000fe400078e0008 */
[--C-:B------:R-:W-:Y:S01]  /*0a50*/  @P4 IMAD.MOV.U32 R0, RZ, RZ, R14.reuse ;  /* 0x000000ffff004224 */ /* 0x100fe200078e000e */
[----:B------:R-:W-:Y:S01]  /*0a60*/  ISETP.EQ.AND P4, PT, R13, 0x4, PT ;  /* 0x000000040d00780c */ /* 0x000fe20003f82270 */
[----:B------:R-:W-:Y:S01]  /*0a70*/  @P2 IMAD.MOV.U32 R5, RZ, RZ, R14 ;  /* 0x000000ffff052224 */ /* 0x000fe200078e000e */
[----:B------:R-:W-:Y:S01]  /*0a80*/  @P1 MOV R5, R15 ;  /* 0x0000000f00051202 */ /* 0x000fe20000000f00 */
[----:B------:R-:W-:Y:S02]  /*0a90*/  @P2 IMAD.MOV.U32 R0, RZ, RZ, R15 ;  /* 0x000000ffff002224 */ /* 0x000fe400078e000f */
[----:B------:R-:W-:-:S02]  /*0aa0*/  @P1 IMAD.MOV.U32 R0, RZ, RZ, R16 ;  /* 0x000000ffff001224 */ /* 0x000fc400078e0010 */
[----:B------:R-:W-:Y:S02]  /*0ab0*/  @P0 IMAD.MOV.U32 R5, RZ, RZ, R16 ;  /* 0x000000ffff050224 */ /* 0x000fe400078e0010 */
[--C-:B------:R-:W-:Y:S01]  /*0ac0*/  @P0 IMAD.MOV.U32 R0, RZ, RZ, R17.reuse ;  /* 0x000000ffff000224 */ /* 0x100fe200078e0011 */
[----:B------:R-:W-:Y:S01]  /*0ad0*/  @P3 MOV R0, R18 ;  /* 0x0000001200003202 */ /* 0x000fe20000000f00 */
[----:B------:R-:W-:Y:S02]  /*0ae0*/  @P3 IMAD.MOV.U32 R5, RZ, RZ, R17 ;  /* 0x000000ffff053224 */ /* 0x000fe400078e0011 */
[----:B------:R-:W-:Y:S02]  /*0af0*/  @P5 IMAD.MOV.U32 R5, RZ, RZ, R18 ;  /* 0x000000ffff055224 */ /* 0x000fe400078e0012 */
[--C-:B------:R-:W-:Y:S02]  /*0b00*/  @P5 IMAD.MOV.U32 R0, RZ, RZ, R19.reuse ;  /* 0x000000ffff005224 */ /* 0x100fe400078e0013 */
[----:B------:R-:W-:Y:S01]  /*0b10*/  @P4 IMAD.MOV.U32 R5, RZ, RZ, R19 ;  /* 0x000000ffff054224 */ /* 0x000fe200078e0013 */
[----:B------:R-:W-:Y:S06]  /*0b20*/  @!P6 BRA `(.L_x_189) ;  /* 0x00000000002ce947 */ /* 0x000fec0003800000 */
[----:B------:R-:W-:Y:S01]  /*0b30*/  @P2 IMAD.MOV.U32 R12, RZ, RZ, R8 ;  /* 0x000000ffff0c2224 */ /* 0x000fe200078e0008 */
[----:B------:R-:W-:Y:S01]  /*0b40*/  @P1 MOV R12, R14 ;  /* 0x0000000e000c1202 */ /* 0x000fe20000000f00 */
[----:B------:R-:W-:Y:S01]  /*0b50*/  @P0 IMAD.MOV.U32 R12, RZ, RZ, R15 ;  /* 0x000000ffff0c0224 */ /* 0x000fe200078e000f */
[----:B------:R-:W-:Y:S01]  /*0b60*/  ISETP.EQ.AND P0, PT, R13, 0x8, PT ;  /* 0x000000080d00780c */ /* 0x000fe20003f02270 */
[----:B------:R-:W-:Y:S01]  /*0b70*/  @P3 IMAD.MOV.U32 R12, RZ, RZ, R16 ;  /* 0x000000ffff0c3224 */ /* 0x000fe200078e0010 */
[----:B------:R-:W-:Y:S01]  /*0b80*/  LOP3.LUT R4, R4, 0x1f, RZ, 0xc0, !PT ;  /* 0x0000001f04047812 */ /* 0x000fe200078ec0ff */
[----:B------:R-:W-:Y:S02]  /*0b90*/  @P5 IMAD.MOV.U32 R12, RZ, RZ, R17 ;  /* 0x000000ffff0c5224 */ /* 0x000fe400078e0011 */
[----:B------:R-:W-:Y:S01]  /*0ba0*/  @P4 IMAD.MOV.U32 R12, RZ, RZ, R18 ;  /* 0x000000ffff0c4224 */ /* 0x000fe200078e0012 */
[----:B------:R-:W-:-:S07]  /*0bb0*/  SHF.L.W.U32.HI R0, R5, R4, R0 ;  /* 0x0000000405007219 */ /* 0x000fce0000010e00 */
[----:B------:R-:W-:-:S04]  /*0bc0*/  @P0 MOV R12, R19 ;  /* 0x00000013000c0202 */ /* 0x000fc80000000f00 */
[----:B------:R-:W-:-:S07]  /*0bd0*/  SHF.L.W.U32.HI R5, R12, R4, R5 ;  /* 0x000000040c057219 */ /* 0x000fce0000010e05 */
.L_x_189:
[----:B------:R-:W-:Y:S05]  /*0be0*/  BSYNC.RECONVERGENT B1 ;  /* 0x0000000000017941 */ /* 0x000fea0003800200 */
.L_x_188:
[C---:B------:R-:W-:Y:S01]  /*0bf0*/  SHF.L.W.U32.HI R19, R5.reuse, 0x2, R0 ;  /* 0x0000000205137819 */ /* 0x040fe20000010e00 */
[----:B------:R-:W-:Y:S01]  /*0c00*/  IMAD.SHL.U32 R5, R5, 0x4, RZ ;  /* 0x0000000405057824 */ /* 0x000fe200078e00ff */
[----:B------:R-:W-:Y:S01]  /*0c10*/  UMOV UR4, 0x54442d19 ;  /* 0x54442d1900047882 */ /* 0x000fe20000000000 */
[----:B------:R-:W-:Y:S01]  /*0c20*/  UMOV UR5, 0x3bf921fb ;  /* 0x3bf921fb00057882 */ /* 0x000fe20000000000 */
[----:B------:R-:W-:Y:S02]  /*0c30*/  SHF.R.S32.HI R12, RZ, 0x1f, R19 ;  /* 0x0000001fff0c7819 */ /* 0x000fe40000011413 */
[----:B------:R-:W-:Y:S02]  /*0c40*/  ISETP.GE.AND P0, PT, R6, RZ, PT ;  /* 0x000000ff0600720c */ /* 0x000fe40003f06270 */
[C---:B------:R-:W-:Y:S02]  /*0c50*/  LOP3.LUT R4, R12.reuse, R5, RZ, 0x3c, !PT ;  /* 0x000000050c047212 */ /* 0x040fe400078e3cff */
[----:B------:R-:W-:-:S02]  /*0c60*/  LOP3.LUT R5, R12, R19, RZ, 0x3c, !PT ;  /* 0x000000130c057212 */ /* 0x000fc400078e3cff */
[----:B------:R-:W-:Y:S02]  /*0c70*/  SHF.R.U32.HI R0, RZ, 0x1e, R0 ;  /* 0x0000001eff007819 */ /* 0x000fe40000011600 */
[C---:B------:R-:W-:Y:S02]  /*0c80*/  LOP3.LUT R20, R19.reuse, R6, RZ, 0x3c, !PT ;  /* 0x0000000613147212 */ /* 0x040fe400078e3cff */
[----:B------:R-:W0:Y:S01]  /*0c90*/  I2F.F64.S64 R4, R4 ;  /* 0x0000000400047312 */ /* 0x000e220000301c00 */
[----:B------:R-:W-:Y:S02]  /*0ca0*/  LEA.HI R0, R19, R0, RZ, 0x1 ;  /* 0x0000000013007211 */ /* 0x000fe400078f08ff */
[----:B------:R-:W-:-:S03]  /*0cb0*/  ISETP.GE.AND P1, PT, R20, RZ, PT ;  /* 0x000000ff1400720c */ /* 0x000fc60003f26270 */
[----:B------:R-:W-:-:S04]  /*0cc0*/  IMAD.MOV R19, RZ, RZ, -R0 ;  /* 0x000000ffff137224 */ /* 0x000fc800078e0a00 */
[----:B------:R-:W-:Y:S01]  /*0cd0*/  @!P0 IMAD.MOV.U32 R0, RZ, RZ, R19 ;  /* 0x000000ffff008224 */ /* 0x000fe200078e0013 */
[----:B0-----:R-:W-:-:S10]  /*0ce0*/  DMUL R12, R4, UR4 ;  /* 0x00000004040c7c28 */ /* 0x001fd40008000000 */
[----:B------:R-:W0:Y:S02]  /*0cf0*/  F2F.F32.F64 R12, R12 ;  /* 0x0000000c000c7310 */ /* 0x000e240000301000 */
[----:B0-----:R-:W-:-:S07]  /*0d00*/  FSEL R20, -R12, R12, !P1 ;  /* 0x0000000c0c147208 */ /* 0x001fce0004800100 */
.L_x_186:
[----:B------:R-:W-:Y:S05]  /*0d10*/  BSYNC.RECONVERGENT B0 ;  /* 0x0000000000007941 */ /* 0x000fea0003800200 */
.L_x_185:
[----:B------:R-:W-:Y:S02]  /*0d20*/  IMAD.MOV.U32 R19, RZ, RZ, 0x37cbac00 ;  /* 0x37cbac00ff137424 */ /* 0x000fe400078e00ff */
[----:B------:R-:W-:Y:S01]  /*0d30*/  FMUL R12, R20, R20 ;  /* 0x00000014140c7220 */ /* 0x000fe20000400000 */
[C---:B------:R-:W-:Y:S01]  /*0d40*/  LOP3.LUT R4, R0.reuse, 0x1, RZ, 0xc0, !PT ;  /* 0x0000000100047812 */ /* 0x040fe200078ec0ff */
[----:B------:R-:W-:Y:S01]  /*0d50*/  VIADD R0, R0, 0x1 ;  /* 0x0000000100007836 */ /* 0x000fe20000000000 */
[----:B------:R-:W-:Y:S01]  /*0d60*/  MOV R21, 0x3c0885e4 ;  /* 0x3c0885e400157802 */ /* 0x000fe20000000f00 */
[----:B------:R-:W-:Y:S01]  /*0d70*/  FFMA R13, R12, R19, -0.0013887860113754868507 ;  /* 0xbab607ed0c0d7423 */ /* 0x000fe20000000013 */
[----:B------:R-:W-:Y:S01]  /*0d80*/  ISETP.NE.U32.AND P0, PT, R4, 0x1, PT ;  /* 0x000000010400780c */ /* 0x000fe20003f05070 */
[----:B------:R-:W-:Y:S01]  /*0d90*/  IMAD.MOV.U32 R22, RZ, RZ, 0x3e2aaaa8 ;  /* 0x3e2aaaa8ff167424 */ /* 0x000fe200078e00ff */
[----:B------:R-:W0:Y:S01]  /*0da0*/  LDC.64 R4, c[0x0][0x388] ;  /* 0x0000e200ff047b82 */ /* 0x000e220000000a00 */
[----:B------:R-:W-:Y:S01]  /*0db0*/  LOP3.LUT P1, RZ, R0, 0x2, RZ, 0xc0, !PT ;  /* 0x0000000200ff7812 */ /* 0x000fe2000782c0ff */
[----:B------:R-:W-:Y:S01]  /*0dc0*/  IMAD.SHL.U32 R11, R11, 0x2, RZ ;  /* 0x000000020b0b7824 */ /* 0x000fe200078e00ff */
[----:B------:R-:W-:Y:S01]  /*0dd0*/  FSEL R13, R13, -0.00019574658654164522886, P0 ;  /* 0xb94d41530d0d7808 */ /* 0x000fe20000000000 */
[----:B------:R-:W-:Y:S01]  /*0de0*/  BSSY.RECONVERGENT B0, `(.L_x_190) ;  /* 0x000006c000007945 */ /* 0x000fe20003800200 */
[----:B------:R-:W-:-:S02]  /*0df0*/  FSEL R21, R21, 0.041666727513074874878, !P0 ;  /* 0x3d2aaabb15157808 */ /* 0x000fc40004000000 */
[----:B------:R-:W-:Y:S02]  /*0e00*/  FSEL R22, -R22, -0.4999999701976776123, !P0 ;  /* 0xbeffffff16167808 */ /* 0x000fe40004000100 */
[----:B------:R-:W-:Y:S01]  /*0e10*/  FSEL R0, R20, 1, !P0 ;  /* 0x3f80000014007808 */ /* 0x000fe20004000000 */
[----:B------:R-:W-:Y:S01]  /*0e20*/  FFMA R13, R12, R13, R21 ;  /* 0x0000000d0c0d7223 */ /* 0x000fe20000000015 */
[----:B------:R-:W-:-:S03]  /*0e30*/  FSETP.GE.AND P0, PT, |R6|, 105615, PT ;  /* 0x47ce47800600780b */ /* 0x000fc60003f06200 */
[C---:B------:R-:W-:Y:S01]  /*0e40*/  FFMA R22, R12.reuse, R13, R22 ;  /* 0x0000000d0c167223 */ /* 0x040fe20000000016 */
[----:B------:R-:W-:-:S04]  /*0e50*/  FFMA R13, R12, R0, RZ ;  /* 0x000000000c0d7223 */ /* 0x000fc800000000ff */
[----:B------:R-:W-:-:S04]  /*0e60*/  FFMA R0, R13, R22, R0 ;  /* 0x000000160d007223 */ /* 0x000fc80000000000 */
[----:B------:R-:W-:Y:S01]  /*0e70*/  @P1 FADD R0, RZ, -R0 ;  /* 0x80000000ff001221 */ /* 0x000fe20000000000 */
[----:B0-----:R-:W-:-:S04]  /*0e80*/  IMAD.WIDE R4, R11, 0x4, R4 ;  /* 0x000000040b047825 */ /* 0x001fc800078e0204 */
[----:B------:R-:W-:-:S05]  /*0e90*/  FMUL R21, R7, R0 ;  /* 0x0000000007157220 */ /* 0x000fca0000400000 */
[----:B------:R0:W-:Y:S01]  /*0ea0*/  STG.E desc[UR6][R4.64], R21 ;  /* 0x0000001504007986 */ /* 0x0001e2000c101906 */
[----:B------:R-:W-:Y:S05]  /*0eb0*/  @!P0 BRA `(.L_x_191) ;  /* 0x0000000400788947 */ /* 0x000fea0003800000 */
[----:B------:R-:W-:-:S13]  /*0ec0*/  FSETP.NEU.AND P0, PT, |R6|, +INF , PT ;  /* 0x7f8000000600780b */ /* 0x000fda0003f0d200 */
[----:B------:R-:W-:Y:S01]  /*0ed0*/  @!P0 FMUL R10, RZ, R6 ;  /* 0x00000006ff0a8220 */ /* 0x000fe20000400000 */
[----:B------:R-:W-:Y:S01]  /*0ee0*/  @!P0 IMAD.MOV.U32 R9, RZ, RZ, RZ ;  /* 0x000000ffff098224 */ /* 0x000fe200078e00ff */
[----:B------:R-:W-:Y:S06]  /*0ef0*/  @!P0 BRA `(.L_x_191) ;  /* 0x0000000400688947 */ /* 0x000fec0003800000 */
[----:B------:R-:W-:Y:S01]  /*0f00*/  SHF.L.U32 R0, R6, 0x8, RZ ;  /* 0x0000000806007819 */ /* 0x000fe200000006ff */
[----:B------:R-:W-:Y:S01]  /*0f10*/  IMAD.MOV.U32 R9, RZ, RZ, RZ ;  /* 0x000000ffff097224 */ /* 0x000fe200078e00ff */
[----:B------:R-:W1:Y:S01]  /*0f20*/  LDCU.64 UR8, c[0x4][URZ] ;  /* 0x01000000ff0877ac */ /* 0x000e620008000a00 */
[----:B------:R-:W-:Y:S01]  /*0f30*/  IMAD.MOV.U32 R20, RZ, RZ, RZ ;  /* 0x000000ffff147224 */ /* 0x000fe200078e00ff */
[----:B------:R-:W-:Y:S01]  /*0f40*/  LOP3.LUT R23, R0, 0x80000000, RZ, 0xfc, !PT ;  /* 0x8000000000177812 */ /* 0x000fe200078efcff */
[----:B------:R-:W-:Y:S01]  /*0f50*/  UMOV UR5, URZ ;  /* 0x000000ff00057c82 */ /* 0x000fe20008000000 */
[----:B------:R-:W-:-:S05]  /*0f60*/  UMOV UR4, URZ ;  /* 0x000000ff00047c82 */ /* 0x000fca0008000000 */
.L_x_192:
[----:B-1----:R-:W-:Y:S02]  /*0f70*/  IMAD.U32 R10, RZ, RZ, UR8 ;  /* 0x00000008ff0a7e24 */ /* 0x002fe4000f8e00ff */
[----:B------:R-:W-:-:S05]  /*0f80*/  IMAD.U32 R11, RZ, RZ, UR9 ;  /* 0x00000009ff0b7e24 */ /* 0x000fca000f8e00ff */
        /* <DEDUP_REMOVED lines=16> */
[-C--:B------:R-:W-:Y:S01]  /*1090*/  @P0 MOV R8, R0.reuse ;  /* 0x0000000000080202 */ /* 0x080fe20000000f00 */
[--C-:B------:R-:W-:Y:S01]  /*10a0*/  @P2 IMAD.MOV.U32 R15, RZ, RZ, R0.reuse ;  /* 0x000000ffff0f2224 */ /* 0x100fe200078e0000 */
[----:B------:R-:W-:Y:S01]  /*10b0*/  @P5 MOV R18, R0 ;  /* 0x0000000000125202 */ /* 0x000fe20000000f00 */
        /* <DEDUP_REMOVED lines=15> */
[----:B------:R-:W-:-:S03]  /*11b0*/  ISETP.EQ.AND P5, PT, R12, 0x4, PT ;  /* 0x000000040c00780c */ /* 0x000fc60003fa2270 */
[----:B------:R-:W-:Y:S01]  /*11c0*/  @P3 IMAD.MOV.U32 R0, RZ, RZ, R8 ;  /* 0x000000ffff003224 */ /* 0x000fe200078e0008 */
[C---:B------:R-:W-:Y:S01]  /*11d0*/  ISETP.EQ.AND P3, PT, R12.reuse, -0x4, PT ;  /* 0xfffffffc0c00780c */ /* 0x040fe20003f62270 */
[--C-:B------:R-:W-:Y:S01]  /*11e0*/  @P4 IMAD.MOV.U32 R0, RZ, RZ, R14.reuse ;  /* 0x000000ffff004224 */ /* 0x100fe200078e000e */
[----:B------:R-:W-:Y:S01]  /*11f0*/  @P4 MOV R10, R8 ;  /* 0x00000008000a4202 */ /* 0x000fe20000000f00 */
[----:B------:R-:W-:Y:S01]  /*1200*/  @P2 IMAD.MOV.U32 R10, RZ, RZ, R14 ;  /* 0x000000ffff0a2224 */ /* 0x000fe200078e000e */
[----:B------:R-:W-:Y:S01]  /*1210*/  ISETP.EQ.AND P4, PT, R12, RZ, PT ;  /* 0x000000ff0c00720c */ /* 0x000fe20003f82270 */
[--C-:B------:R-:W-:Y:S01]  /*1220*/  @P2 IMAD.MOV.U32 R0, RZ, RZ, R15.reuse ;  /* 0x000000ffff002224 */ /* 0x100fe200078e000f */
[----:B------:R-:W-:Y:S01]  /*1230*/  @P1 MOV R0, R16 ;  /* 0x0000001000001202 */ /* 0x000fe20000000f00 */
[----:B------:R-:W-:Y:S02]  /*1240*/  @P1 IMAD.MOV.U32 R10, RZ, RZ, R15 ;  /* 0x000000ffff0a1224 */ /* 0x000fe400078e000f */
[----:B------:R-:W-:-:S02]  /*1250*/  @P0 IMAD.MOV.U32 R10, RZ, RZ, R16 ;  /* 0x000000ffff0a0224 */ /* 0x000fc400078e0010 */
[--C-:B------:R-:W-:Y:S02]  /*1260*/  @P0 IMAD.MOV.U32 R0, RZ, RZ, R17.reuse ;  /* 0x000000ffff000224 */ /* 0x100fe400078e0011 */
[----:B------:R-:W-:Y:S02]  /*1270*/  @P3 IMAD.MOV.U32 R10, RZ, RZ, R17 ;  /* 0x000000ffff0a3224 */ /* 0x000fe400078e0011 */
[----:B------:R-:W-:Y:S02]  /*1280*/  @P3 IMAD.MOV.U32 R0, RZ, RZ, R18 ;  /* 0x000000ffff003224 */ /* 0x000fe400078e0012 */
[----:B------:R-:W-:Y:S01]  /*1290*/  @P4 MOV R10, R18 ;  /* 0x00000012000a4202 */ /* 0x000fe20000000f00 */
[--C-:B------:R-:W-:Y:S02]  /*12a0*/  @P4 IMAD.MOV.U32 R0, RZ, RZ, R9.reuse ;  /* 0x000000ffff004224 */ /* 0x100fe400078e0009 */
[----:B------:R-:W-:Y:S01]  /*12b0*/  @P5 IMAD.MOV.U32 R10, RZ, RZ, R9 ;  /* 0x000000ffff0a5224 */ /* 0x000fe200078e0009 */
[----:B------:R-:W-:Y:S06]  /*12c0*/  @!P6 BRA `(.L_x_194) ;  /* 0x000000000028e947 */ /* 0x000fec0003800000 */
[----:B------:R-:W-:Y:S01]  /*12d0*/  @P1 IMAD.MOV.U32 R8, RZ, RZ, R14 ;  /* 0x000000ffff081224 */ /* 0x000fe200078e000e */
[----:B------:R-:W-:Y:S01]  /*12e0*/  LOP3.LUT R11, R11, 0x1f, RZ, 0xc0, !PT ;  /* 0x0000001f0b0b7812 */ /* 0x000fe200078ec0ff */
[----:B------:R-:W-:Y:S01]  /*12f0*/  @P0 IMAD.MOV.U32 R8, RZ, RZ, R15 ;  /* 0x000000ffff080224 */ /* 0x000fe200078e000f */
[----:B------:R-:W-:Y:S02]  /*1300*/  ISETP.EQ.AND P0, PT, R12, 0x8, PT ;  /* 0x000000080c00780c */ /* 0x000fe40003f02270 */
[----:B------:R-:W-:Y:S01]  /*1310*/  @P3 MOV R8, R16 ;  /* 0x0000001000083202 */ /* 0x000fe20000000f00 */
[----:B------:R-:W-:Y:S01]  /*1320*/  @P4 IMAD.MOV.U32 R8, RZ, RZ, R17 ;  /* 0x000000ffff084224 */ /* 0x000fe200078e0011 */
[----:B------:R-:W-:Y:S01]  /*1330*/  SHF.L.W.U32.HI R0, R10, R11, R0 ;  /* 0x0000000b0a007219 */ /* 0x000fe20000010e00 */
[----:B------:R-:W-:-:S08]  /*1340*/  @P5 IMAD.MOV.U32 R8, RZ, RZ, R18 ;  /* 0x000000ffff085224 */ /* 0x000fd000078e0012 */
[----:B------:R-:W-:-:S05]  /*1350*/  @P0 IMAD.MOV.U32 R8, RZ, RZ, R9 ;  /* 0x000000ffff080224 */ /* 0x000fca00078e0009 */
[----:B------:R-:W-:-:S07]  /*1360*/  SHF.L.W.U32.HI R10, R8, R11, R10 ;  /* 0x0000000b080a7219 */ /* 0x000fce0000010e0a */
.L_x_194:
[----:B------:R-:W-:Y:S05]  /*1370*/  BSYNC.RECONVERGENT B1 ;  /* 0x0000000000017941 */ /* 0x000fea0003800200 */
.L_x_193:
        /* <DEDUP_REMOVED lines=9> */
[----:B------:R-:W1:Y:S01]  /*1410*/  I2F.F64.S64 R8, R10 ;  /* 0x0000000a00087312 */ /* 0x000e620000301c00 */
[----:B------:R-:W-:-:S04]  /*1420*/  LOP3.LUT R6, R15, R6, RZ, 0x3c, !PT ;  /* 0x000000060f067212 */ /* 0x000fc800078e3cff */
[----:B------:R-:W-:Y:S01]  /*1430*/  ISETP.GE.AND P0, PT, R6, RZ, PT ;  /* 0x000000ff0600720c */ /* 0x000fe20003f06270 */
[----:B-1----:R-:W-:Y:S01]  /*1440*/  DMUL R12, R8, UR4 ;  /* 0x00000004080c7c28 */ /* 0x002fe20008000000 */
[----:B------:R-:W-:-:S04]  /*1450*/  LEA.HI R9, R15, R0, RZ, 0x1 ;  /* 0x000000000f097211 */ /* 0x000fc800078f08ff */
[----:B------:R-:W-:-:S05]  /*1460*/  IADD3 R0, PT, PT, -R9, RZ, RZ ;  /* 0x000000ff09007210 */ /* 0x000fca0007ffe1ff */
[----:B------:R-:W1:Y:S01]  /*1470*/  F2F.F32.F64 R12, R12 ;  /* 0x0000000c000c7310 */ /* 0x000e620000301000 */
[----:B------:R-:W-:Y:S01]  /*1480*/  @!P1 IMAD.MOV.U32 R9, RZ, RZ, R0 ;  /* 0x000000ffff099224 */ /* 0x000fe200078e0000 */
[----:B-1----:R-:W-:-:S07]  /*1490*/  FSEL R10, -R12, R12, !P0 ;  /* 0x0000000c0c0a7208 */ /* 0x002fce0004000100 */
.L_x_191:
[----:B------:R-:W-:Y:S05]  /*14a0*/  BSYNC.RECONVERGENT B0 ;  /* 0x0000000000007941 */ /* 0x000fea0003800200 */
.L_x_190:
[----:B------:R-:W-:Y:S01]  /*14b0*/  FMUL R6, R10, R10 ;  /* 0x0000000a0a067220 */ /* 0x000fe20000400000 */
[C---:B------:R-:W-:Y:S01]  /*14c0*/  LOP3.LUT R0, R9.reuse, 0x1, RZ, 0xc0, !PT ;  /* 0x0000000109007812 */ /* 0x040fe200078ec0ff */
[----:B------:R-:W-:Y:S01]  /*14d0*/  IMAD.MOV.U32 R11, RZ, RZ, 0x3d2aaabb ;  /* 0x3d2aaabbff0b7424 */ /* 0x000fe200078e00ff */
[----:B------:R-:W-:Y:S01]  /*14e0*/  LOP3.LUT P1, RZ, R9, 0x2, RZ, 0xc0, !PT ;  /* 0x0000000209ff7812 */ /* 0x000fe2000782c0ff */
[----:B------:R-:W-:Y:S01]  /*14f0*/  FFMA R19, R6, R19, -0.0013887860113754868507 ;  /* 0xbab607ed06137423 */ /* 0x000fe20000000013 */
[----:B------:R-:W-:Y:S01]  /*1500*/  ISETP.NE.U32.AND P0, PT, R0, 0x1, PT ;  /* 0x000000010000780c */ /* 0x000fe20003f05070 */
[----:B------:R-:W-:Y:S01]  /*1510*/  IMAD.MOV.U32 R8, RZ, RZ, 0x3effffff ;  /* 0x3effffffff087424 */ /* 0x000fe200078e00ff */
[----:B------:R-:W-:Y:S02]  /*1520*/  LEA.HI R2, R2, R2, RZ, 0x1 ;  /* 0x0000000202027211 */ /* 0x000fe400078f08ff */
[----:B------:R-:W-:Y:S02]  /*1530*/  FSEL R19, R19, -0.00019574658654164522886, !P0 ;  /* 0xb94d415313137808 */ /* 0x000fe40004000000 */
[----:B------:R-:W-:-:S02]  /*1540*/  FSEL R11, R11, 0.0083327032625675201416, !P0 ;  /* 0x3c0885e40b0b7808 */ /* 0x000fc40004000000 */
[----:B------:R-:W-:Y:S02]  /*1550*/  FSEL R0, R10, 1, P0 ;  /* 0x3f8000000a007808 */ /* 0x000fe40000000000 */
[----:B------:R-:W-:Y:S01]  /*1560*/  FSEL R8, -R8, -0.16666662693023681641, !P0 ;  /* 0xbe2aaaa808087808 */ /* 0x000fe20004000100 */
[C---:B------:R-:W-:Y:S01]  /*1570*/  FFMA R11, R6.reuse, R19, R11 ;  /* 0x00000013060b7223 */ /* 0x040fe2000000000b */
[----:B------:R-:W-:Y:S01]  /*1580*/  SHF.R.S32.HI R2, RZ, 0x1, R2 ;  /* 0x00000001ff027819 */ /* 0x000fe20000011402 */
[C---:B------:R-:W-:Y:S02]  /*1590*/  FFMA R9, R6.reuse, R0, RZ ;  /* 0x0000000006097223 */ /* 0x040fe400000000ff */
[----:B------:R-:W-:Y:S01]  /*15a0*/  FFMA R8, R6, R11, R8 ;  /* 0x0000000b06087223 */ /* 0x000fe20000000008 */
[----:B------:R-:W-:-:S03]  /*15b0*/  ISETP.GE.AND P0, PT, R3, R2, PT ;  /* 0x000000020300720c */ /* 0x000fc60003f06270 */
[----:B------:R-:W-:-:S04]  /*15c0*/  FFMA R0, R9, R8, R0 ;  /* 0x0000000809007223 */ /* 0x000fc80000000000 */
[----:B------:R-:W-:-:S04]  /*15d0*/  @P1 FADD R0, RZ, -R0 ;  /* 0x80000000ff001221 */ /* 0x000fc80000000000 */
[----:B------:R-:W-:-:S05]  /*15e0*/  FMUL R9, R7, R0 ;  /* 0x0000000007097220 */ /* 0x000fca0000400000 */
[----:B------:R1:W-:Y:S01]  /*15f0*/  STG.E desc[UR6][R4.64+0x4], R9 ;  /* 0x0000040904007986 */ /* 0x0003e2000c101906 */
[----:B------:R-:W-:Y:S05]  /*1600*/  @P0 EXIT ;  /* 0x000000000000094d */ /* 0x000fea0003800000 */
[----:B------:R-:W-:-:S05]  /*1610*/  IMAD.WIDE R6, R2, 0x8, R4 ;  /* 0x0000000802067825 */ /* 0x000fca00078e0204 */
[----:B------:R-:W2:Y:S01]  /*1620*/  LDG.E R0, desc[UR6][R6.64] ;  /* 0x0000000606007981 */ /* 0x000ea2000c1e1900 */
[----:B------:R-:W-:Y:S01]  /*1630*/  MOV R2, 0x3fb504f3 ;  /* 0x3fb504f300027802 */ /* 0x000fe20000000f00 */
[----:B------:R-:W-:Y:S01]  /*1640*/  IMAD.MOV.U32 R11, RZ, RZ, 0x3f3504f3 ;  /* 0x3f3504f3ff0b7424 */ /* 0x000fe200078e00ff */
[----:B------:R-:W-:Y:S03]  /*1650*/  BSSY.RECONVERGENT B0, `(.L_x_195) ;  /* 0x000000c000007945 */ /* 0x000fe60003800200 */
[----:B------:R-:W-:-:S04]  /*1660*/  FFMA R8, R11, -R2, 1 ;  /* 0x3f8000000b087423 */ /* 0x000fc80000000802 */
[----:B------:R-:W-:Y:S01]  /*1670*/  FFMA R8, R8, R11, 0.70710676908493041992 ;  /* 0x3f3504f308087423 */ /* 0x000fe2000000000b */
[----:B--2---:R-:W-:-:S04]  /*1680*/  FADD R3, R21, R0 ;  /* 0x0000000015037221 */ /* 0x004fc80000000000 */
[----:B------:R-:W2:Y:S01]  /*1690*/  FCHK P0, R3, 1.4142135381698608398 ;  /* 0x3fb504f303007902 */ /* 0x000ea20000000000 */
[----:B------:R-:W-:-:S04]  /*16a0*/  FFMA R11, R3, R8, RZ ;  /* 0x00000008030b7223 */ /* 0x000fc800000000ff */
[----:B------:R-:W-:-:S04]  /*16b0*/  FFMA R0, R11, -1.4142135381698608398, R3 ;  /* 0xbfb504f30b007823 */ /* 0x000fc80000000003 */
[----:B------:R-:W-:Y:S01]  /*16c0*/  FFMA R11, R8, R0, R11 ;  /* 0x00000000080b7223 */ /* 0x000fe2000000000b */
[----:B--2---:R-:W-:Y:S06]  /*16d0*/  @!P0 BRA `(.L_x_196) ;  /* 0x00000000000c8947 */ /* 0x004fec0003800000 */
[----:B------:R-:W-:-:S07]  /*16e0*/  MOV R8, 0x1700 ;  /* 0x0000170000087802 */ /* 0x000fce0000000f00 */
[----:B01----:R-:W-:Y:S05]  /*16f0*/  CALL.REL.NOINC `($__internal_6_$__cuda_sm3x_div_rn_noftz_f32_slowpath) ;  /* 0x0000000000547944 */ /* 0x003fea0003c00000 */
[----:B------:R-:W-:-:S07]  /*1700*/  IMAD.MOV.U32 R11, RZ, RZ, R0 ;  /* 0x000000ffff0b7224 */ /* 0x000fce00078e0000 */
.L_x_196:
[----:B------:R-:W-:Y:S05]  /*1710*/  BSYNC.RECONVERGENT B0 ;  /* 0x0000000000007941 */ /* 0x000fea0003800200 */
.L_x_195:
[----:B------:R-:W2:Y:S01]  /*1720*/  LDG.E R6, desc[UR6][R6.64+0x4] ;  /* 0x0000040606067981 */ /* 0x000ea2000c1e1900 */
        /* <DEDUP_REMOVED lines=10> */
[----:B------:R-:W-:Y:S01]  /*17d0*/  IMAD.MOV.U32 R3, RZ, RZ, R10 ;  /* 0x000000ffff037224 */ /* 0x000fe200078e000a */
[----:B------:R-:W-:-:S07]  /*17e0*/  MOV R8, 0x1800 ;  /* 0x0000180000087802 */ /* 0x000fce0000000f00 */
[----:B01----:R-:W-:Y:S05]  /*17f0*/  CALL.REL.NOINC `($__internal_6_$__cuda_sm3x_div_rn_noftz_f32_slowpath) ;  /* 0x0000000000147944 */ /* 0x003fea0003c00000 */
[----:B------:R-:W-:-:S07]  /*1800*/  IMAD.MOV.U32 R3, RZ, RZ, R0 ;  /* 0x000000ffff037224 */ /* 0x000fce00078e0000 */
.L_x_198:
[----:B------:R-:W-:Y:S05]  /*1810*/  BSYNC.RECONVERGENT B0 ;  /* 0x0000000000007941 */ /* 0x000fea0003800200 */
.L_x_197:
[----:B------:R-:W-:Y:S04]  /*1820*/  STG.E desc[UR6][R4.64], R11 ;  /* 0x0000000b04007986 */ /* 0x000fe8000c101906 */
[----:B------:R-:W-:Y:S01]  /*1830*/  STG.E desc[UR6][R4.64+0x4], R3 ;  /* 0x0000040304007986 */ /* 0x000fe2000c101906 */
[----:B------:R-:W-:Y:S05]  /*1840*/  EXIT ;  /* 0x000000000000794d */ /* 0x000fea0003800000 */
        .weak           $__internal_6_$__cuda_sm3x_div_rn_noftz_f32_slowpath
        .type           $__internal_6_$__cuda_sm3x_div_rn_noftz_f32_slowpath,@function
        .size           $__internal_6_$__cuda_sm3x_div_rn_noftz_f32_slowpath,(.L_x_375 - $__internal_6_$__cuda_sm3x_div_rn_noftz_f32_slowpath)
$__internal_6_$__cuda_sm3x_div_rn_noftz_f32_slowpath:
[----:B------:R-:W-:Y:S01]  /*1850*/  SHF.R.U32.HI R12, RZ, 0x17, R2 ;  /* 0x00000017ff0c7819 */ /* 0x000fe20000011602 */
[----:B------:R-:W-:Y:S01]  /*1860*/  BSSY.RECONVERGENT B1, `(.L_x_199) ;  /* 0x0000064000017945 */ /* 0x000fe20003800200 */
[----:B------:R-:W-:Y:S01]  /*1870*/  SHF.R.U32.HI R0, RZ, 0x17, R3 ;  /* 0x00000017ff007819 */ /* 0x000fe20000011603 */
[----:B------:R-:W-:Y:S01]  /*1880*/  IMAD.MOV.U32 R14, RZ, RZ, 0x3fb504f3 ;  /* 0x3fb504f3ff0e7424 */ /* 0x000fe200078e00ff */
[----:B------:R-:W-:Y:S02]  /*1890*/  LOP3.LUT R12, R12, 0xff, RZ, 0xc0, !PT ;  /* 0x000000ff0c0c7812 */ /* 0x000fe400078ec0ff */
[----:B------:R-:W-:Y:S02]  /*18a0*/  LOP3.LUT R16, R0, 0xff, RZ, 0xc0, !PT ;  /* 0x000000ff00107812 */ /* 0x000fe400078ec0ff */
[----:B------:R-:W-:-:S03]  /*18b0*/  IADD3 R13, PT, PT, R12, -0x1, RZ ;  /* 0xffffffff0c0d7810 */ /* 0x000fc60007ffe0ff */
[----:B------:R-:W-:Y:S01]  /*18c0*/  VIADD R15, R16, 0xffffffff ;  /* 0xffffffff100f7836 */ /* 0x000fe20000000000 */
[----:B------:R-:W-:-:S04]  /*18d0*/  ISETP.GT.U32.AND P0, PT, R13, 0xfd, PT ;  /* 0x000000fd0d00780c */ /* 0x000fc80003f04070 */
[----:B------:R-:W-:-:S13]  /*18e0*/  ISETP.GT.U32.OR P0, PT, R15, 0xfd, P0 ;  /* 0x000000fd0f00780c */ /* 0x000fda0000704470 */
[----:B------:R-:W-:Y:S01]  /*18f0*/  @!P0 IMAD.MOV.U32 R10, RZ, RZ, RZ ;  /* 0x000000ffff0a8224 */ /* 0x000fe200078e00ff */
[----:B------:R-:W-:Y:S06]  /*1900*/  @!P0 BRA `(.L_x_200) ;  /* 0x0000000000608947 */ /* 0x000fec0003800000 */
[----:B------:R-:W-:Y:S01]  /*1910*/  IMAD.MOV.U32 R0, RZ, RZ, 0x3fb504f3 ;  /* 0x3fb504f3ff007424 */ /* 0x000fe200078e00ff */
[----:B------:R-:W-:-:S04]  /*1920*/  FSETP.GTU.FTZ.AND P0, PT, |R3|, +INF , PT ;  /* 0x7f8000000300780b */ /* 0x000fc80003f1c200 */
        /* <DEDUP_REMOVED lines=20> */
[----:B------:R-:W-:Y:S01]  /*1a70*/  @!P1 FFMA R14, R0, 1.84467440737095516160e+19, RZ ;  /* 0x5f800000000e9823 */ /* 0x000fe200000000ff */
[----:B------:R-:W-:-:S07]  /*1a80*/  @!P1 VIADD R10, R10, 0x40 ;  /* 0x000000400a0a9836 */ /* 0x000fce0000000000 */
.L_x_200:
[----:B------:R-:W-:Y:S01]  /*1a90*/  LEA R13, R12, 0xc0800000, 0x17 ;  /* 0xc08000000c0d7811 */ /* 0x000fe200078eb8ff */
[----:B------:R-:W-:Y:S04]  /*1aa0*/  BSSY.RECONVERGENT B2, `(.L_x_205) ;  /* 0x0000036000027945 */ /* 0x000fe80003800200 */
[----:B------:R-:W-:Y:S02]  /*1ab0*/  IMAD.IADD R14, R14, 0x1, -R13 ;  /* 0x000000010e0e7824 */ /* 0x000fe400078e0a0d */
[----:B------:R-:W-:Y:S02]  /*1ac0*/  VIADD R13, R16, 0xffffff81 ;  /* 0xffffff81100d7836 */ /* 0x000fe40000000000 */
[----:B------:R-:W0:Y:S01]  /*1ad0*/  MUFU.RCP R15, R14 ;  /* 0x0000000e000f7308 */ /* 0x000e220000001000 */
[----:B------:R-:W-:Y:S01]  /*1ae0*/  FADD.FTZ R17, -R14, -RZ ;  /* 0x800000ff0e117221 */ /* 0x000fe20000010100 */
[C---:B------:R-:W-:Y:S01]  /*1af0*/  IMAD R0, R13.reuse, -0x800000, R3 ;  /* 0xff8000000d007824 */ /* 0x040fe200078e0203 */
        /* <DEDUP_REMOVED lines=10> */
[----:B------:R-:W-:-:S05]  /*1ba0*/  LOP3.LUT R3, R3, 0xff, RZ, 0xc0, !PT ;  /* 0x000000ff03037812 */ /* 0x000fca00078ec0ff */
[----:B------:R-:W-:-:S04]  /*1bb0*/  IMAD.IADD R14, R3, 0x1, R13 ;  /* 0x00000001030e7824 */ /* 0x000fc800078e020d */
        /* <DEDUP_REMOVED lines=10> */
[-CC-:B------:R-:W-:Y:S01]  /*1c60*/  FFMA.RZ R3, R18, R16.reuse, R15.reuse ;  /* 0x0000001012037223 */ /* 0x180fe2000000c00f */
[----:B------:R-:W-:Y:S02]  /*1c70*/  VIADD R13, R14, 0x20 ;  /* 0x000000200e0d7836 */ /* 0x000fe40000000000 */
[-CC-:B------:R-:W-:Y:S01]  /*1c80*/  FFMA.RM R10, R18, R16.reuse, R15.reuse ;  /* 0x00000010120a7223 */ /* 0x180fe2000000400f */
[----:B------:R-:W-:Y:S02]  /*1c90*/  ISETP.NE.AND P2, PT, R14, RZ, PT ;  /* 0x000000ff0e00720c */ /* 0x000fe40003f45270 */
[----:B------:R-:W-:Y:S01]  /*1ca0*/  LOP3.LUT R12, R3, 0x7fffff, RZ, 0xc0, !PT ;  /* 0x007fffff030c7812 */ /* 0x000fe200078ec0ff */
[----:B------:R-:W-:Y:S01]  /*1cb0*/  FFMA.RP R3, R18, R16, R15 ;  /* 0x0000001012037223 */ /* 0x000fe2000000800f */
[----:B------:R-:W-:Y:S01]  /*1cc0*/  ISETP.NE.AND P1, PT, R14, RZ, PT ;  /* 0x000000ff0e00720c */ /* 0x000fe20003f25270 */
[----:B------:R-:W-:Y:S01]  /*1cd0*/  IMAD.MOV R14, RZ, RZ, -R14 ;  /* 0x000000ffff0e7224 */ /* 0x000fe200078e0a0e */
[----:B------:R-:W-:-:S02]  /*1ce0*/  LOP3.LUT R12, R12, 0x800000, RZ, 0xfc, !PT ;  /* 0x008000000c0c7812 */ /* 0x000fc400078efcff */
[----:B------:R-:W-:Y:S02]  /*1cf0*/  FSETP.NEU.FTZ.AND P0, PT, R3, R10, PT ;  /* 0x0000000a0300720b */ /* 0x000fe40003f1d000 */
[----:B------:R-:W-:Y:S02]  /*1d00*/  SHF.L.U32 R13, R12, R13, RZ ;  /* 0x0000000d0c0d7219 */ /* 0x000fe400000006ff */
[----:B------:R-:W-:Y:S02]  /*1d10*/  SEL R3, R14, RZ, P2 ;  /* 0x000000ff0e037207 */ /* 0x000fe40001000000 */
[----:B------:R-:W-:Y:S02]  /*1d20*/  ISETP.NE.AND P1, PT, R13, RZ, P1 ;  /* 0x000000ff0d00720c */ /* 0x000fe40000f25270 */
[----:B------:R-:W-:Y:S02]  /*1d30*/  SHF.R.U32.HI R3, RZ, R3, R12 ;  /* 0x00000003ff037219 */ /* 0x000fe4000001160c */
[----:B------:R-:W-:-:S02]  /*1d40*/  PLOP3.LUT P0, PT, P0, P1, PT, 0xf8, 0x8f ;  /* 0x00000000008f781c */ /* 0x000fc40000703f70 */
[----:B------:R-:W-:Y:S02]  /*1d50*/  SHF.R.U32.HI R13, RZ, 0x1, R3 ;  /* 0x00000001ff0d7819 */ /* 0x000fe40000011603 */
[----:B------:R-:W-:-:S04]  /*1d60*/  SEL R10, RZ, 0x1, !P0 ;  /* 0x00000001ff0a7807 */ /* 0x000fc80004000000 */
[----:B------:R-:W-:-:S04]  /*1d70*/  LOP3.LUT R10, R10, 0x1, R13, 0xf8, !PT ;  /* 0x000000010a0a7812 */ /* 0x000fc800078ef80d */
[----:B------:R-:W-:-:S04]  /*1d80*/  LOP3.LUT R10, R10, R3, RZ, 0xc0, !PT ;  /* 0x000000030a0a7212 */ /* 0x000fc800078ec0ff */
[----:B------:R-:W-:-:S04]  /*1d90*/  IADD3 R13, PT, PT, R13, R10, RZ ;  /* 0x0000000a0d0d7210 */ /* 0x000fc80007ffe0ff */
[----:B------:R-:W-:Y:S01]  /*1da0*/  LOP3.LUT R0, R13, R0, RZ, 0xfc, !PT ;  /* 0x000000000d007212 */ /* 0x000fe200078efcff */
[----:B------:R-:W-:Y:S06]  /*1db0*/  BRA `(.L_x_208) ;  /* 0x0000000000107947 */ /* 0x000fec0003800000 */
.L_x_207:
[----:B------:R-:W-:-:S04]  /*1dc0*/  LOP3.LUT R0, R0, 0x80000000, RZ, 0xc0, !PT ;  /* 0x8000000000007812 */ /* 0x000fc800078ec0ff */
[----:B------:R-:W-:Y:S01]  /*1dd0*/  LOP3.LUT R0, R0, 0x7f800000, RZ, 0xfc, !PT ;  /* 0x7f80000000007812 */ /* 0x000fe200078efcff */
[----:B------:R-:W-:Y:S06]  /*1de0*/  BRA `(.L_x_208) ;  /* 0x0000000000047947 */ /* 0x000fec0003800000 */
.L_x_206:
[----:B------:R-:W-:-:S07]  /*1df0*/  IMAD R0, R13, 0x800000, R0 ;  /* 0x008000000d007824 */ /* 0x000fce00078e0200 */
.L_x_208:
[----:B------:R-:W-:Y:S05]  /*1e00*/  BSYNC.RECONVERGENT B2 ;  /* 0x0000000000027941 */ /* 0x000fea0003800200 */
.L_x_205:
[----:B------:R-:W-:Y:S05]  /*1e10*/  BRA `(.L_x_209) ;  /* 0x0000000000207947 */ /* 0x000fea0003800000 */
.L_x_204:
[----:B------:R-:W-:-:S04]  /*1e20*/  LOP3.LUT R0, R14, 0x80000000, R3, 0x48, !PT ;  /* 0x800000000e007812 */ /* 0x000fc800078e4803 */
[----:B------:R-:W-:Y:S01]  /*1e30*/  LOP3.LUT R0, R0, 0x7f800000, RZ, 0xfc, !PT ;  /* 0x7f80000000007812 */ /* 0x000fe200078efcff */
[----:B------:R-:W-:Y:S06]  /*1e40*/  BRA `(.L_x_209) ;  /* 0x0000000000147947 */ /* 0x000fec0003800000 */
.L_x_203:
[----:B------:R-:W-:Y:S01]  /*1e50*/  LOP3.LUT R0, R14, 0x80000000, R3, 0x48, !PT ;  /* 0x800000000e007812 */ /* 0x000fe200078e4803 */
[----:B------:R-:W-:Y:S06]  /*1e60*/  BRA `(.L_x_209) ;  /* 0x00000000000c7947 */ /* 0x000fec0003800000 */
.L_x_202:
[----:B------:R-:W0:Y:S01]  /*1e70*/  MUFU.RSQ R0, -QNAN ;  /* 0xffc0000000007908 */ /* 0x000e220000001400 */
[----:B------:R-:W-:Y:S05]  /*1e80*/  BRA `(.L_x_209) ;  /* 0x0000000000047947 */ /* 0x000fea0003800000 */
.L_x_201:
[----:B------:R-:W-:-:S07]  /*1e90*/  FADD.FTZ R0, R3, R0 ;  /* 0x0000000003007221 */ /* 0x000fce0000010000 */
.L_x_209:
[----:B------:R-:W-:Y:S05]  /*1ea0*/  BSYNC.RECONVERGENT B1 ;  /* 0x0000000000017941 */ /* 0x000fea0003800200 */
.L_x_199:
[----:B------:R-:W-:Y:S02]  /*1eb0*/  IMAD.MOV.U32 R12, RZ, RZ, R8 ;  /* 0x000000ffff0c7224 */ /* 0x000fe400078e0008 */
[----:B------:R-:W-:-:S04]  /*1ec0*/  IMAD.MOV.U32 R13, RZ, RZ, 0x0 ;  /* 0x00000000ff0d7424 */ /* 0x000fc800078e00ff */
[----:B0-----:R-:W-:Y:S05]  /*1ed0*/  RET.REL.NODEC R12 `(_Z26quantum_feature_map_kernelPKfPfiii) ;  /* 0xffffffe00c487950 */ /* 0x001fea0003c3ffff */
.L_x_210:
        /* <DEDUP_REMOVED lines=10> */
.L_x_375:


//--------------------- .text._Z24engineer_features_kernelPKfPfS1_S1_iii --------------------------
	.section	.text._Z24engineer_features_kernelPKfPfS1_S1_iii,"ax",@progbits
	.align	128
        .global         _Z24engineer_features_kernelPKfPfS1_S1_iii
        .type           _Z24engineer_features_kernelPKfPfS1_S1_iii,@function
        .size           _Z24engineer_features_kernelPKfPfS1_S1_iii,(.L_x_377 - _Z24engineer_features_kernelPKfPfS1_S1_iii)
        .other          _Z24engineer_features_kernelPKfPfS1_S1_iii,@"STO_CUDA_ENTRY STV_DEFAULT"
_Z24engineer_features_kernelPKfPfS1_S1_iii:
.text._Z24engineer_features_kernelPKfPfS1_S1_iii:
[----:B------:R-:W-:Y:S01]  /*0000*/  LDC R1, c[0x0][0x37c] ;  /* 0x0000df00ff017b82 */ /* 0x000fe20000000800 */
[----:B------:R-:W0:Y:S07]  /*0010*/  S2R R0, SR_TID.X ;  /* 0x0000000000007919 */ /* 0x000e2e0000002100 */
[----:B------:R-:W1:Y:S01]  /*0020*/  S2UR UR5, SR_CTAID.X ;  /* 0x00000000000579c3 */ /* 0x000e620000002500 */
[----:B------:R-:W1:Y:S07]  /*0030*/  LDCU UR4, c[0x0][0x360] ;  /* 0x00006c00ff0477ac */ /* 0x000e6e0008000800 */
[----:B------:R-:W2:Y:S01]  /*0040*/  LDC.64 R2, c[0x0][0x3a0] ;  /* 0x0000e800ff027b82 */ /* 0x000ea20000000a00 */
[----:B-1----:R-:W-:-:S06]  /*0050*/  UIMAD UR5, UR5, UR4, URZ ;  /* 0x00000004050572a4 */ /* 0x002fcc000f8e02ff */
[----:B0-----:R-:W-:Y:S02]  /*0060*/  VIADD R12, R0, UR5 ;  /* 0x00000005000c7c36 */ /* 0x001fe40008000000 */
[----:B--2---:R-:W-:-:S05]  /*0070*/  IMAD R21, R3, R2, RZ ;  /* 0x0000000203157224 */ /* 0x004fca00078e02ff */
[----:B------:R-:W-:-:S13]  /*0080*/  ISETP.GE.AND P0, PT, R12, R21, PT ;  /* 0x000000150c00720c */ /* 0x000fda0003f06270 */
[----:B------:R-:W-:Y:S05]  /*0090*/  @P0 EXIT ;  /* 0x000000000000094d */ /* 0x000fea0003800000 */
[----:B------:R-:W0:Y:S01]  /*00a0*/  LDC.64 R4, c[0x0][0x380] ;  /* 0x0000e000ff047b82 */ /* 0x000e220000000a00 */
[----:B------:R-:W1:Y:S01]  /*00b0*/  LDCU.64 UR8, c[0x0][0x358] ;  /* 0x00006b00ff0877ac */ /* 0x000e620008000a00 */
[----:B------:R-:W-:Y:S02]  /*00c0*/  IABS R8, R2 ;  /* 0x0000000200087213 */ /* 0x000fe40000000000 */
[----:B------:R-:W-:Y:S01]  /*00d0*/  IABS R13, R12 ;  /* 0x0000000c000d7213 */ /* 0x000fe20000000000 */
[----:B------:R-:W2:Y:S01]  /*00e0*/  LDCU UR6, c[0x0][0x3a8] ;  /* 0x00007500ff0677ac */ /* 0x000ea20008000800 */
[----:B0-----:R-:W-:-:S05]  /*00f0*/  IMAD.WIDE R4, R12, 0x4, R4 ;  /* 0x000000040c047825 */ /* 0x001fca00078e0204 */
[----:B-1----:R0:W5:Y:S01]  /*0100*/  LDG.E.CONSTANT R20, desc[UR8][R4.64] ;  /* 0x0000000804147981 */ /* 0x002162000c1e9900 */
[----:B------:R-:W1:Y:S01]  /*0110*/  I2F.RP R3, R8 ;  /* 0x0000000800037306 */ /* 0x000e620000209400 */
[----:B------:R-:W-:Y:S01]  /*0120*/  ISETP.GE.AND P2, PT, R12, RZ, PT ;  /* 0x000000ff0c00720c */ /* 0x000fe20003f46270 */
[----:B--2---:R-:W-:-:S06]  /*0130*/  UISETP.GE.AND UP0, UPT, UR6, 0x1, UPT ;  /* 0x000000010600788c */ /* 0x004fcc000bf06270 */
[----:B-1----:R-:W1:Y:S02]  /*0140*/  MUFU.RCP R3, R3 ;  /* 0x0000000300037308 */ /* 0x002e640000001000 */
[----:B-1----:R-:W-:-:S06]  /*0150*/  VIADD R6, R3, 0xffffffe ;  /* 0x0ffffffe03067836 */ /* 0x002fcc0000000000 */
[----:B------:R1:W2:Y:S02]  /*0160*/  F2I.FTZ.U32.TRUNC.NTZ R7, R6 ;  /* 0x0000000600077305 */ /* 0x0002a4000021f000 */
[----:B-1----:R-:W-:Y:S02]  /*0170*/  HFMA2 R6, -RZ, RZ, 0, 0 ;  /* 0x00000000ff067431 */ /* 0x002fe400000001ff */
[----:B--2---:R-:W-:-:S04]  /*0180*/  IMAD.MOV R9, RZ, RZ, -R7 ;  /* 0x000000ffff097224 */ /* 0x004fc800078e0a07 */
[----:B------:R-:W-:-:S04]  /*0190*/  IMAD R9, R9, R8, RZ ;  /* 0x0000000809097224 */ /* 0x000fc800078e02ff */
[----:B------:R-:W-:-:S06]  /*01a0*/  IMAD.HI.U32 R7, R7, R9, R6 ;  /* 0x0000000907077227 */ /* 0x000fcc00078e0006 */
[----:B------:R-:W-:-:S04]  /*01b0*/  IMAD.HI.U32 R7, R7, R13, RZ ;  /* 0x0000000d07077227 */ /* 0x000fc800078e00ff */
[----:B------:R-:W-:-:S04]  /*01c0*/  IMAD.MOV R7, RZ, RZ, -R7 ;  /* 0x000000ffff077224 */ /* 0x000fc800078e0a07 */
[----:B------:R-:W-:-:S05]  /*01d0*/  IMAD R13, R8, R7, R13 ;  /* 0x00000007080d7224 */ /* 0x000fca00078e020d */
[----:B------:R-:W-:-:S13]  /*01e0*/  ISETP.GT.U32.AND P0, PT, R8, R13, PT ;  /* 0x0000000d0800720c */ /* 0x000fda0003f04070 */
[----:B------:R-:W-:Y:S01]  /*01f0*/  @!P0 IMAD.IADD R13, R13, 0x1, -R8 ;  /* 0x000000010d0d8824 */ /* 0x000fe200078e0a08 */
[----:B------:R-:W-:-:S04]  /*0200*/  ISETP.NE.AND P0, PT, R2, RZ, PT ;  /* 0x000000ff0200720c */ /* 0x000fc80003f05270 */
[----:B------:R-:W-:-:S13]  /*0210*/  ISETP.GT.U32.AND P1, PT, R8, R13, PT ;  /* 0x0000000d0800720c */ /* 0x000fda0003f24070 */
[----:B------:R-:W-:-:S05]  /*0220*/  @!P1 IMAD.IADD R13, R13, 0x1, -R8 ;  /* 0x000000010d0d9824 */ /* 0x000fca00078e0a08 */
[----:B------:R-:W-:Y:S02]  /*0230*/  @!P2 IADD3 R13, PT, PT, -R13, RZ, RZ ;  /* 0x000000ff0d0da210 */ /* 0x000fe40007ffe1ff */
[----:B------:R-:W-:Y:S01]  /*0240*/  @!P0 LOP3.LUT R13, RZ, R2, RZ, 0x33, !PT ;  /* 0x00000002ff0d8212 */ /* 0x000fe200078e33ff */
[----:B0-----:R-:W-:Y:S06]  /*0250*/  BRA.U !UP0, `(.L_x_211) ;  /* 0x0000000508487547 */ /* 0x001fec000b800000 */
[----:B------:R-:W-:Y:S01]  /*0260*/  UISETP.GE.U32.AND UP0, UPT, UR6, 0x8, UPT ;  /* 0x000000080600788c */ /* 0x000fe2000bf06070 */
[----:B-----5:R-:W-:Y:S01]  /*0270*/  IMAD.MOV.U32 R25, RZ, RZ, R20 ;  /* 0x000000ffff197224 */ /* 0x020fe200078e0014 */
[----:B------:R-:W-:Y:S01]  /*0280*/  ULOP3.LUT UR7, UR6, 0x7, URZ, 0xc0, !UPT ;  /* 0x0000000706077892 */ /* 0x000fe2000f8ec0ff */
[----:B------:R-:W-:-:S06]  /*0290*/  UMOV UR4, 0x1 ;  /* 0x0000000100047882 */ /* 0x000fcc0000000000 */
[----:B------:R-:W-:Y:S05]  /*02a0*/  BRA.U !UP0, `(.L_x_212) ;  /* 0x0000000108907547 */ /* 0x000fea000b800000 */
[----:B------:R-:W0:Y:S01]  /*02b0*/  LDC.64 R2, c[0x0][0x388] ;  /* 0x0000e200ff027b82 */ /* 0x000e220000000a00 */
[----:B------:R-:W-:Y:S01]  /*02c0*/  ULOP3.LUT UR4, UR6, 0x7ffffff8, URZ, 0xc0, !UPT ;  /* 0x7ffffff806047892 */ /* 0x000fe2000f8ec0ff */
[----:B------:R-:W-:Y:S02]  /*02d0*/  IMAD.IADD R24, R12, 0x1, R21 ;  /* 0x000000010c187824 */ /* 0x000fe400078e0215 */
[----:B------:R-:W-:Y:S01]  /*02e0*/  IMAD.MOV.U32 R25, RZ, RZ, R20 ;  /* 0x000000ffff197224 */ /* 0x000fe200078e0014 */
[----:B------:R-:W-:-:S03]  /*02f0*/  UIADD3 UR6, UPT, UPT, -UR4, URZ, URZ ;  /* 0x000000ff04067290 */ /* 0x000fc6000fffe1ff */
[----:B------:R-:W-:-:S09]  /*0300*/  UMOV UR4, URZ ;  /* 0x000000ff00047c82 */ /* 0x000fd20008000000 */
.L_x_213:
[----:B0-2---:R-:W-:-:S04]  /*0310*/  IMAD.WIDE R22, R24, 0x4, R2 ;  /* 0x0000000418167825 */ /* 0x005fc800078e0202 */
[C---:B------:R-:W-:Y:S01]  /*0320*/  FMUL R15, R20.reuse, R25 ;  /* 0x00000019140f7220 */ /* 0x040fe20000400000 */
[----:B------:R-:W-:Y:S01]  /*0330*/  UIADD3 UR6, UPT, UPT, UR6, 0x8, URZ ;  /* 0x0000000806067890 */ /* 0x000fe2000fffe0ff */
[C---:B------:R-:W-:Y:S01]  /*0340*/  LEA R24, R21.reuse, R24, 0x3 ;  /* 0x0000001815187211 */ /* 0x040fe200078e18ff */
[----:B------:R-:W-:Y:S01]  /*0350*/  UIADD3 UR4, UPT, UPT, UR4, 0x8, URZ ;  /* 0x0000000804047890 */ /* 0x000fe2000fffe0ff */
[C---:B------:R-:W-:Y:S01]  /*0360*/  FMUL R19, R20.reuse, R15 ;  /* 0x0000000f14137220 */ /* 0x040fe20000400000 */
[C---:B------:R-:W-:Y:S01]  /*0370*/  IMAD.WIDE R16, R21.reuse, 0x4, R22 ;  /* 0x0000000415107825 */ /* 0x040fe200078e0216 */
[----:B------:R0:W-:Y:S01]  /*0380*/  STG.E desc[UR8][R22.64], R15 ;  /* 0x0000000f16007986 */ /* 0x0001e2000c101908 */
[----:B------:R-:W-:Y:S02]  /*0390*/  UISETP.NE.AND UP0, UPT, UR6, URZ, UPT ;  /* 0x000000ff0600728c */ /* 0x000fe4000bf05270 */
[----:B------:R-:W-:Y:S01]  /*03a0*/  FMUL R29, R20, R19 ;  /* 0x00000013141d7220 */ /* 0x000fe20000400000 */
[----:B------:R1:W-:Y:S01]  /*03b0*/  STG.E desc[UR8][R16.64], R19 ;  /* 0x0000001310007986 */ /* 0x0003e2000c101908 */
[----:B------:R-:W-:-:S04]  /*03c0*/  IMAD.WIDE R6, R21, 0x4, R16 ;  /* 0x0000000415067825 */ /* 0x000fc800078e0210 */
[----:B------:R-:W-:Y:S01]  /*03d0*/  FMUL R28, R20, R29 ;  /* 0x0000001d141c7220 */ /* 0x000fe20000400000 */
[----:B------:R2:W-:Y:S01]  /*03e0*/  STG.E desc[UR8][R6.64], R29 ;  /* 0x0000001d06007986 */ /* 0x0005e2000c101908 */
[----:B------:R-:W-:-:S04]  /*03f0*/  IMAD.WIDE R8, R21, 0x4, R6 ;  /* 0x0000000415087825 */ /* 0x000fc800078e0206 */
[----:B0-----:R-:W-:-:S04]  /*0400*/  FMUL R23, R20, R28 ;  /* 0x0000001c14177220 */ /* 0x001fc80000400000 */
[C---:B------:R-:W-:Y:S01]  /*0410*/  FMUL R22, R20.reuse, R23 ;  /* 0x0000001714167220 */ /* 0x040fe20000400000 */
[C---:B------:R-:W-:Y:S01]  /*0420*/  IMAD.WIDE R10, R21.reuse, 0x4, R8 ;  /* 0x00000004150a7825 */ /* 0x040fe200078e0208 */
[----:B------:R2:W-:Y:S03]  /*0430*/  STG.E desc[UR8][R8.64], R28 ;  /* 0x0000001c08007986 */ /* 0x0005e6000c101908 */
[----:B-1----:R-:W-:Y:S01]  /*0440*/  FMUL R17, R20, R22 ;  /* 0x0000001614117220 */ /* 0x002fe20000400000 */
[----:B------:R2:W-:Y:S01]  /*0450*/  STG.E desc[UR8][R10.64], R23 ;  /* 0x000000170a007986 */ /* 0x0005e2000c101908 */
[----:B------:R-:W-:-:S04]  /*0460*/  IMAD.WIDE R14, R21, 0x4, R10 ;  /* 0x00000004150e7825 */ /* 0x000fc800078e020a */
[----:B------:R-:W-:Y:S01]  /*0470*/  FMUL R25, R20, R17 ;  /* 0x0000001114197220 */ /* 0x000fe20000400000 */
[----:B------:R2:W-:Y:S01]  /*0480*/  STG.E desc[UR8][R14.64], R22 ;  /* 0x000000160e007986 */ /* 0x0005e2000c101908 */
[----:B------:R-:W-:-:S05]  /*0490*/  IMAD.WIDE R18, R21, 0x4, R14 ;  /* 0x0000000415127825 */ /* 0x000fca00078e020e */
[----:B------:R2:W-:Y:S01]  /*04a0*/  STG.E desc[UR8][R18.64], R17 ;  /* 0x0000001112007986 */ /* 0x0005e2000c101908 */
[----:B------:R-:W-:-:S05]  /*04b0*/  IMAD.WIDE R26, R21, 0x4, R18 ;  /* 0x00000004151a7825 */ /* 0x000fca00078e0212 */
[----:B------:R2:W-:Y:S01]  /*04c0*/  STG.E desc[UR8][R26.64], R25 ;  /* 0x000000191a007986 */ /* 0x0005e2000c101908 */
[----:B------:R-:W-:Y:S05]  /*04d0*/  BRA.U UP0, `(.L_x_213) ;  /* 0xfffffffd008c7547 */ /* 0x000fea000b83ffff */
[----:B------:R-:W-:-:S12]  /*04e0*/  UIADD3 UR4, UPT, UPT, UR4, 0x1, URZ ;  /* 0x0000000104047890 */ /* 0x000fd8000fffe0ff */
.L_x_212:
[----:B------:R-:W-:-:S09]  /*04f0*/  UISETP.NE.AND UP0, UPT, UR7, URZ, UPT ;  /* 0x000000ff0700728c */ /* 0x000fd2000bf05270 */
[----:B------:R-:W-:Y:S05]  /*0500*/  BRA.U !UP0, `(.L_x_211) ;  /* 0x00000001089c7547 */ /* 0x000fea000b800000 */
[----:B--2---:R-:W0:Y:S01]  /*0510*/  LDC R14, c[0x0][0x3a8] ;  /* 0x0000ea00ff0e7b82 */ /* 0x004e220000000800 */
[----:B------:R-:W-:Y:S01]  /*0520*/  UISETP.GE.U32.AND UP0, UPT, UR7, 0x4, UPT ;  /* 0x000000040700788c */ /* 0x000fe2000bf06070 */
[----:B0-----:R-:W-:-:S04]  /*0530*/  LOP3.LUT R16, R14, 0x3, RZ, 0xc0, !PT ;  /* 0x000000030e107812 */ /* 0x001fc800078ec0ff */
[----:B------:R-:W-:-:S04]  /*0540*/  ISETP.NE.AND P0, PT, R16, RZ, PT ;  /* 0x000000ff1000720c */ /* 0x000fc80003f05270 */
[----:B------:R-:W-:Y:S09]  /*0550*/  BRA.U !UP0, `(.L_x_214) ;  /* 0x00000001083c7547 */ /* 0x000ff2000b800000 */
[----:B------:R-:W0:Y:S01]  /*0560*/  LDC.64 R2, c[0x0][0x388] ;  /* 0x0000e200ff027b82 */ /* 0x000e220000000a00 */
[----:B------:R-:W-:Y:S02]  /*0570*/  IMAD R7, R21, UR4, R12 ;  /* 0x0000000415077c24 */ /* 0x000fe4000f8e020c */
[----:B------:R-:W-:Y:S01]  /*0580*/  FMUL R15, R20, R25 ;  /* 0x00000019140f7220 */ /* 0x000fe20000400000 */
[----:B------:R-:W-:-:S03]  /*0590*/  UIADD3 UR4, UPT, UPT, UR4, 0x4, URZ ;  /* 0x0000000404047890 */ /* 0x000fc6000fffe0ff */
[----:B------:R-:W-:-:S04]  /*05a0*/  FMUL R17, R20, R15 ;  /* 0x0000000f14117220 */ /* 0x000fc80000400000 */
[----:B------:R-:W-:-:S04]  /*05b0*/  FMUL R19, R20, R17 ;  /* 0x0000001114137220 */ /* 0x000fc80000400000 */
[----:B------:R-:W-:Y:S01]  /*05c0*/  FMUL R25, R20, R19 ;  /* 0x0000001314197220 */ /* 0x000fe20000400000 */
[----:B0-----:R-:W-:-:S05]  /*05d0*/  IMAD.WIDE R2, R7, 0x4, R2 ;  /* 0x0000000407027825 */ /* 0x001fca00078e0202 */
[----:B------:R0:W-:Y:S01]  /*05e0*/  STG.E desc[UR8][R2.64], R15 ;  /* 0x0000000f02007986 */ /* 0x0001e2000c101908 */
[----:B------:R-:W-:-:S05]  /*05f0*/  IMAD.WIDE R6, R21, 0x4, R2 ;  /* 0x0000000415067825 */ /* 0x000fca00078e0202 */
[----:B------:R0:W-:Y:S01]  /*0600*/  STG.E desc[UR8][R6.64], R17 ;  /* 0x0000001106007986 */ /* 0x0001e2000c101908 */
[----:B------:R-:W-:-:S05]  /*0610*/  IMAD.WIDE R8, R21, 0x4, R6 ;  /* 0x0000000415087825 */ /* 0x000fca00078e0206 */
[----:B------:R0:W-:Y:S01]  /*0620*/  STG.E desc[UR8][R8.64], R19 ;  /* 0x0000001308007986 */ /* 0x0001e2000c101908 */
[----:B------:R-:W-:-:S05]  /*0630*/  IMAD.WIDE R10, R21, 0x4, R8 ;  /* 0x00000004150a7825 */ /* 0x000fca00078e0208 */
[----:B------:R0:W-:Y:S02]  /*0640*/  STG.E desc[UR8][R10.64], R25 ;  /* 0x000000190a007986 */ /* 0x0001e4000c101908 */
.L_x_214:
[----:B------:R-:W-:Y:S05]  /*0650*/  @!P0 BRA `(.L_x_211) ;  /* 0x0000000000488947 */ /* 0x000fea0003800000 */
[----:B0-----:R-:W-:Y:S02]  /*0660*/  LOP3.LUT R2, R14, 0x1, RZ, 0xc0, !PT ;  /* 0x000000010e027812 */ /* 0x001fe400078ec0ff */
[----:B------:R-:W-:Y:S02]  /*0670*/  ISETP.NE.AND P0, PT, R16, 0x1, PT ;  /* 0x000000011000780c */ /* 0x000fe40003f05270 */
[----:B------:R-:W-:-:S13]  /*0680*/  ISETP.NE.U32.AND P1, PT, R2, 0x1, PT ;  /* 0x000000010200780c */ /* 0x000fda0003f25070 */
[----:B------:R-:W0:Y:S01]  /*0690*/  @!P1 LDC.64 R2, c[0x0][0x388] ;  /* 0x0000e200ff029b82 */ /* 0x000e220000000a00 */
[----:B------:R-:W-:Y:S05]  /*06a0*/  @!P0 BRA `(.L_x_215) ;  /* 0x0000000000248947 */ /* 0x000fea0003800000 */
[----:B------:R-:W1:Y:S01]  /*06b0*/  LDC.64 R6, c[0x0][0x388] ;  /* 0x0000e200ff067b82 */ /* 0x000e620000000a00 */
[----:B------:R-:W-:Y:S02]  /*06c0*/  IMAD R9, R21, UR4, R12 ;  /* 0x0000000415097c24 */ /* 0x000fe4000f8e020c */
[----:B------:R-:W-:Y:S01]  /*06d0*/  FMUL R11, R20, R25 ;  /* 0x00000019140b7220 */ /* 0x000fe20000400000 */
[----:B------:R-:W-:-:S03]  /*06e0*/  UIADD3 UR4, UPT, UPT, UR4, 0x2, URZ ;  /* 0x0000000204047890 */ /* 0x000fc6000fffe0ff */
[----:B------:R-:W-:Y:S01]  /*06f0*/  FMUL R25, R20, R11 ;  /* 0x0000000b14197220 */ /* 0x000fe20000400000 */
[----:B-1----:R-:W-:-:S05]  /*0700*/  IMAD.WIDE R6, R9, 0x4, R6 ;  /* 0x0000000409067825 */ /* 0x002fca00078e0206 */
[----:B------:R1:W-:Y:S01]  /*0710*/  STG.E desc[UR8][R6.64], R11 ;  /* 0x0000000b06007986 */ /* 0x0003e2000c101908 */
[----:B------:R-:W-:-:S05]  /*0720*/  IMAD.WIDE R8, R21, 0x4, R6 ;  /* 0x0000000415087825 */ /* 0x000fca00078e0206 */
[----:B------:R1:W-:Y:S02]  /*0730*/  STG.E desc[UR8][R8.64], R25 ;  /* 0x0000001908007986 */ /* 0x0003e4000c101908 */
.L_x_215:
[----:B------:R-:W-:Y:S02]  /*0740*/  @!P1 IMAD R21, R21, UR4, R12 ;  /* 0x0000000415159c24 */ /* 0x000fe4000f8e020c */
[----:B-1----:R-:W-:Y:S02]  /*0750*/  @!P1 FMUL R7, R20, R25 ;  /* 0x0000001914079220 */ /* 0x002fe40000400000 */
[----:B0-----:R-:W-:-:S05]  /*0760*/  @!P1 IMAD.WIDE R2, R21, 0x4, R2 ;  /* 0x0000000415029825 */ /* 0x001fca00078e0202 */
[----:B------:R1:W-:Y:S02]  /*0770*/  @!P1 STG.E desc[UR8][R2.64], R7 ;  /* 0x0000000702009986 */ /* 0x0003e4000c101908 */
.L_x_211:
[----:B------:R-:W3:Y:S01]  /*0780*/  LDCU UR4, c[0x0][0x3a0] ;  /* 0x00007400ff0477ac */ /* 0x000ee20008000800 */
[----:B01----:R-:W-:Y:S01]  /*0790*/  VIADD R3, R13, 0x1 ;  /* 0x000000010d037836 */ /* 0x003fe20000000000 */
[----:B------:R-:W-:Y:S01]  /*07a0*/  BSSY.RECONVERGENT B0, `(.L_x_216) ;  /* 0x000003b000007945 */ /* 0x000fe20003800200 */
[----:B---3--:R-:W-:-:S05]  /*07b0*/  IMAD.U32 R2, RZ, RZ, UR4 ;  /* 0x00000004ff027e24 */ /* 0x008fca000f8e00ff */
[----:B------:R-:W-:-:S13]  /*07c0*/  ISETP.GE.AND P0, PT, R3, R2, PT ;  /* 0x000000020300720c */ /* 0x000fda0003f06270 */
[----:B------:R-:W-:Y:S05]  /*07d0*/  @P0 BRA `(.L_x_217) ;  /* 0x0000000000dc0947 */ /* 0x000fea0003800000 */
[----:B--2---:R-:W-:Y:S01]  /*07e0*/  LOP3.LUT R7, RZ, R13, RZ, 0x33, !PT ;  /* 0x0000000dff077212 */ /* 0x004fe200078e33ff */
[----:B------:R-:W-:Y:S04]  /*07f0*/  BSSY.RECONVERGENT B1, `(.L_x_218) ;  /* 0x0000019000017945 */ /* 0x000fe80003800200 */
[----:B------:R-:W-:-:S05]  /*0800*/  IMAD.IADD R7, R7, 0x1, R2 ;  /* 0x0000000107077824 */ /* 0x000fca00078e0202 */
[----:B------:R-:W-:-:S13]  /*0810*/  LOP3.LUT P0, R16, R7, 0x3, RZ, 0xc0, !PT ;  /* 0x0000000307107812 */ /* 0x000fda000780c0ff */
[----:B------:R-:W-:Y:S05]  /*0820*/  @!P0 BRA `(.L_x_219) ;  /* 0x0000000000548947 */ /* 0x000fea0003800000 */
[----:B------:R-:W0:Y:S01]  /*0830*/  LDC.64 R8, c[0x0][0x380] ;  /* 0x0000e000ff087b82 */ /* 0x000e220000000a00 */
[--C-:B------:R-:W-:Y:S01]  /*0840*/  IMAD R3, R12, R2, R13.reuse ;  /* 0x000000020c037224 */ /* 0x100fe200078e020d */
[----:B------:R-:W-:Y:S01]  /*0850*/  BSSY.RECONVERGENT B2, `(.L_x_220) ;  /* 0x0000011000027945 */ /* 0x000fe20003800200 */
[----:B------:R-:W-:Y:S01]  /*0860*/  IADD3 R16, PT, PT, -R16, RZ, RZ ;  /* 0x000000ff10107210 */ /* 0x000fe20007ffe1ff */
[----:B------:R-:W-:Y:S02]  /*0870*/  VIADD R17, R12, 0x1 ;  /* 0x000000010c117836 */ /* 0x000fe40000000000 */
[----:B------:R-:W-:Y:S02]  /*0880*/  IMAD.MOV.U32 R18, RZ, RZ, R13 ;  /* 0x000000ffff127224 */ /* 0x000fe400078e000d */
[----:B------:R-:W1:Y:S01]  /*0890*/  LDC.64 R6, c[0x0][0x390] ;  /* 0x0000e400ff067b82 */ /* 0x000e620000000a00 */
[----:B------:R-:W-:-:S07]  /*08a0*/  VIADD R3, R3, 0x1 ;  /* 0x0000000103037836 */ /* 0x000fce0000000000 */
.L_x_221:
[----:B0-----:R-:W-:-:S06]  /*08b0*/  IMAD.WIDE R14, R17, 0x4, R8 ;  /* 0x00000004110e7825 */ /* 0x001fcc00078e0208 */
[----:B--2---:R-:W2:Y:S01]  /*08c0*/  LDG.E.CONSTANT R15, desc[UR8][R14.64] ;  /* 0x000000080e0f7981 */ /* 0x004ea2000c1e9900 */
[----:B-1----:R-:W-:Y:S01]  /*08d0*/  IMAD.WIDE R10, R3, 0x4, R6 ;  /* 0x00000004030a7825 */ /* 0x002fe200078e0206 */
[----:B------:R-:W-:-:S03]  /*08e0*/  IADD3 R16, PT, PT, R16, 0x1, RZ ;  /* 0x0000000110107810 */ /* 0x000fc60007ffe0ff */
[----:B------:R-:W-:Y:S01]  /*08f0*/  VIADD R18, R18, 0x1 ;  /* 0x0000000112127836 */ /* 0x000fe20000000000 */
[----:B------:R-:W-:Y:S01]  /*0900*/  ISETP.NE.AND P0, PT, R16, RZ, PT ;  /* 0x000000ff1000720c */ /* 0x000fe20003f05270 */
[----:B------:R-:W-:Y:S02]  /*0910*/  VIADD R3, R3, 0x1 ;  /* 0x0000000103037836 */ /* 0x000fe40000000000 */
[----:B------:R-:W-:Y:S02]  /*0920*/  VIADD R17, R17, 0x1 ;  /* 0x0000000111117836 */ /* 0x000fe40000000000 */
[----:B--2--5:R-:W-:-:S05]  /*0930*/  FMUL R19, R20, R15 ;  /* 0x0000000f14137220 */ /* 0x024fca0000400000 */
[----:B------:R2:W-:Y:S03]  /*0940*/  STG.E desc[UR8][R10.64], R19 ;  /* 0x000000130a007986 */ /* 0x0005e6000c101908 */
[----:B------:R-:W-:Y:S05]  /*0950*/  @P0 BRA `(.L_x_221) ;  /* 0xfffffffc00d40947 */ /* 0x000fea000383ffff */
[----:B------:R-:W-:Y:S05]  /*0960*/  BSYNC.RECONVERGENT B2 ;  /* 0x0000000000027941 */ /* 0x000fea0003800200 */
.L_x_220:
[----:B------:R-:W-:-:S07]  /*0970*/  IADD3 R3, PT, PT, R18, 0x1, RZ ;  /* 0x0000000112037810 */ /* 0x000fce0007ffe0ff */
.L_x_219:
[----:B------:R-:W-:Y:S05]  /*0980*/  BSYNC.RECONVERGENT B1 ;  /* 0x0000000000017941 */ /* 0x000fea0003800200 */
.L_x_218:
[----:B------:R-:W-:-:S04]  /*0990*/  IADD3 R6, PT, PT, -R13, -0x2, R2 ;  /* 0xfffffffe0d067810 */ /* 0x000fc80007ffe102 */
[----:B------:R-:W-:-:S13]  /*09a0*/  ISETP.GE.U32.AND P0, PT, R6, 0x3, PT ;  /* 0x000000030600780c */ /* 0x000fda0003f06070 */
[----:B------:R-:W-:Y:S05]  /*09b0*/  @!P0 BRA `(.L_x_217) ;  /* 0x0000000000648947 */ /* 0x000fea0003800000 */
[----:B------:R-:W0:Y:S01]  /*09c0*/  LDC.64 R8, c[0x0][0x380] ;  /* 0x0000e000ff087b82 */ /* 0x000e220000000a00 */
[--C-:B------:R-:W-:Y:S01]  /*09d0*/  IADD3 R0, PT, PT, R0, UR5, R3.reuse ;  /* 0x0000000500007c10 */ /* 0x100fe2000fffe003 */
[----:B------:R-:W-:Y:S02]  /*09e0*/  IMAD.IADD R16, R3, 0x1, -R2 ;  /* 0x0000000103107824 */ /* 0x000fe400078e0a02 */
[----:B------:R-:W-:Y:S02]  /*09f0*/  IMAD R17, R12, R2, R3 ;  /* 0x000000020c117224 */ /* 0x000fe400078e0203 */
[----:B------:R-:W-:Y:S02]  /*0a00*/  IMAD.IADD R3, R0, 0x1, -R13 ;  /* 0x0000000100037824 */ /* 0x000fe400078e0a0d */
[----:B------:R-:W1:Y:S05]  /*0a10*/  LDC.64 R6, c[0x0][0x390] ;  /* 0x0000e400ff067b82 */ /* 0x000e6a0000000a00 */
.L_x_222:
[----:B0-----:R-:W-:-:S05]  /*0a20*/  IMAD.WIDE R14, R3, 0x4, R8 ;  /* 0x00000004030e7825 */ /* 0x001fca00078e0208 */
[----:B--23--:R-:W2:Y:S04]  /*0a30*/  LDG.E.CONSTANT R19, desc[UR8][R14.64] ;  /* 0x000000080e137981 */ /* 0x00cea8000c1e9900 */
[----:B------:R-:W3:Y:S04]  /*0a40*/  LDG.E.CONSTANT R21, desc[UR8][R14.64+0x4] ;  /* 0x000004080e157981 */ /* 0x000ee8000c1e9900 */
[----:B------:R-:W4:Y:S04]  /*0a50*/  LDG.E.CONSTANT R23, desc[UR8][R14.64+0x8] ;  /* 0x000008080e177981 */ /* 0x000f28000c1e9900 */
[----:B------:R-:W4:Y:S01]  /*0a60*/  LDG.E.CONSTANT R25, desc[UR8][R14.64+0xc] ;  /* 0x00000c080e197981 */ /* 0x000f22000c1e9900 */
[----:B-1----:R-:W-:Y:S01]  /*0a70*/  IMAD.WIDE R10, R17, 0x4, R6 ;  /* 0x00000004110a7825 */ /* 0x002fe200078e0206 */
[----:B------:R-:W-:-:S03]  /*0a80*/  IADD3 R3, PT, PT, R3, 0x4, RZ ;  /* 0x0000000403037810 */ /* 0x000fc60007ffe0ff */
[----:B------:R-:W-:Y:S02]  /*0a90*/  VIADD R16, R16, 0x4 ;  /* 0x0000000410107836 */ /* 0x000fe40000000000 */
[----:B------:R-:W-:-:S03]  /*0aa0*/  VIADD R17, R17, 0x4 ;  /* 0x0000000411117836 */ /* 0x000fc60000000000 */
[----:B------:R-:W-:Y:S01]  /*0ab0*/  ISETP.NE.AND P0, PT, R16, RZ, PT ;  /* 0x000000ff1000720c */ /* 0x000fe20003f05270 */
[C---:B--2--5:R-:W-:Y:S01]  /*0ac0*/  FMUL R19, R20.reuse, R19 ;  /* 0x0000001314137220 */ /* 0x064fe20000400000 */
[----:B---3--:R-:W-:-:S04]  /*0ad0*/  FMUL R21, R20, R21 ;  /* 0x0000001514157220 */ /* 0x008fc80000400000 */
[----:B------:R3:W-:Y:S01]  /*0ae0*/  STG.E desc[UR8][R10.64], R19 ;  /* 0x000000130a007986 */ /* 0x0007e2000c101908 */
[----:B----4-:R-:W-:-:S03]  /*0af0*/  FMUL R23, R20, R23 ;  /* 0x0000001714177220 */ /* 0x010fc60000400000 */
[----:B------:R3:W-:Y:S01]  /*0b00*/  STG.E desc[UR8][R10.64+0x4], R21 ;  /* 0x000004150a007986 */ /* 0x0007e2000c101908 */
[----:B------:R-:W-:-:S03]  /*0b10*/  FMUL R25, R20, R25 ;  /* 0x0000001914197220 */ /* 0x000fc60000400000 */
[----:B------:R3:W-:Y:S04]  /*0b20*/  STG.E desc[UR8][R10.64+0x8], R23 ;  /* 0x000008170a007986 */ /* 0x0007e8000c101908 */
[----:B------:R3:W-:Y:S01]  /*0b30*/  STG.E desc[UR8][R10.64+0xc], R25 ;  /* 0x00000c190a007986 */ /* 0x0007e2000c101908 */
[----:B------:R-:W-:Y:S05]  /*0b40*/  @P0 BRA `(.L_x_222) ;  /* 0xfffffffc00b40947 */ /* 0x000fea000383ffff */
.L_x_217:
[----:B------:R-:W-:Y:S05]  /*0b50*/  BSYNC.RECONVERGENT B0 ;  /* 0x0000000000007941 */ /* 0x000fea0003800200 */
.L_x_216:
[----:B------:R-:W-:Y:S01]  /*0b60*/  VIMNMX R3, PT, PT, R2, 0x5, PT ;  /* 0x0000000502037848 */ /* 0x000fe20003fe0100 */
[----:B--2---:R-:W-:Y:S01]  /*0b70*/  IMAD.MOV.U32 R8, RZ, RZ, 0x7f800000 ;  /* 0x7f800000ff087424 */ /* 0x004fe200078e00ff */
[----:B------:R-:W-:Y:S01]  /*0b80*/  MOV R9, 0xff800000 ;  /* 0xff80000000097802 */ /* 0x000fe20000000f00 */
[----:B------:R-:W-:Y:S01]  /*0b90*/  IMAD.MOV.U32 R14, RZ, RZ, RZ ;  /* 0x000000ffff0e7224 */ /* 0x000fe200078e00ff */
[----:B---3--:R-:W-:-:S04]  /*0ba0*/  LEA.HI R11, R3, R3, RZ, 0x1 ;  /* 0x00000003030b7211 */ /* 0x008fc800078f08ff */
[----:B------:R-:W-:-:S05]  /*0bb0*/  SHF.R.S32.HI R11, RZ, 0x1, R11 ;  /* 0x00000001ff0b7819 */ /* 0x000fca000001140b */
[----:B------:R-:W-:-:S05]  /*0bc0*/  IMAD.MOV R10, RZ, RZ, -R11 ;  /* 0x000000ffff0a7224 */ /* 0x000fca00078e0a0b */
[----:B------:R-:W-:-:S13]  /*0bd0*/  ISETP.GE.AND P0, PT, R11, R10, PT ;  /* 0x0000000a0b00720c */ /* 0x000fda0003f06270 */
[----:B------:R-:W-:Y:S05]  /*0be0*/  @!P0 BRA `(.L_x_223) ;  /* 0x0000000800508947 */ /* 0x000fea0003800000 */
[--C-:B------:R-:W-:Y:S02]  /*0bf0*/  IMAD.IADD R0, R11, 0x1, -R10.reuse ;  /* 0x000000010b007824 */ /* 0x100fe400078e0a0a */
[----:B------:R-:W-:Y:S02]  /*0c00*/  IMAD.MOV.U32 R14, RZ, RZ, RZ ;  /* 0x000000ffff0e7224 */ /* 0x000fe400078e00ff */
[----:B------:R-:W-:Y:S01]  /*0c10*/  IMAD.MOV.U32 R9, RZ, RZ, -0x800000 ;  /* 0xff800000ff097424 */ /* 0x000fe200078e00ff */
[C---:B------:R-:W-:Y:S01]  /*0c20*/  ISETP.GE.U32.AND P0, PT, R0.reuse, 0x7, PT ;  /* 0x000000070000780c */ /* 0x040fe20003f06070 */
[----:B------:R-:W-:Y:S01]  /*0c30*/  IMAD.MOV.U32 R8, RZ, RZ, 0x7f800000 ;  /* 0x7f800000ff087424 */ /* 0x000fe200078e00ff */
[----:B------:R-:W-:Y:S01]  /*0c40*/  IADD3 R0, PT, PT, R0, 0x1, RZ ;  /* 0x0000000100007810 */ /* 0x000fe20007ffe0ff */
[----:B------:R-:W-:-:S03]  /*0c50*/  IMAD.MOV.U32 R16, RZ, RZ, R10 ;  /* 0x000000ffff107224 */ /* 0x000fc600078e000a */
[----:B------:R-:W-:-:S07]  /*0c60*/  LOP3.LUT R18, R0, 0x7, RZ, 0xc0, !PT ;  /* 0x0000000700127812 */ /* 0x000fce00078ec0ff */
[----:B------:R-:W-:Y:S05]  /*0c70*/  @!P0 BRA `(.L_x_224) ;  /* 0x00000004001c8947 */ /* 0x000fea0003800000 */
[----:B------:R-:W0:Y:S01]  /*0c80*/  LDC R2, c[0x0][0x3a0] ;  /* 0x0000e800ff027b82 */ /* 0x000e220000000800 */
[----:B------:R-:W-:Y:S01]  /*0c90*/  LOP3.LUT R17, R0, 0xfffffff8, RZ, 0xc0, !PT ;  /* 0xfffffff800117812 */ /* 0x000fe200078ec0ff */
[----:B------:R-:W-:Y:S01]  /*0ca0*/  IMAD.IADD R15, R13, 0x1, R10 ;  /* 0x000000010d0f7824 */ /* 0x000fe200078e020a */
[----:B------:R-:W-:Y:S01]  /*0cb0*/  IADD3 R16, PT, PT, R10, 0x3, RZ ;  /* 0x000000030a107810 */ /* 0x000fe20007ffe0ff */
[----:B------:R-:W-:Y:S01]  /*0cc0*/  IMAD.MOV.U32 R14, RZ, RZ, RZ ;  /* 0x000000ffff0e7224 */ /* 0x000fe200078e00ff */
[----:B------:R-:W-:Y:S01]  /*0cd0*/  MOV R8, 0x7f800000 ;  /* 0x7f80000000087802 */ /* 0x000fe20000000f00 */
[----:B------:R-:W-:Y:S02]  /*0ce0*/  IMAD.MOV.U32 R9, RZ, RZ, -0x800000 ;  /* 0xff800000ff097424 */ /* 0x000fe400078e00ff */
[----:B------:R-:W-:-:S07]  /*0cf0*/  IMAD.MOV R17, RZ, RZ, -R17 ;  /* 0x000000ffff117224 */ /* 0x000fce00078e0a11 */
.L_x_225:
[----:B0-----:R-:W-:Y:S01]  /*0d00*/  ISETP.GE.AND P5, PT, R15, R2, PT ;  /* 0x000000020f00720c */ /* 0x001fe20003fa6270 */
[----:B------:R-:W-:-:S03]  /*0d10*/  VIADD R7, R16, 0xfffffffd ;  /* 0xfffffffd10077836 */ /* 0x000fc60000000000 */
[----:B------:R-:W-:Y:S01]  /*0d20*/  ISETP.LT.OR P5, PT, R15, RZ, P5 ;  /* 0x000000ff0f00720c */ /* 0x000fe20002fa1670 */
[----:B------:R-:W-:-:S12]  /*0d30*/  IMAD.WIDE R6, R7, 0x4, R4 ;  /* 0x0000000407067825 */ /* 0x000fd800078e0204 */
[----:B------:R-:W2:Y:S01]  /*0d40*/  @!P5 LDG.E.CONSTANT R19, desc[UR8][R6.64] ;  /* 0x000000080613d981 */ /* 0x000ea2000c1e9900 */
[C---:B------:R-:W-:Y:S01]  /*0d50*/  VIADD R21, R15.reuse, 0x1 ;  /* 0x000000010f157836 */ /* 0x040fe20000000000 */
[C---:B------:R-:W-:Y:S01]  /*0d60*/  IADD3 R23, PT, PT, R15.reuse, 0x2, RZ ;  /* 0x000000020f177810 */ /* 0x040fe20007ffe0ff */
[----:B------:R-:W-:-:S03]  /*0d70*/  VIADD R25, R15, 0x3 ;  /* 0x000000030f197836 */ /* 0x000fc60000000000 */
[-C--:B------:R-:W-:Y:S02]  /*0d80*/  ISETP.GE.AND P0, PT, R21, R2.reuse, PT ;  /* 0x000000021500720c */ /* 0x080fe40003f06270 */
[-C--:B------:R-:W-:Y:S02]  /*0d90*/  ISETP.GE.AND P4, PT, R23, R2.reuse, PT ;  /* 0x000000021700720c */ /* 0x080fe40003f86270 */
[----:B------:R-:W-:Y:S01]  /*0da0*/  ISETP.LT.OR P0, PT, R21, RZ, P0 ;  /* 0x000000ff1500720c */ /* 0x000fe20000701670 */
[----:B------:R-:W-:Y:S01]  /*0db0*/  VIADD R21, R15, 0x4 ;  /* 0x000000040f157836 */ /* 0x000fe20000000000 */
[----:B------:R-:W-:Y:S02]  /*0dc0*/  ISETP.GE.AND P3, PT, R25, R2, PT ;  /* 0x000000021900720c */ /* 0x000fe40003f66270 */
[----:B------:R-:W-:Y:S01]  /*0dd0*/  ISETP.LT.OR P4, PT, R23, RZ, P4 ;  /* 0x000000ff1700720c */ /* 0x000fe20002781670 */
[----:B------:R-:W-:Y:S01]  /*0de0*/  VIADD R23, R15, 0x5 ;  /* 0x000000050f177836 */ /* 0x000fe20000000000 */
[----:B------:R-:W-:-:S02]  /*0df0*/  ISETP.LT.OR P3, PT, R25, RZ, P3 ;  /* 0x000000ff1900720c */ /* 0x000fc40001f61670 */
[----:B------:R-:W-:Y:S02]  /*0e00*/  IADD3 R25, PT, PT, R15, 0x6, RZ ;  /* 0x000000060f197810 */ /* 0x000fe40007ffe0ff */
[-C--:B------:R-:W-:Y:S02]  /*0e10*/  ISETP.GE.AND P2, PT, R21, R2.reuse, PT ;  /* 0x000000021500720c */ /* 0x080fe40003f46270 */
[-C--:B------:R-:W-:Y:S02]  /*0e20*/  ISETP.GE.AND P6, PT, R25, R2.reuse, PT ;  /* 0x000000021900720c */ /* 0x080fe40003fc6270 */
[----:B------:R-:W-:Y:S02]  /*0e30*/  ISETP.GE.AND P1, PT, R23, R2, PT ;  /* 0x000000021700720c */ /* 0x000fe40003f26270 */
[----:B------:R-:W-:Y:S02]  /*0e40*/  ISETP.LT.OR P2, PT, R21, RZ, P2 ;  /* 0x000000ff1500720c */ /* 0x000fe40001741670 */
[----:B------:R-:W3:Y:S01]  /*0e50*/  @!P0 LDG.E.CONSTANT R21, desc[UR8][R6.64+0x4] ;  /* 0x0000040806158981 */ /* 0x000ee2000c1e9900 */
[----:B------:R-:W-:Y:S01]  /*0e60*/  ISETP.LT.OR P6, PT, R25, RZ, P6 ;  /* 0x000000ff1900720c */ /* 0x000fe200037c1670 */
[----:B------:R-:W-:Y:S01]  /*0e70*/  VIADD R25, R15, 0x7 ;  /* 0x000000070f197836 */ /* 0x000fe20000000000 */
[----:B------:R-:W-:-:S02]  /*0e80*/  ISETP.LT.OR P1, PT, R23, RZ, P1 ;  /* 0x000000ff1700720c */ /* 0x000fc40000f21670 */
[----:B------:R-:W4:Y:S09]  /*0e90*/  @!P4 LDG.E.CONSTANT R23, desc[UR8][R6.64+0x8] ;  /* 0x000008080617c981 */ /* 0x000f32000c1e9900 */
[----:B------:R-:W4:Y:S04]  /*0ea0*/  @!P6 LDG.E.CONSTANT R29, desc[UR8][R6.64+0x18] ;  /* 0x00001808061de981 */ /* 0x000f28000c1e9900 */
[----:B------:R-:W4:Y:S01]  /*0eb0*/  @!P1 LDG.E.CONSTANT R27, desc[UR8][R6.64+0x14] ;  /* 0x00001408061b9981 */ /* 0x000f22000c1e9900 */
[----:B--2---:R-:W-:Y:S01]  /*0ec0*/  @!P5 FADD R14, R14, R19 ;  /* 0x000000130e0ed221 */ /* 0x004fe20000000000 */
[----:B------:R-:W-:-:S02]  /*0ed0*/  @!P5 FMNMX R9, R9, R19, !PT ;  /* 0x000000130909d209 */ /* 0x000fc40007800000 */
[----:B------:R-:W-:Y:S02]  /*0ee0*/  @!P5 FMNMX R8, R8, R19, PT ;  /* 0x000000130808d209 */ /* 0x000fe40003800000 */
[C---:B------:R-:W-:Y:S01]  /*0ef0*/  ISETP.GE.AND P5, PT, R25.reuse, R2, PT ;  /* 0x000000021900720c */ /* 0x040fe20003fa6270 */
[----:B------:R-:W2:Y:S03]  /*0f00*/  @!P3 LDG.E.CONSTANT R19, desc[UR8][R6.64+0xc] ;  /* 0x00000c080613b981 */ /* 0x000ea6000c1e9900 */
[----:B------:R-:W-:Y:S02]  /*0f10*/  ISETP.LT.OR P5, PT, R25, RZ, P5 ;  /* 0x000000ff1900720c */ /* 0x000fe40002fa1670 */
[----:B------:R-:W2:Y:S11]  /*0f20*/  @!P2 LDG.E.CONSTANT R25, desc[UR8][R6.64+0x10] ;  /* 0x000010080619a981 */ /* 0x000eb6000c1e9900 */
[----:B-----5:R-:W2:Y:S01]  /*0f30*/  @!P5 LDG.E.CONSTANT R20, desc[UR8][R6.64+0x1c] ;  /* 0x00001c080614d981 */ /* 0x020ea2000c1e9900 */
[----:B------:R-:W-:-:S02]  /*0f40*/  VIADD R17, R17, 0x8 ;  /* 0x0000000811117836 */ /* 0x000fc40000000000 */
[----:B---3--:R-:W-:Y:S01]  /*0f50*/  @!P0 FADD R14, R14, R21 ;  /* 0x000000150e0e8221 */ /* 0x008fe20000000000 */
[-C--:B------:R-:W-:Y:S02]  /*0f60*/  @!P0 FMNMX R9, R9, R21.reuse, !PT ;  /* 0x0000001509098209 */ /* 0x080fe40007800000 */
[----:B------:R-:W-:Y:S01]  /*0f70*/  @!P0 FMNMX R8, R8, R21, PT ;  /* 0x0000001508088209 */ /* 0x000fe20003800000 */
[----:B----4-:R-:W-:Y:S01]  /*0f80*/  @!P4 FADD R14, R14, R23 ;  /* 0x000000170e0ec221 */ /* 0x010fe20000000000 */
[-C--:B------:R-:W-:Y:S02]  /*0f90*/  @!P4 FMNMX R9, R9, R23.reuse, !PT ;  /* 0x000000170909c209 */ /* 0x080fe40007800000 */
[----:B------:R-:W-:Y:S02]  /*0fa0*/  @!P4 FMNMX R8, R8, R23, PT ;  /* 0x000000170808c209 */ /* 0x000fe40003800000 */
[----:B------:R-:W-:Y:S01]  /*0fb0*/  ISETP.NE.AND P0, PT, R17, RZ, PT ;  /* 0x000000ff1100720c */ /* 0x000fe20003f05270 */
[----:B------:R-:W-:Y:S01]  /*0fc0*/  VIADD R16, R16, 0x8 ;  /* 0x0000000810107836 */ /* 0x000fe20000000000 */
[----:B------:R-:W-:Y:S01]  /*0fd0*/  IADD3 R15, PT, PT, R15, 0x8, RZ ;  /* 0x000000080f0f7810 */ /* 0x000fe20007ffe0ff */
[----:B--2---:R-:W-:Y:S01]  /*0fe0*/  @!P3 FADD R14, R14, R19 ;  /* 0x000000130e0eb221 */ /* 0x004fe20000000000 */
[----:B------:R-:W-:-:S02]  /*0ff0*/  @!P3 FMNMX R9, R9, R19, !PT ;  /* 0x000000130909b209 */ /* 0x000fc40007800000 */
[----:B------:R-:W-:Y:S01]  /*1000*/  @!P3 FMNMX R8, R8, R19, PT ;  /* 0x000000130808b209 */ /* 0x000fe20003800000 */
[----:B------:R-:W-:Y:S01]  /*1010*/  @!P2 FADD R14, R14, R25 ;  /* 0x000000190e0ea221 */ /* 0x000fe20000000000 */
[-C--:B------:R-:W-:Y:S02]  /*1020*/  @!P2 FMNMX R9, R9, R25.reuse, !PT ;  /* 0x000000190909a209 */ /* 0x080fe40007800000 */
[----:B------:R-:W-:Y:S01]  /*1030*/  @!P2 FMNMX R8, R8, R25, PT ;  /* 0x000000190808a209 */ /* 0x000fe20003800000 */
[----:B------:R-:W-:Y:S01]  /*1040*/  @!P1 FADD R14, R14, R27 ;  /* 0x0000001b0e0e9221 */ /* 0x000fe20000000000 */
[-C--:B------:R-:W-:Y:S02]  /*1050*/  @!P1 FMNMX R9, R9, R27.reuse, !PT ;  /* 0x0000001b09099209 */ /* 0x080fe40007800000 */
[----:B------:R-:W-:Y:S01]  /*1060*/  @!P1 FMNMX R8, R8, R27, PT ;  /* 0x0000001b08089209 */ /* 0x000fe20003800000 */
[----:B------:R-:W-:Y:S01]  /*1070*/  @!P6 FADD R14, R14, R29 ;  /* 0x0000001d0e0ee221 */ /* 0x000fe20000000000 */
[----:B------:R-:W-:-:S02]  /*1080*/  @!P6 FMNMX R9, R9, R29, !PT ;  /* 0x0000001d0909e209 */ /* 0x000fc40007800000 */
[----:B------:R-:W-:Y:S01]  /*1090*/  @!P6 FMNMX R8, R8, R29, PT ;  /* 0x0000001d0808e209 */ /* 0x000fe20003800000 */
[----:B------:R-:W-:Y:S01]  /*10a0*/  @!P5 FADD R14, R14, R20 ;  /* 0x000000140e0ed221 */ /* 0x000fe20000000000 */
[-C--:B------:R-:W-:Y:S02]  /*10b0*/  @!P5 FMNMX R9, R9, R20.reuse, !PT ;  /* 0x000000140909d209 */ /* 0x080fe40007800000 */
[----:B------:R-:W-:Y:S01]  /*10c0*/  @!P5 FMNMX R8, R8, R20, PT ;  /* 0x000000140808d209 */ /* 0x000fe20003800000 */
[----:B------:R-:W-:Y:S06]  /*10d0*/  @P0 BRA `(.L_x_225) ;  /* 0xfffffffc00080947 */ /* 0x000fec000383ffff */
[----:B------:R-:W-:-:S07]  /*10e0*/  VIADD R16, R16, 0xfffffffd ;  /* 0xfffffffd10107836 */ /* 0x000fce0000000000 */
.L_x_224:
[----:B------:R-:W-:-:S13]  /*10f0*/  ISETP.NE.AND P0, PT, R18, RZ, PT ;  /* 0x000000ff1200720c */ /* 0x000fda0003f05270 */
[----:B------:R-:W-:Y:S05]  /*1100*/  @!P0 BRA `(.L_x_223) ;  /* 0x0000000400088947 */ /* 0x000fea0003800000 */
[----:B------:R-:W-:Y:S02]  /*1110*/  ISETP.GE.U32.AND P0, PT, R18, 0x4, PT ;  /* 0x000000041200780c */ /* 0x000fe40003f06070 */
[----:B-----5:R-:W-:-:S04]  /*1120*/  LOP3.LUT R20, R0, 0x3, RZ, 0xc0, !PT ;  /* 0x0000000300147812 */ /* 0x020fc800078ec0ff */
[----:B------:R-:W-:-:S07]  /*1130*/  ISETP.NE.AND P3, PT, R20, RZ, PT ;  /* 0x000000ff1400720c */ /* 0x000fce0003f65270 */
[----:B------:R-:W-:Y:S06]  /*1140*/  @!P0 BRA `(.L_x_226) ;  /* 0x0000000000788947 */ /* 0x000fec0003800000 */
[----:B------:R-:W-:-:S04]  /*1150*/  IMAD.IADD R17, R13, 0x1, R16 ;  /* 0x000000010d117824 */ /* 0x000fc800078e0210 */
[C---:B------:R-:W-:Y:S01]  /*1160*/  VIADD R7, R17.reuse, 0x1 ;  /* 0x0000000111077836 */ /* 0x040fe20000000000 */
[CC--:B------:R-:W-:Y:S02]  /*1170*/  ISETP.GE.AND P0, PT, R17.reuse, R2.reuse, PT ;  /* 0x000000021100720c */ /* 0x0c0fe40003f06270 */
[----:B------:R-:W-:Y:S02]  /*1180*/  IADD3 R15, PT, PT, R17, 0x2, RZ ;  /* 0x00000002110f7810 */ /* 0x000fe40007ffe0ff */
[-C--:B------:R-:W-:Y:S02]  /*1190*/  ISETP.GE.AND P1, PT, R7, R2.reuse, PT ;  /* 0x000000020700720c */ /* 0x080fe40003f26270 */
[C---:B------:R-:W-:Y:S01]  /*11a0*/  ISETP.LT.OR P0, PT, R17.reuse, RZ, P0 ;  /* 0x000000ff1100720c */ /* 0x040fe20000701670 */
[----:B------:R-:W-:Y:S01]  /*11b0*/  VIADD R17, R17, 0x3 ;  /* 0x0000000311117836 */ /* 0x000fe20000000000 */
[----:B------:R-:W-:Y:S02]  /*11c0*/  ISETP.GE.AND P2, PT, R15, R2, PT ;  /* 0x000000020f00720c */ /* 0x000fe40003f46270 */
[----:B------:R-:W-:Y:S01]  /*11d0*/  ISETP.LT.OR P1, PT, R7, RZ, P1 ;  /* 0x000000ff0700720c */ /* 0x000fe20000f21670 */
[----:B------:R-:W-:Y:S01]  /*11e0*/  IMAD.WIDE R6, R16, 0x4, R4 ;  /* 0x0000000410067825 */ /* 0x000fe200078e0204 */
[----:B------:R-:W-:-:S02]  /*11f0*/  ISETP.LT.OR P2, PT, R15, RZ, P2 ;  /* 0x000000ff0f00720c */ /* 0x000fc40001741670 */
[----:B------:R-:W-:-:S04]  /*1200*/  ISETP.GE.AND P4, PT, R17, R2, PT ;  /* 0x000000021100720c */ /* 0x000fc80003f86270 */
[----:B------:R-:W-:Y:S01]  /*1210*/  ISETP.LT.OR P4, PT, R17, RZ, P4 ;  /* 0x000000ff1100720c */ /* 0x000fe20002781670 */
[----:B------:R-:W2:Y:S04]  /*1220*/  @!P0 LDG.E.CONSTANT R15, desc[UR8][R6.64] ;  /* 0x00000008060f8981 */ /* 0x000ea8000c1e9900 */
[----:B------:R-:W3:Y:S04]  /*1230*/  @!P1 LDG.E.CONSTANT R17, desc[UR8][R6.64+0x4] ;  /* 0x0000040806119981 */ /* 0x000ee8000c1e9900 */
[----:B------:R-:W4:Y:S04]  /*1240*/  @!P2 LDG.E.CONSTANT R19, desc[UR8][R6.64+0x8] ;  /* 0x000008080613a981 */ /* 0x000f28000c1e9900 */
[----:B------:R-:W5:Y:S01]  /*1250*/  @!P4 LDG.E.CONSTANT R21, desc[UR8][R6.64+0xc] ;  /* 0x00000c080615c981 */ /* 0x000f62000c1e9900 */
[----:B------:R-:W-:-:S02]  /*1260*/  VIADD R16, R16, 0x4 ;  /* 0x0000000410107836 */ /* 0x000fc40000000000 */
[----:B--2---:R-:W-:Y:S01]  /*1270*/  @!P0 FADD R14, R14, R15 ;  /* 0x0000000f0e0e8221 */ /* 0x004fe20000000000 */
[-C--:B------:R-:W-:Y:S02]  /*1280*/  @!P0 FMNMX R9, R9, R15.reuse, !PT ;  /* 0x0000000f09098209 */ /* 0x080fe40007800000 */
[----:B------:R-:W-:Y:S01]  /*1290*/  @!P0 FMNMX R8, R8, R15, PT ;  /* 0x0000000f08088209 */ /* 0x000fe20003800000 */
[----:B---3--:R-:W-:Y:S01]  /*12a0*/  @!P1 FADD R14, R14, R17 ;  /* 0x000000110e0e9221 */ /* 0x008fe20000000000 */
[-C--:B------:R-:W-:Y:S02]  /*12b0*/  @!P1 FMNMX R9, R9, R17.reuse, !PT ;  /* 0x0000001109099209 */ /* 0x080fe40007800000 */
[----:B------:R-:W-:Y:S01]  /*12c0*/  @!P1 FMNMX R8, R8, R17, PT ;  /* 0x0000001108089209 */ /* 0x000fe20003800000 */
[----:B----4-:R-:W-:Y:S01]  /*12d0*/  @!P2 FADD R14, R14, R19 ;  /* 0x000000130e0ea221 */ /* 0x010fe20000000000 */
[-C--:B------:R-:W-:Y:S02]  /*12e0*/  @!P2 FMNMX R9, R9, R19.reuse, !PT ;  /* 0x000000130909a209 */ /* 0x080fe40007800000 */
[----:B------:R-:W-:Y:S01]  /*12f0*/  @!P2 FMNMX R8, R8, R19, PT ;  /* 0x000000130808a209 */ /* 0x000fe20003800000 */
[----:B-----5:R-:W-:Y:S01]  /*1300*/  @!P4 FADD R14, R14, R21 ;  /* 0x000000150e0ec221 */ /* 0x020fe20000000000 */
[----:B------:R-:W-:-:S02]  /*1310*/  @!P4 FMNMX R9, R9, R21, !PT ;  /* 0x000000150909c209 */ /* 0x000fc40007800000 */
[----:B------:R-:W-:-:S07]  /*1320*/  @!P4 FMNMX R8, R8, R21, PT ;  /* 0x000000150808c209 */ /* 0x000fce0003800000 */
.L_x_226:
[----:B------:R-:W-:Y:S05]  /*1330*/  @!P3 BRA `(.L_x_223) ;  /* 0x00000000007cb947 */ /* 0x000fea0003800000 */
[----:B------:R-:W-:-:S13]  /*1340*/  ISETP.NE.AND P0, PT, R20, 0x1, PT ;  /* 0x000000011400780c */ /* 0x000fda0003f05270 */
[----:B------:R-:W-:Y:S05]  /*1350*/  @!P0 BRA `(.L_x_227) ;  /* 0x0000000000408947 */ /* 0x000fea0003800000 */
[----:B------:R-:W-:-:S04]  /*1360*/  IADD3 R15, PT, PT, R13, R16, RZ ;  /* 0x000000100d0f7210 */ /* 0x000fc80007ffe0ff */
[C---:B------:R-:W-:Y:S01]  /*1370*/  ISETP.GE.AND P0, PT, R15.reuse, R2, PT ;  /* 0x000000020f00720c */ /* 0x040fe20003f06270 */
[----:B------:R-:W-:-:S03]  /*1380*/  VIADD R7, R15, 0x1 ;  /* 0x000000010f077836 */ /* 0x000fc60000000000 */
[----:B------:R-:W-:Y:S02]  /*1390*/  ISETP.LT.OR P0, PT, R15, RZ, P0 ;  /* 0x000000ff0f00720c */ /* 0x000fe40000701670 */
[----:B------:R-:W-:-:S04]  /*13a0*/  ISETP.GE.AND P1, PT, R7, R2, PT ;  /* 0x000000020700720c */ /* 0x000fc80003f26270 */
[----:B------:R-:W-:Y:S01]  /*13b0*/  ISETP.LT.OR P1, PT, R7, RZ, P1 ;  /* 0x000000ff0700720c */ /* 0x000fe20000f21670 */
[----:B------:R-:W-:-:S06]  /*13c0*/  IMAD.WIDE R6, R16, 0x4, R4 ;  /* 0x0000000410067825 */ /* 0x000fcc00078e0204 */
[----:B------:R-:W2:Y:S06]  /*13d0*/  @!P0 LDG.E.CONSTANT R15, desc[UR8][R6.64] ;  /* 0x00000008060f8981 */ /* 0x000eac000c1e9900 */
[----:B------:R-:W3:Y:S01]  /*13e0*/  @!P1 LDG.E.CONSTANT R17, desc[UR8][R6.64+0x4] ;  /* 0x0000040806119981 */ /* 0x000ee2000c1e9900 */
[----:B------:R-:W-:Y:S02]  /*13f0*/  VIADD R16, R16, 0x2 ;  /* 0x0000000210107836 */ /* 0x000fe40000000000 */
[----:B--2---:R-:W-:Y:S01]  /*1400*/  @!P0 FADD R14, R14, R15 ;  /* 0x0000000f0e0e8221 */ /* 0x004fe20000000000 */
[----:B------:R-:W-:-:S02]  /*1410*/  @!P0 FMNMX R9, R9, R15, !PT ;  /* 0x0000000f09098209 */ /* 0x000fc40007800000 */
[----:B------:R-:W-:Y:S01]  /*1420*/  @!P0 FMNMX R8, R8, R15, PT ;  /* 0x0000000f08088209 */ /* 0x000fe20003800000 */
[----:B---3--:R-:W-:Y:S01]  /*1430*/  @!P1 FADD R14, R14, R17 ;  /* 0x000000110e0e9221 */ /* 0x008fe20000000000 */
[-C--:B------:R-:W-:Y:S02]  /*1440*/  @!P1 FMNMX R9, R9, R17.reuse, !PT ;  /* 0x0000001109099209 */ /* 0x080fe40007800000 */
[----:B------:R-:W-:-:S07]  /*1450*/  @!P1 FMNMX R8, R8, R17, PT ;  /* 0x0000001108089209 */ /* 0x000fce0003800000 */
.L_x_227:
[----:B------:R-:W-:Y:S01]  /*1460*/  IADD3 R7, PT, PT, R13, R16, RZ ;  /* 0x000000100d077210 */ /* 0x000fe20007ffe0ff */
[----:B------:R-:W-:Y:S01]  /*1470*/  BSSY.RECONVERGENT B0, `(.L_x_223) ;  /* 0x000000b000007945 */ /* 0x000fe20003800200 */
[----:B------:R-:W-:Y:S02]  /*1480*/  LOP3.LUT R0, R0, 0x1, RZ, 0xc0, !PT ;  /* 0x0000000100007812 */ /* 0x000fe400078ec0ff */
[----:B------:R-:W-:-:S04]  /*1490*/  ISETP.GE.AND P0, PT, R7, R2, PT ;  /* 0x000000020700720c */ /* 0x000fc80003f06270 */
[----:B------:R-:W-:-:S04]  /*14a0*/  ISETP.LT.OR P0, PT, R7, RZ, P0 ;  /* 0x000000ff0700720c */ /* 0x000fc80000701670 */
[----:B------:R-:W-:-:S13]  /*14b0*/  ISETP.NE.U32.OR P0, PT, R0, 0x1, P0 ;  /* 0x000000010000780c */ /* 0x000fda0000705470 */
[----:B------:R-:W-:Y:S05]  /*14c0*/  @P0 BRA `(.L_x_228) ;  /* 0x0000000000140947 */ /* 0x000fea0003800000 */
[----:B------:R-:W-:-:S06]  /*14d0*/  IMAD.WIDE R6, R16, 0x4, R4 ;  /* 0x0000000410067825 */ /* 0x000fcc00078e0204 */
[----:B------:R-:W2:Y:S02]  /*14e0*/  LDG.E.CONSTANT R7, desc[UR8][R6.64] ;  /* 0x0000000806077981 */ /* 0x000ea4000c1e9900 */
[----:B--2---:R-:W-:Y:S01]  /*14f0*/  FADD R14, R14, R7 ;  /* 0x000000070e0e7221 */ /* 0x004fe20000000000 */
[-C--:B------:R-:W-:Y:S02]  /*1500*/  FMNMX R9, R9, R7.reuse, !PT ;  /* 0x0000000709097209 */ /* 0x080fe40007800000 */
[----:B------:R-:W-:-:S07]  /*1510*/  FMNMX R8, R8, R7, PT ;  /* 0x0000000708087209 */ /* 0x000fce0003800000 */
.L_x_228:
[----:B------:R-:W-:Y:S05]  /*1520*/  BSYNC.RECONVERGENT B0 ;  /* 0x0000000000007941 */ /* 0x000fea0003800200 */
.L_x_223:
[----:B------:R-:W-:Y:S01]  /*1530*/  I2FP.F32.S32 R3, R3 ;  /* 0x0000000300037245 */ /* 0x000fe20000201400 */
[----:B------:R-:W-:Y:S01]  /*1540*/  BSSY.RECONVERGENT B0, `(.L_x_229) ;  /* 0x000000e000007945 */ /* 0x000fe20003800200 */
[----:B------:R-:W-:Y:S02]  /*1550*/  ISETP.GE.AND P2, PT, R11, R10, PT ;  /* 0x0000000a0b00720c */ /* 0x000fe40003f46270 */
        /* <DEDUP_REMOVED lines=8> */
[----:B------:R-:W-:Y:S01]  /*15e0*/  IMAD.MOV.U32 R0, RZ, RZ, R14 ;  /* 0x000000ffff007224 */ /* 0x000fe200078e000e */
[----:B------:R-:W-:-:S07]  /*15f0*/  MOV R6, 0x1610 ;  /* 0x0000161000067802 */ /* 0x000fce0000000f00 */
[----:B-----5:R-:W-:Y:S05]  /*1600*/  CALL.REL.NOINC `($__internal_8_$__cuda_sm3x_div_rn_noftz_f32_slowpath) ;  /* 0x0000000c00047944 */ /* 0x020fea0003c00000 */
[----:B------:R-:W-:-:S07]  /*1610*/  IMAD.MOV.U32 R2, RZ, RZ, R0 ;  /* 0x000000ffff027224 */ /* 0x000fce00078e0000 */
.L_x_230:
[----:B------:R-:W-:Y:S05]  /*1620*/  BSYNC.RECONVERGENT B0 ;  /* 0x0000000000007941 */ /* 0x000fea0003800200 */
.L_x_229:
[----:B------:R-:W-:Y:S01]  /*1630*/  HFMA2 R14, -RZ, RZ, 0, 0 ;  /* 0x00000000ff0e7431 */ /* 0x000fe200000001ff */
[----:B------:R-:W-:Y:S06]  /*1640*/  @!P2 BRA `(.L_x_231) ;  /* 0x00000008000ca947 */ /* 0x000fec0003800000 */
[----:B------:R-:W-:Y:S01]  /*1650*/  IMAD.IADD R0, R11, 0x1, -R10 ;  /* 0x000000010b007824 */ /* 0x000fe200078e0a0a */
[----:B------:R-:W-:-:S04]  /*1660*/  MOV R14, RZ ;  /* 0x000000ff000e7202 */ /* 0x000fc80000000f00 */
[C---:B------:R-:W-:Y:S01]  /*1670*/  ISETP.GE.U32.AND P0, PT, R0.reuse, 0x7, PT ;  /* 0x000000070000780c */ /* 0x040fe20003f06070 */
[----:B------:R-:W-:-:S05]  /*1680*/  VIADD R0, R0, 0x1 ;  /* 0x0000000100007836 */ /* 0x000fca0000000000 */
[----:B-----5:R-:W-:-:S07]  /*1690*/  LOP3.LUT R20, R0, 0x7, RZ, 0xc0, !PT ;  /* 0x0000000700147812 */ /* 0x020fce00078ec0ff */
[----:B------:R-:W-:Y:S05]  /*16a0*/  @!P0 BRA `(.L_x_232) ;  /* 0x0000000000f48947 */ /* 0x000fea0003800000 */
[----:B------:R-:W-:Y:S01]  /*16b0*/  LOP3.LUT R15, R0, 0xfffffff8, RZ, 0xc0, !PT ;  /* 0xfffffff8000f7812 */ /* 0x000fe200078ec0ff */
[----:B------:R-:W-:Y:S01]  /*16c0*/  VIADD R11, R10, 0x3 ;  /* 0x000000030a0b7836 */ /* 0x000fe20000000000 */
[----:B------:R-:W-:Y:S01]  /*16d0*/  MOV R14, RZ ;  /* 0x000000ff000e7202 */ /* 0x000fe20000000f00 */
[----:B------:R-:W-:Y:S01]  /*16e0*/  IMAD.IADD R10, R13, 0x1, R10 ;  /* 0x000000010d0a7824 */ /* 0x000fe200078e020a */
[----:B------:R-:W0:Y:S01]  /*16f0*/  LDCU UR4, c[0x0][0x3a0] ;  /* 0x00007400ff0477ac */ /* 0x000e220008000800 */
[----:B------:R-:W-:-:S07]  /*1700*/  IMAD.MOV R15, RZ, RZ, -R15 ;  /* 0x000000ffff0f7224 */ /* 0x000fce00078e0a0f */
.L_x_233:
[----:B0-----:R-:W-:Y:S01]  /*1710*/  ISETP.GE.AND P5, PT, R10, UR4, PT ;  /* 0x000000040a007c0c */ /* 0x001fe2000bfa6270 */
[----:B------:R-:W-:-:S03]  /*1720*/  VIADD R7, R11, 0xfffffffd ;  /* 0xfffffffd0b077836 */ /* 0x000fc60000000000 */
[----:B------:R-:W-:Y:S01]  /*1730*/  ISETP.LT.OR P5, PT, R10, RZ, P5 ;  /* 0x000000ff0a00720c */ /* 0x000fe20002fa1670 */
[----:B------:R-:W-:-:S12]  /*1740*/  IMAD.WIDE R6, R7, 0x4, R4 ;  /* 0x0000000407067825 */ /* 0x000fd800078e0204 */
[----:B------:R-:W2:Y:S01]  /*1750*/  @!P5 LDG.E.CONSTANT R17, desc[UR8][R6.64] ;  /* 0x000000080611d981 */ /* 0x000ea2000c1e9900 */
[C---:B------:R-:W-:Y:S01]  /*1760*/  IADD3 R16, PT, PT, R10.reuse, 0x1, RZ ;  /* 0x000000010a107810 */ /* 0x040fe20007ffe0ff */
[C---:B------:R-:W-:Y:S01]  /*1770*/  VIADD R18, R10.reuse, 0x2 ;  /* 0x000000020a127836 */ /* 0x040fe20000000000 */
[C---:B------:R-:W-:Y:S01]  /*1780*/  IADD3 R19, PT, PT, R10.reuse, 0x4, RZ ;  /* 0x000000040a137810 */ /* 0x040fe20007ffe0ff */
[----:B------:R-:W-:Y:S01]  /*1790*/  VIADD R22, R10, 0x5 ;  /* 0x000000050a167836 */ /* 0x000fe20000000000 */
[----:B------:R-:W-:Y:S02]  /*17a0*/  ISETP.GE.AND P0, PT, R16, UR4, PT ;  /* 0x0000000410007c0c */ /* 0x000fe4000bf06270 */
[----:B------:R-:W-:Y:S02]  /*17b0*/  ISETP.GE.AND P4, PT, R18, UR4, PT ;  /* 0x0000000412007c0c */ /* 0x000fe4000bf86270 */
[----:B------:R-:W-:Y:S01]  /*17c0*/  ISETP.LT.OR P0, PT, R16, RZ, P0 ;  /* 0x000000ff1000720c */ /* 0x000fe20000701670 */
[----:B------:R-:W-:Y:S01]  /*17d0*/  VIADD R16, R10, 0x3 ;  /* 0x000000030a107836 */ /* 0x000fe20000000000 */
[----:B------:R-:W-:-:S02]  /*17e0*/  ISETP.LT.OR P4, PT, R18, RZ, P4 ;  /* 0x000000ff1200720c */ /* 0x000fc40002781670 */
[C---:B------:R-:W-:Y:S02]  /*17f0*/  ISETP.GE.AND P2, PT, R19.reuse, UR4, PT ;  /* 0x0000000413007c0c */ /* 0x040fe4000bf46270 */
[C---:B------:R-:W-:Y:S02]  /*1800*/  ISETP.GE.AND P3, PT, R16.reuse, UR4, PT ;  /* 0x0000000410007c0c */ /* 0x040fe4000bf66270 */
[----:B------:R-:W-:Y:S02]  /*1810*/  ISETP.LT.OR P2, PT, R19, RZ, P2 ;  /* 0x000000ff1300720c */ /* 0x000fe40001741670 */
[----:B------:R-:W-:Y:S01]  /*1820*/  ISETP.LT.OR P3, PT, R16, RZ, P3 ;  /* 0x000000ff1000720c */ /* 0x000fe20001f61670 */
[----:B------:R-:W-:Y:S01]  /*1830*/  VIADD R16, R10, 0x6 ;  /* 0x000000060a107836 */ /* 0x000fe20000000000 */
[----:B------:R-:W-:Y:S01]  /*1840*/  ISETP.GE.AND P1, PT, R22, UR4, PT ;  /* 0x0000000416007c0c */ /* 0x000fe2000bf26270 */
[----:B------:R-:W3:Y:S01]  /*1850*/  @!P0 LDG.E.CONSTANT R19, desc[UR8][R6.64+0x4] ;  /* 0x0000040806138981 */ /* 0x000ee2000c1e9900 */
[----:B------:R-:W-:-:S02]  /*1860*/  IADD3 R18, PT, PT, R10, 0x7, RZ ;  /* 0x000000070a127810 */ /* 0x000fc40007ffe0ff */
[----:B------:R-:W-:Y:S01]  /*1870*/  ISETP.LT.OR P1, PT, R22, RZ, P1 ;  /* 0x000000ff1600720c */ /* 0x000fe20000f21670 */
[----:B------:R-:W4:Y:S01]  /*1880*/  @!P4 LDG.E.CONSTANT R21, desc[UR8][R6.64+0x8] ;  /* 0x000008080615c981 */ /* 0x000f22000c1e9900 */
[----:B------:R-:W-:-:S03]  /*1890*/  ISETP.GE.AND P6, PT, R18, UR4, PT ;  /* 0x0000000412007c0c */ /* 0x000fc6000bfc6270 */
[----:B------:R-:W5:Y:S01]  /*18a0*/  @!P2 LDG.E.CONSTANT R23, desc[UR8][R6.64+0x10] ;  /* 0x000010080617a981 */ /* 0x000f62000c1e9900 */
[----:B------:R-:W-:-:S07]  /*18b0*/  ISETP.LT.OR P6, PT, R18, RZ, P6 ;  /* 0x000000ff1200720c */ /* 0x000fce00037c1670 */
[----:B------:R-:W5:Y:S06]  /*18c0*/  @!P1 LDG.E.CONSTANT R25, desc[UR8][R6.64+0x14] ;  /* 0x0000140806199981 */ /* 0x000f6c000c1e9900 */
[----:B------:R-:W5:Y:S01]  /*18d0*/  @!P6 LDG.E.CONSTANT R29, desc[UR8][R6.64+0x1c] ;  /* 0x00001c08061de981 */ /* 0x000f62000c1e9900 */
[----:B--2---:R-:W-:-:S04]  /*18e0*/  @!P5 FADD R17, R17, -R2 ;  /* 0x800000021111d221 */ /* 0x004fc80000000000 */
[----:B------:R-:W-:Y:S01]  /*18f0*/  @!P5 FFMA R14, R17, R17, R14 ;  /* 0x00000011110ed223 */ /* 0x000fe2000000000e */
[C---:B------:R-:W-:Y:S01]  /*1900*/  ISETP.GE.AND P5, PT, R16.reuse, UR4, PT ;  /* 0x0000000410007c0c */ /* 0x040fe2000bfa6270 */
[----:B------:R-:W2:Y:S03]  /*1910*/  @!P3 LDG.E.CONSTANT R17, desc[UR8][R6.64+0xc] ;  /* 0x00000c080611b981 */ /* 0x000ea6000c1e9900 */
[----:B------:R-:W-:-:S13]  /*1920*/  ISETP.LT.OR P5, PT, R16, RZ, P5 ;  /* 0x000000ff1000720c */ /* 0x000fda0002fa1670 */
[----:B------:R-:W2:Y:S01]  /*1930*/  @!P5 LDG.E.CONSTANT R27, desc[UR8][R6.64+0x18] ;  /* 0x00001808061bd981 */ /* 0x000ea2000c1e9900 */
[--C-:B---3--:R-:W-:Y:S01]  /*1940*/  @!P0 FADD R19, R19, -R2.reuse ;  /* 0x8000000213138221 */ /* 0x108fe20000000000 */
[----:B----4-:R-:W-:-:S03]  /*1950*/  @!P4 FADD R21, R21, -R2 ;  /* 0x800000021515c221 */ /* 0x010fc60000000000 */
[----:B------:R-:W-:Y:S01]  /*1960*/  @!P0 FFMA R14, R19, R19, R14 ;  /* 0x00000013130e8223 */ /* 0x000fe2000000000e */
[----:B------:R-:W-:-:S03]  /*1970*/  VIADD R15, R15, 0x8 ;  /* 0x000000080f0f7836 */ /* 0x000fc60000000000 */
[----:B------:R-:W-:Y:S01]  /*1980*/  @!P4 FFMA R14, R21, R21, R14 ;  /* 0x00000015150ec223 */ /* 0x000fe2000000000e */
[--C-:B-----5:R-:W-:Y:S01]  /*1990*/  @!P2 FADD R23, R23, -R2.reuse ;  /* 0x800000021717a221 */ /* 0x120fe20000000000 */
[----:B------:R-:W-:Y:S01]  /*19a0*/  ISETP.NE.AND P0, PT, R15, RZ, PT ;  /* 0x000000ff0f00720c */ /* 0x000fe20003f05270 */
[--C-:B------:R-:W-:Y:S01]  /*19b0*/  @!P1 FADD R25, R25, -R2.reuse ;  /* 0x8000000219199221 */ /* 0x100fe20000000000 */
[----:B------:R-:W-:Y:S01]  /*19c0*/  VIADD R11, R11, 0x8 ;  /* 0x000000080b0b7836 */ /* 0x000fe20000000000 */
[----:B------:R-:W-:Y:S01]  /*19d0*/  IADD3 R10, PT, PT, R10, 0x8, RZ ;  /* 0x000000080a0a7810 */ /* 0x000fe20007ffe0ff */
[--C-:B------:R-:W-:Y:S01]  /*19e0*/  @!P6 FADD R29, R29, -R2.reuse ;  /* 0x800000021d1de221 */ /* 0x100fe20000000000 */
[----:B--2---:R-:W-:-:S04]  /*19f0*/  @!P3 FADD R17, R17, -R2 ;  /* 0x800000021111b221 */ /* 0x004fc80000000000 */
[----:B------:R-:W-:-:S04]  /*1a00*/  @!P3 FFMA R14, R17, R17, R14 ;  /* 0x00000011110eb223 */ /* 0x000fc8000000000e */
[----:B------:R-:W-:-:S04]  /*1a10*/  @!P2 FFMA R14, R23, R23, R14 ;  /* 0x00000017170ea223 */ /* 0x000fc8000000000e */
[----:B------:R-:W-:Y:S01]  /*1a20*/  @!P1 FFMA R14, R25, R25, R14 ;  /* 0x00000019190e9223 */ /* 0x000fe2000000000e */
[----:B------:R-:W-:-:S04]  /*1a30*/  @!P5 FADD R27, R27, -R2 ;  /* 0x800000021b1bd221 */ /* 0x000fc80000000000 */
[----:B------:R-:W-:-:S04]  /*1a40*/  @!P5 FFMA R14, R27, R27, R14 ;  /* 0x0000001b1b0ed223 */ /* 0x000fc8000000000e */
[----:B------:R-:W-:Y:S01]  /*1a50*/  @!P6 FFMA R14, R29, R29, R14 ;  /* 0x0000001d1d0ee223 */ /* 0x000fe2000000000e */
[----:B------:R-:W-:Y:S06]  /*1a60*/  @P0 BRA `(.L_x_233) ;  /* 0xfffffffc00280947 */ /* 0x000fec000383ffff */
[----:B------:R-:W-:-:S07]  /*1a70*/  VIADD R10, R11, 0xfffffffd ;  /* 0xfffffffd0b0a7836 */ /* 0x000fce0000000000 */
.L_x_232:
[----:B------:R-:W-:-:S13]  /*1a80*/  ISETP.NE.AND P0, PT, R20, RZ, PT ;  /* 0x000000ff1400720c */ /* 0x000fda0003f05270 */
[----:B------:R-:W-:Y:S05]  /*1a90*/  @!P0 BRA `(.L_x_231) ;  /* 0x0000000000f88947 */ /* 0x000fea0003800000 */
[----:B------:R-:W-:Y:S02]  /*1aa0*/  ISETP.GE.U32.AND P0, PT, R20, 0x4, PT ;  /* 0x000000041400780c */ /* 0x000fe40003f06070 */
[----:B------:R-:W-:-:S04]  /*1ab0*/  LOP3.LUT R16, R0, 0x3, RZ, 0xc0, !PT ;  /* 0x0000000300107812 */ /* 0x000fc800078ec0ff */
[----:B------:R-:W-:-:S07]  /*1ac0*/  ISETP.NE.AND P3, PT, R16, RZ, PT ;  /* 0x000000ff1000720c */ /* 0x000fce0003f65270 */
[----:B------:R-:W-:Y:S06]  /*1ad0*/  @!P0 BRA `(.L_x_234) ;  /* 0x00000000006c8947 */ /* 0x000fec0003800000 */
[----:B------:R-:W0:Y:S01]  /*1ae0*/  LDCU UR4, c[0x0][0x3a0] ;  /* 0x00007400ff0477ac */ /* 0x000e220008000800 */
[----:B------:R-:W-:-:S04]  /*1af0*/  IMAD.IADD R11, R13, 0x1, R10 ;  /* 0x000000010d0b7824 */ /* 0x000fc800078e020a */
[C---:B------:R-:W-:Y:S01]  /*1b00*/  VIADD R7, R11.reuse, 0x2 ;  /* 0x000000020b077836 */ /* 0x040fe20000000000 */
[C---:B------:R-:W-:Y:S02]  /*1b10*/  IADD3 R6, PT, PT, R11.reuse, 0x1, RZ ;  /* 0x000000010b067810 */ /* 0x040fe40007ffe0ff */
[C---:B0-----:R-:W-:Y:S02]  /*1b20*/  ISETP.GE.AND P0, PT, R11.reuse, UR4, PT ;  /* 0x000000040b007c0c */ /* 0x041fe4000bf06270 */
[C---:B------:R-:W-:Y:S02]  /*1b30*/  ISETP.GE.AND P1, PT, R6.reuse, UR4, PT ;  /* 0x0000000406007c0c */ /* 0x040fe4000bf26270 */
[C---:B------:R-:W-:Y:S01]  /*1b40*/  ISETP.LT.OR P0, PT, R11.reuse, RZ, P0 ;  /* 0x000000ff0b00720c */ /* 0x040fe20000701670 */
[----:B------:R-:W-:Y:S01]  /*1b50*/  VIADD R11, R11, 0x3 ;  /* 0x000000030b0b7836 */ /* 0x000fe20000000000 */
[----:B------:R-:W-:Y:S02]  /*1b60*/  ISETP.GE.AND P2, PT, R7, UR4, PT ;  /* 0x0000000407007c0c */ /* 0x000fe4000bf46270 */
[----:B------:R-:W-:-:S02]  /*1b70*/  ISETP.LT.OR P1, PT, R6, RZ, P1 ;  /* 0x000000ff0600720c */ /* 0x000fc40000f21670 */
[----:B------:R-:W-:Y:S01]  /*1b80*/  ISETP.LT.OR P2, PT, R7, RZ, P2 ;  /* 0x000000ff0700720c */ /* 0x000fe20001741670 */
[----:B------:R-:W-:Y:S01]  /*1b90*/  IMAD.WIDE R6, R10, 0x4, R4 ;  /* 0x000000040a067825 */ /* 0x000fe200078e0204 */
[----:B------:R-:W-:-:S04]  /*1ba0*/  ISETP.GE.AND P4, PT, R11, UR4, PT ;  /* 0x000000040b007c0c */ /* 0x000fc8000bf86270 */
[----:B------:R-:W-:Y:S02]  /*1bb0*/  ISETP.LT.OR P4, PT, R11, RZ, P4 ;  /* 0x000000ff0b00720c */ /* 0x000fe40002781670 */
[----:B------:R-:W2:Y:S04]  /*1bc0*/  @!P0 LDG.E.CONSTANT R11, desc[UR8][R6.64] ;  /* 0x00000008060b8981 */ /* 0x000ea8000c1e9900 */
[----:B------:R-:W3:Y:S04]  /*1bd0*/  @!P1 LDG.E.CONSTANT R15, desc[UR8][R6.64+0x4] ;  /* 0x00000408060f9981 */ /* 0x000ee8000c1e9900 */
[----:B------:R-:W4:Y:S04]  /*1be0*/  @!P2 LDG.E.CONSTANT R17, desc[UR8][R6.64+0x8] ;  /* 0x000008080611a981 */ /* 0x000f28000c1e9900 */
[----:B------:R-:W5:Y:S01]  /*1bf0*/  @!P4 LDG.E.CONSTANT R19, desc[UR8][R6.64+0xc] ;  /* 0x00000c080613c981 */ /* 0x000f62000c1e9900 */
[----:B------:R-:W-:Y:S01]  /*1c00*/  IADD3 R10, PT, PT, R10, 0x4, RZ ;  /* 0x000000040a0a7810 */ /* 0x000fe20007ffe0ff */
[----:B--2---:R-:W-:-:S04]  /*1c10*/  @!P0 FADD R11, R11, -R2 ;  /* 0x800000020b0b8221 */ /* 0x004fc80000000000 */
[----:B------:R-:W-:Y:S01]  /*1c20*/  @!P0 FFMA R14, R11, R11, R14 ;  /* 0x0000000b0b0e8223 */ /* 0x000fe2000000000e */
[--C-:B---3--:R-:W-:Y:S01]  /*1c30*/  @!P1 FADD R15, R15, -R2.reuse ;  /* 0x800000020f0f9221 */ /* 0x108fe20000000000 */
[----:B----4-:R-:W-:-:S03]  /*1c40*/  @!P2 FADD R17, R17, -R2 ;  /* 0x800000021111a221 */ /* 0x010fc60000000000 */
[----:B------:R-:W-:Y:S01]  /*1c50*/  @!P1 FFMA R14, R15, R15, R14 ;  /* 0x0000000f0f0e9223 */ /* 0x000fe2000000000e */
[----:B-----5:R-:W-:-:S03]  /*1c60*/  @!P4 FADD R19, R19, -R2 ;  /* 0x800000021313c221 */ /* 0x020fc60000000000 */
[----:B------:R-:W-:-:S04]  /*1c70*/  @!P2 FFMA R14, R17, R17, R14 ;  /* 0x00000011110ea223 */ /* 0x000fc8000000000e */
[----:B------:R-:W-:-:S07]  /*1c80*/  @!P4 FFMA R14, R19, R19, R14 ;  /* 0x00000013130ec223 */ /* 0x000fce000000000e */
.L_x_234:
[----:B------:R-:W-:Y:S05]  /*1c90*/  @!P3 BRA `(.L_x_231) ;  /* 0x000000000078b947 */ /* 0x000fea0003800000 */
[----:B------:R-:W-:Y:S01]  /*1ca0*/  ISETP.NE.AND P0, PT, R16, 0x1, PT ;  /* 0x000000011000780c */ /* 0x000fe20003f05270 */
[----:B------:R-:W0:-:S12]  /*1cb0*/  LDCU UR5, c[0x0][0x3a0] ;  /* 0x00007400ff0577ac */ /* 0x000e180008000800 */
[----:B------:R-:W-:Y:S05]  /*1cc0*/  @!P0 BRA `(.L_x_235) ;  /* 0x00000000003c8947 */ /* 0x000fea0003800000 */
[----:B------:R-:W1:Y:S01]  /*1cd0*/  LDCU UR4, c[0x0][0x3a0] ;  /* 0x00007400ff0477ac */ /* 0x000e620008000800 */
[----:B------:R-:W-:-:S04]  /*1ce0*/  IMAD.IADD R7, R13, 0x1, R10 ;  /* 0x000000010d077824 */ /* 0x000fc800078e020a */
[C---:B------:R-:W-:Y:S01]  /*1cf0*/  VIADD R6, R7.reuse, 0x1 ;  /* 0x0000000107067836 */ /* 0x040fe20000000000 */
[----:B-1----:R-:W-:-:S04]  /*1d00*/  ISETP.GE.AND P0, PT, R7, UR4, PT ;  /* 0x0000000407007c0c */ /* 0x002fc8000bf06270 */
[C---:B------:R-:W-:Y:S02]  /*1d10*/  ISETP.GE.AND P1, PT, R6.reuse, UR4, PT ;  /* 0x0000000406007c0c */ /* 0x040fe4000bf26270 */
[----:B------:R-:W-:Y:S02]  /*1d20*/  ISETP.LT.OR P0, PT, R7, RZ, P0 ;  /* 0x000000ff0700720c */ /* 0x000fe40000701670 */
[----:B------:R-:W-:Y:S01]  /*1d30*/  ISETP.LT.OR P1, PT, R6, RZ, P1 ;  /* 0x000000ff0600720c */ /* 0x000fe20000f21670 */
[----:B------:R-:W-:-:S10]  /*1d40*/  IMAD.WIDE R6, R10, 0x4, R4 ;  /* 0x000000040a067825 */ /* 0x000fd400078e0204 */
[----:B------:R-:W2:Y:S04]  /*1d50*/  @!P0 LDG.E.CONSTANT R11, desc[UR8][R6.64] ;  /* 0x00000008060b8981 */ /* 0x000ea8000c1e9900 */
[----:B------:R-:W3:Y:S01]  /*1d60*/  @!P1 LDG.E.CONSTANT R15, desc[UR8][R6.64+0x4] ;  /* 0x00000408060f9981 */ /* 0x000ee2000c1e9900 */
[----:B------:R-:W-:Y:S01]  /*1d70*/  IADD3 R10, PT, PT, R10, 0x2, RZ ;  /* 0x000000020a0a7810 */ /* 0x000fe20007ffe0ff */
[----:B--2---:R-:W-:-:S04]  /*1d80*/  @!P0 FADD R11, R11, -R2 ;  /* 0x800000020b0b8221 */ /* 0x004fc80000000000 */
[----:B------:R-:W-:Y:S01]  /*1d90*/  @!P0 FFMA R14, R11, R11, R14 ;  /* 0x0000000b0b0e8223 */ /* 0x000fe2000000000e */
[----:B---3--:R-:W-:-:S04]  /*1da0*/  @!P1 FADD R15, R15, -R2 ;  /* 0x800000020f0f9221 */ /* 0x008fc80000000000 */
[----:B------:R-:W-:-:S07]  /*1db0*/  @!P1 FFMA R14, R15, R15, R14 ;  /* 0x0000000f0f0e9223 */ /* 0x000fce000000000e */
.L_x_235:
[----:B------:R-:W-:Y:S01]  /*1dc0*/  IMAD.IADD R13, R13, 0x1, R10 ;  /* 0x000000010d0d7824 */ /* 0x000fe200078e020a */
[----:B------:R-:W-:Y:S01]  /*1dd0*/  LOP3.LUT R0, R0, 0x1, RZ, 0xc0, !PT ;  /* 0x0000000100007812 */ /* 0x000fe200078ec0ff */
[----:B------:R-:W-:Y:S03]  /*1de0*/  BSSY.RECONVERGENT B0, `(.L_x_231) ;  /* 0x0000009000007945 */ /* 0x000fe60003800200 */
[----:B0-----:R-:W-:-:S04]  /*1df0*/  ISETP.GE.AND P0, PT, R13, UR5, PT ;  /* 0x000000050d007c0c */ /* 0x001fc8000bf06270 */
[----:B------:R-:W-:-:S04]  /*1e00*/  ISETP.LT.OR P0, PT, R13, RZ, P0 ;  /* 0x000000ff0d00720c */ /* 0x000fc80000701670 */
[----:B------:R-:W-:-:S13]  /*1e10*/  ISETP.NE.U32.OR P0, PT, R0, 0x1, P0 ;  /* 0x000000010000780c */ /* 0x000fda0000705470 */
[----:B------:R-:W-:Y:S05]  /*1e20*/  @P0 BRA `(.L_x_236) ;  /* 0x0000000000100947 */ /* 0x000fea0003800000 */
[----:B------:R-:W-:-:S06]  /*1e30*/  IMAD.WIDE R4, R10, 0x4, R4 ;  /* 0x000000040a047825 */ /* 0x000fcc00078e0204 */
[----:B------:R-:W2:Y:S02]  /*1e40*/  LDG.E.CONSTANT R5, desc[UR8][R4.64] ;  /* 0x0000000804057981 */ /* 0x000ea4000c1e9900 */
[----:B--2---:R-:W-:-:S04]  /*1e50*/  FADD R7, R5, -R2 ;  /* 0x8000000205077221 */ /* 0x004fc80000000000 */
[----:B------:R-:W-:-:S07]  /*1e60*/  FFMA R14, R7, R7, R14 ;  /* 0x00000007070e7223 */ /* 0x000fce000000000e */
.L_x_236:
[----:B------:R-:W-:Y:S05]  /*1e70*/  BSYNC.RECONVERGENT B0 ;  /* 0x0000000000007941 */ /* 0x000fea0003800200 */
.L_x_231:
        /* <DEDUP_REMOVED lines=12> */
.L_x_238:
[----:B------:R-:W-:Y:S05]  /*1f40*/  BSYNC.RECONVERGENT B0 ;  /* 0x0000000000007941 */ /* 0x000fea0003800200 */
.L_x_237:
[----:B------:R-:W0:Y:S01]  /*1f50*/  LDC.64 R4, c[0x0][0x398] ;  /* 0x0000e600ff047b82 */ /* 0x000e220000000a00 */
[----:B------:R-:W-:Y:S01]  /*1f60*/  SHF.L.U32 R3, R12, 0x2, RZ ;  /* 0x000000020c037819 */ /* 0x000fe200000006ff */
[----:B------:R1:W2:Y:S01]  /*1f70*/  MUFU.RSQ R7, R0 ;  /* 0x0000000000077308 */ /* 0x0002a20000001400 */
[----:B------:R-:W-:Y:S03]  /*1f80*/  BSSY.RECONVERGENT B0, `(.L_x_239) ;  /* 0x000000e000007945 */ /* 0x000fe60003800200 */
[----:B0-----:R-:W-:-:S04]  /*1f90*/  IMAD.WIDE R4, R3, 0x4, R4 ;  /* 0x0000000403047825 */ /* 0x001fc800078e0204 */
[----:B------:R-:W-:Y:S01]  /*1fa0*/  VIADD R3, R0, 0xf3000000 ;  /* 0xf300000000037836 */ /* 0x000fe20000000000 */
[----:B------:R1:W-:Y:S04]  /*1fb0*/  STG.E desc[UR8][R4.64], R2 ;  /* 0x0000000204007986 */ /* 0x0003e8000c101908 */
[----:B------:R-:W-:-:S13]  /*1fc0*/  ISETP.GT.U32.AND P0, PT, R3, 0x727fffff, PT ;  /* 0x727fffff0300780c */ /* 0x000fda0003f04070 */
[----:B-12---:R-:W-:Y:S05]  /*1fd0*/  @!P0 BRA `(.L_x_240) ;  /* 0x0000000000108947 */ /* 0x006fea0003800000 */
[----:B------:R-:W-:-:S07]  /*1fe0*/  MOV R11, 0x2000 ;  /* 0x00002000000b7802 */ /* 0x000fce0000000f00 */
[----:B-----5:R-:W-:Y:S05]  /*1ff0*/  CALL.REL.NOINC `($__internal_7_$__cuda_sm20_sqrt_rn_f32_slowpath) ;  /* 0x00000000002c7944 */ /* 0x020fea0003c00000 */
[----:B------:R-:W-:Y:S01]  /*2000*/  IMAD.MOV.U32 R3, RZ, RZ, R0 ;  /* 0x000000ffff037224 */ /* 0x000fe200078e0000 */
[----:B------:R-:W-:Y:S06]  /*2010*/  BRA `(.L_x_241) ;  /* 0x0000000000107947 */ /* 0x000fec0003800000 */
.L_x_240:
[C---:B------:R-:W-:Y:S01]  /*2020*/  FMUL.FTZ R3, R7.reuse, R0 ;  /* 0x0000000007037220 */ /* 0x040fe20000410000 */
[----:B------:R-:W-:-:S03]  /*2030*/  FMUL.FTZ R2, R7, 0.5 ;  /* 0x3f00000007027820 */ /* 0x000fc60000410000 */
[----:B------:R-:W-:-:S04]  /*2040*/  FFMA R0, -R3, R3, R0 ;  /* 0x0000000303007223 */ /* 0x000fc80000000100 */
[----:B------:R-:W-:-:S07]  /*2050*/  FFMA R3, R0, R2, R3 ;  /* 0x0000000200037223 */ /* 0x000fce0000000003 */
.L_x_241:
[----:B------:R-:W-:Y:S05]  /*2060*/  BSYNC.RECONVERGENT B0 ;  /* 0x0000000000007941 */ /* 0x000fea0003800200 */
.L_x_239:
[----:B------:R-:W-:Y:S04]  /*2070*/  STG.E desc[UR8][R4.64+0x4], R3 ;  /* 0x0000040304007986 */ /* 0x000fe8000c101908 */
[----:B------:R-:W-:Y:S04]  /*2080*/  STG.E desc[UR8][R4.64+0x8], R9 ;  /* 0x0000080904007986 */ /* 0x000fe8000c101908 */
[----:B------:R-:W-:Y:S01]  /*2090*/  STG.E desc[UR8][R4.64+0xc], R8 ;  /* 0x00000c0804007986 */ /* 0x000fe2000c101908 */
[----:B------:R-:W-:Y:S05]  /*20a0*/  EXIT ;  /* 0x000000000000794d */ /* 0x000fea0003800000 */
        .weak           $__internal_7_$__cuda_sm20_sqrt_rn_f32_slowpath
        .type           $__internal_7_$__cuda_sm20_sqrt_rn_f32_slowpath,@function
        .size           $__internal_7_$__cuda_sm20_sqrt_rn_f32_slowpath,($__internal_8_$__cuda_sm3x_div_rn_noftz_f32_slowpath - $__internal_7_$__cuda_sm20_sqrt_rn_f32_slowpath)
$__internal_7_$__cuda_sm20_sqrt_rn_f32_slowpath:
[----:B------:R-:W-:-:S13]  /*20b0*/  LOP3.LUT P0, RZ, R0, 0x7fffffff, RZ, 0xc0, !PT ;  /* 0x7fffffff00ff7812 */ /* 0x000fda000780c0ff */
[----:B------:R-:W-:Y:S01]  /*20c0*/  @!P0 MOV R2, R0 ;  /* 0x0000000000028202 */ /* 0x000fe20000000f00 */
[----:B------:R-:W-:Y:S06]  /*20d0*/  @!P0 BRA `(.L_x_242) ;  /* 0x0000000000408947 */ /* 0x000fec0003800000 */
[----:B------:R-:W-:-:S13]  /*20e0*/  FSETP.GEU.FTZ.AND P0, PT, R0, RZ, PT ;  /* 0x000000ff0000720b */ /* 0x000fda0003f1e000 */
[----:B------:R-:W-:Y:S01]  /*20f0*/  @!P0 IMAD.MOV.U32 R2, RZ, RZ, 0x7fffffff ;  /* 0x7fffffffff028424 */ /* 0x000fe200078e00ff */
        /* <DEDUP_REMOVED lines=9> */
[----:B------:R-:W-:Y:S02]  /*2190*/  @!P0 IMAD.MOV.U32 R2, RZ, RZ, R0 ;  /* 0x000000ffff028224 */ /* 0x000fe400078e0000 */
[----:B------:R-:W-:-:S04]  /*21a0*/  @P0 FADD.FTZ R7, -R6, -RZ ;  /* 0x800000ff06070221 */ /* 0x000fc80000010100 */
[----:B------:R-:W-:-:S04]  /*21b0*/  @P0 FFMA R7, R6, R7, R3 ;  /* 0x0000000706070223 */ /* 0x000fc80000000003 */
[----:B------:R-:W-:-:S04]  /*21c0*/  @P0 FFMA R7, R7, R10, R6 ;  /* 0x0000000a07070223 */ /* 0x000fc80000000006 */
[----:B------:R-:W-:-:S07]  /*21d0*/  @P0 FMUL.FTZ R2, R7, 2.3283064365386962891e-10 ;  /* 0x2f80000007020820 */ /* 0x000fce0000410000 */
.L_x_242:
[----:B------:R-:W-:Y:S01]  /*21e0*/  MOV R0, R2 ;  /* 0x0000000200007202 */ /* 0x000fe20000000f00 */
[----:B------:R-:W-:Y:S02]  /*21f0*/  IMAD.MOV.U32 R2, RZ, RZ, R11 ;  /* 0x000000ffff027224 */ /* 0x000fe400078e000b */
[----:B------:R-:W-:-:S04]  /*2200*/  IMAD.MOV.U32 R3, RZ, RZ, 0x0 ;  /* 0x00000000ff037424 */ /* 0x000fc800078e00ff */
[----:B------:R-:W-:Y:S05]  /*2210*/  RET.REL.NODEC R2 `(_Z24engineer_features_kernelPKfPfS1_S1_iii) ;  /* 0xffffffdc02787950 */ /* 0x000fea0003c3ffff */
        .weak           $__internal_8_$__cuda_sm3x_div_rn_noftz_f32_slowpath
        .type           $__internal_8_$__cuda_sm3x_div_rn_noftz_f32_slowpath,@function
        .size           $__internal_8_$__cuda_sm3x_div_rn_noftz_f32_slowpath,(.L_x_377 - $__internal_8_$__cuda_sm3x_div_rn_noftz_f32_slowpath)
$__internal_8_$__cuda_sm3x_div_rn_noftz_f32_slowpath:
[--C-:B------:R-:W-:Y:S01]  /*2220*/  SHF.R.U32.HI R14, RZ, 0x17, R3.reuse ;  /* 0x00000017ff0e7819 */ /* 0x100fe20000011603 */
[----:B------:R-:W-:Y:S01]  /*2230*/  BSSY.RECONVERGENT B1, `(.L_x_243) ;  /* 0x0000063000017945 */ /* 0x000fe20003800200 */
[----:B------:R-:W-:Y:S01]  /*2240*/  SHF.R.U32.HI R7, RZ, 0x17, R0 ;  /* 0x00000017ff077819 */ /* 0x000fe20000011600 */
[----:B------:R-:W-:Y:S01]  /*2250*/  IMAD.MOV.U32 R15, RZ, RZ, R3 ;  /* 0x000000ffff0f7224 */ /* 0x000fe200078e0003 */
[----:B------:R-:W-:Y:S02]  /*2260*/  LOP3.LUT R14, R14, 0xff, RZ, 0xc0, !PT ;  /* 0x000000ff0e0e7812 */ /* 0x000fe400078ec0ff */
[----:B------:R-:W-:Y:S02]  /*2270*/  LOP3.LUT R17, R7, 0xff, RZ, 0xc0, !PT ;  /* 0x000000ff07117812 */ /* 0x000fe400078ec0ff */
[----:B------:R-:W-:-:S03]  /*2280*/  IADD3 R18, PT, PT, R14, -0x1, RZ ;  /* 0xffffffff0e127810 */ /* 0x000fc60007ffe0ff */
[----:B------:R-:W-:Y:S01]  /*2290*/  VIADD R16, R17, 0xffffffff ;  /* 0xffffffff11107836 */ /* 0x000fe20000000000 */
        /* <DEDUP_REMOVED lines=22> */
[----:B------:R-:W-:Y:S02]  /*2400*/  @P0 IMAD.MOV.U32 R7, RZ, RZ, RZ ;  /* 0x000000ffff070224 */ /* 0x000fe400078e00ff */
[----:B------:R-:W-:Y:S01]  /*2410*/  @!P0 FFMA R0, R0, 1.84467440737095516160e+19, RZ ;  /* 0x5f80000000008823 */ /* 0x000fe200000000ff */
[----:B------:R-:W-:Y:S02]  /*2420*/  @!P0 IMAD.MOV.U32 R7, RZ, RZ, -0x40 ;  /* 0xffffffc0ff078424 */ /* 0x000fe400078e00ff */
[----:B------:R-:W-:-:S03]  /*2430*/  @!P1 FFMA R15, R3, 1.84467440737095516160e+19, RZ ;  /* 0x5f800000030f9823 */ /* 0x000fc600000000ff */
[----:B------:R-:W-:-:S07]  /*2440*/  @!P1 IADD3 R7, PT, PT, R7, 0x40, RZ ;  /* 0x0000004007079810 */ /* 0x000fce0007ffe0ff */
.L_x_244:
[----:B------:R-:W-:Y:S01]  /*2450*/  LEA R16, R14, 0xc0800000, 0x17 ;  /* 0xc08000000e107811 */ /* 0x000fe200078eb8ff */
[----:B------:R-:W-:Y:S01]  /*2460*/  VIADD R17, R17, 0xffffff81 ;  /* 0xffffff8111117836 */ /* 0x000fe20000000000 */
[----:B------:R-:W-:Y:S03]  /*2470*/  BSSY.RECONVERGENT B2, `(.L_x_249) ;  /* 0x0000035000027945 */ /* 0x000fe60003800200 */
[----:B------:R-:W-:Y:S02]  /*2480*/  IMAD.IADD R16, R15, 0x1, -R16 ;  /* 0x000000010f107824 */ /* 0x000fe400078e0a10 */
[C---:B------:R-:W-:Y:S02]  /*2490*/  IMAD R0, R17.reuse, -0x800000, R0 ;  /* 0xff80000011007824 */ /* 0x040fe400078e0200 */
        /* <DEDUP_REMOVED lines=25> */
[-CC-:B------:R-:W-:Y:S01]  /*2630*/  FFMA.RM R14, R15, R19.reuse, R20.reuse ;  /* 0x000000130f0e7223 */ /* 0x180fe20000004014 */
[C---:B------:R-:W-:Y:S02]  /*2640*/  ISETP.NE.AND P3, PT, R17.reuse, RZ, PT ;  /* 0x000000ff1100720c */ /* 0x040fe40003f65270 */
[----:B------:R-:W-:Y:S02]  /*2650*/  ISETP.NE.AND P1, PT, R17, RZ, PT ;  /* 0x000000ff1100720c */ /* 0x000fe40003f25270 */
[----:B------:R-:W-:Y:S01]  /*2660*/  LOP3.LUT R16, R7, 0x7fffff, RZ, 0xc0, !PT ;  /* 0x007fffff07107812 */ /* 0x000fe200078ec0ff */
[----:B------:R-:W-:Y:S01]  /*2670*/  FFMA.RP R7, R15, R19, R20 ;  /* 0x000000130f077223 */ /* 0x000fe20000008014 */
[----:B------:R-:W-:Y:S01]  /*2680*/  IADD3 R15, PT, PT, R17, 0x20, RZ ;  /* 0x00000020110f7810 */ /* 0x000fe20007ffe0ff */
        /* <DEDUP_REMOVED lines=15> */
.L_x_251:
[----:B------:R-:W-:-:S04]  /*2780*/  LOP3.LUT R0, R0, 0x80000000, RZ, 0xc0, !PT ;  /* 0x8000000000007812 */ /* 0x000fc800078ec0ff */
[----:B------:R-:W-:Y:S01]  /*2790*/  LOP3.LUT R0, R0, 0x7f800000, RZ, 0xfc, !PT ;  /* 0x7f80000000007812 */ /* 0x000fe200078efcff */
[----:B------:R-:W-:Y:S06]  /*27a0*/  BRA `(.L_x_252) ;  /* 0x0000000000047947 */ /* 0x000fec0003800000 */
.L_x_250:
[----:B------:R-:W-:-:S07]  /*27b0*/  LEA R0, R7, R0, 0x17 ;  /* 0x0000000007007211 */ /* 0x000fce00078eb8ff */
.L_x_252:
[----:B------:R-:W-:Y:S05]  /*27c0*/  BSYNC.RECONVERGENT B2 ;  /* 0x0000000000027941 */ /* 0x000fea0003800200 */
.L_x_249:
[----:B------:R-:W-:Y:S05]  /*27d0*/  BRA `(.L_x_253) ;  /* 0x0000000000207947 */ /* 0x000fea0003800000 */
.L_x_248:
[----:B------:R-:W-:-:S04]  /*27e0*/  LOP3.LUT R0, R15, 0x80000000, R0, 0x48, !PT ;  /* 0x800000000f007812 */ /* 0x000fc800078e4800 */
[----:B------:R-:W-:Y:S01]  /*27f0*/  LOP3.LUT R0, R0, 0x7f800000, RZ, 0xfc, !PT ;  /* 0x7f80000000007812 */ /* 0x000fe200078efcff */
[----:B------:R-:W-:Y:S06]  /*2800*/  BRA `(.L_x_253) ;  /* 0x0000000000147947 */ /* 0x000fec0003800000 */
.L_x_247:
[----:B------:R-:W-:Y:S01]  /*2810*/  LOP3.LUT R0, R15, 0x80000000, R0, 0x48, !PT ;  /* 0x800000000f007812 */ /* 0x000fe200078e4800 */
[----:B------:R-:W-:Y:S06]  /*2820*/  BRA `(.L_x_253) ;  /* 0x00000000000c7947 */ /* 0x000fec0003800000 */
.L_x_246:
[----:B------:R-:W0:Y:S01]  /*2830*/  MUFU.RSQ R0, -QNAN ;  /* 0xffc0000000007908 */ /* 0x000e220000001400 */
[----:B------:R-:W-:Y:S05]  /*2840*/  BRA `(.L_x_253) ;  /* 0x0000000000047947 */ /* 0x000fea0003800000 */
.L_x_245:
[----:B------:R-:W-:-:S07]  /*2850*/  FADD.FTZ R0, R0, R3 ;  /* 0x0000000300007221 */ /* 0x000fce0000010000 */
.L_x_253:
[----:B------:R-:W-:Y:S05]  /*2860*/  BSYNC.RECONVERGENT B1 ;  /* 0x0000000000017941 */ /* 0x000fea0003800200 */
.L_x_243:
[----:B------:R-:W-:-:S04]  /*2870*/  IMAD.MOV.U32 R7, RZ, RZ, 0x0 ;  /* 0x00000000ff077424 */ /* 0x000fc800078e00ff */
[----:B0-----:R-:W-:Y:S05]  /*2880*/  RET.REL.NODEC R6 `(_Z24engineer_features_kernelPKfPfS1_S1_iii) ;  /* 0xffffffd406dc7950 */ /* 0x001fea0003c3ffff */
.L_x_254:
        /* <DEDUP_REMOVED lines=15> */
.L_x_377:


//--------------------- .text._Z25cross_modal_fusion_kernelPKfS0_S0_S0_Pfiiiiii --------------------------
	.section	.text._Z25cross_modal_fusion_kernelPKfS0_S0_S0_Pfiiiiii,"ax",@progbits
	.align	128
        .global         _Z25cross_modal_fusion_kernelPKfS0_S0_S0_Pfiiiiii
        .type           _Z25cross_modal_fusion_kernelPKfS0_S0_S0_Pfiiiiii,@function
        .size           _Z25cross_modal_fusion_kernelPKfS0_S0_S0_Pfiiiiii,(.L_x_379 - _Z25cross_modal_fusion_kernelPKfS0_S0_S0_Pfiiiiii)
        .other          _Z25cross_modal_fusion_kernelPKfS0_S0_S0_Pfiiiiii,@"STO_CUDA_ENTRY STV_DEFAULT"
_Z25cross_modal_fusion_kernelPKfS0_S0_S0_Pfiiiiii:
.text._Z25cross_modal_fusion_kernelPKfS0_S0_S0_Pfiiiiii:
        /* <DEDUP_REMOVED lines=10> */
[----:B------:R-:W0:Y:S01]  /*00a0*/  LDC R8, c[0x0][0x3b8] ;  /* 0x0000ee00ff087b82 */ /* 0x000e220000000800 */
[----:B------:R-:W-:Y:S01]  /*00b0*/  IABS R0, R3 ;  /* 0x0000000300007213 */ /* 0x000fe20000000000 */
[----:B------:R-:W1:Y:S03]  /*00c0*/  LDCU.64 UR4, c[0x0][0x380] ;  /* 0x00007000ff0477ac */ /* 0x000e660008000a00 */
[----:B------:R-:W2:Y:S01]  /*00d0*/  I2F.RP R2, R0 ;  /* 0x0000000000027306 */ /* 0x000ea20000209400 */
[----:B------:R-:W3:Y:S07]  /*00e0*/  LDCU.64 UR8, c[0x0][0x358] ;  /* 0x00006b00ff0877ac */ /* 0x000eee0008000a00 */
[----:B--2---:R-:W-:Y:S01]  /*00f0*/  MUFU.RCP R2, R2 ;  /* 0x0000000200027308 */ /* 0x004fe20000001000 */
[----:B-1----:R-:W-:Y:S01]  /*0100*/  UISETP.NE.U32.AND UP0, UPT, UR4, URZ, UPT ;  /* 0x000000ff0400728c */ /* 0x002fe2000bf05070 */
[----:B0-----:R-:W-:-:S03]  /*0110*/  IABS R10, R8 ;  /* 0x00000008000a7213 */ /* 0x001fc60000000000 */
[----:B------:R-:W-:-:S03]  /*0120*/  UISETP.NE.AND.EX UP0, UPT, UR5, URZ, UPT, UP0 ;  /* 0x000000ff0500728c */ /* 0x000fc6000bf05300 */
[----:B------:R-:W0:Y:S08]  /*0130*/  I2F.RP R7, R10 ;  /* 0x0000000a00077306 */ /* 0x000e300000209400 */
[----:B0-----:R-:W0:Y:S02]  /*0140*/  MUFU.RCP R7, R7 ;  /* 0x0000000700077308 */ /* 0x001e240000001000 */
[----:B0-----:R-:W-:-:S06]  /*0150*/  IADD3 R4, PT, PT, R7, 0xffffffe, RZ ;  /* 0x0ffffffe07047810 */ /* 0x001fcc0007ffe0ff */
[----:B------:R0:W1:Y:S02]  /*0160*/  F2I.FTZ.U32.TRUNC.NTZ R5, R4 ;  /* 0x0000000400057305 */ /* 0x000064000021f000 */
[----:B0-----:R-:W-:Y:S01]  /*0170*/  HFMA2 R4, -RZ, RZ, 0, 0 ;  /* 0x00000000ff047431 */ /* 0x001fe200000001ff */
[----:B-1----:R-:W-:-:S05]  /*0180*/  IADD3 R9, PT, PT, RZ, -R5, RZ ;  /* 0x80000005ff097210 */ /* 0x002fca0007ffe0ff */
[----:B------:R-:W-:-:S04]  /*0190*/  IMAD R9, R9, R10, RZ ;  /* 0x0000000a09097224 */ /* 0x000fc800078e02ff */
[----:B------:R-:W-:Y:S01]  /*01a0*/  IMAD.HI.U32 R5, R5, R9, R4 ;  /* 0x0000000905057227 */ /* 0x000fe200078e0004 */
[----:B------:R-:W-:-:S05]  /*01b0*/  IADD3 R4, PT, PT, R2, 0xffffffe, RZ ;  /* 0x0ffffffe02047810 */ /* 0x000fca0007ffe0ff */
[----:B------:R-:W-:Y:S02]  /*01c0*/  IMAD.HI.U32 R7, R5, R0, RZ ;  /* 0x0000000005077227 */ /* 0x000fe400078e00ff */
[----:B------:R0:W1:Y:S03]  /*01d0*/  F2I.FTZ.U32.TRUNC.NTZ R5, R4 ;  /* 0x0000000400057305 */ /* 0x000066000021f000 */
[----:B------:R-:W-:-:S05]  /*01e0*/  IADD3 R9, PT, PT, -R7, RZ, RZ ;  /* 0x000000ff07097210 */ /* 0x000fca0007ffe1ff */
[----:B------:R-:W-:Y:S02]  /*01f0*/  IMAD R9, R10, R9, R0 ;  /* 0x000000090a097224 */ /* 0x000fe400078e0200 */
[----:B0-----:R-:W-:-:S03]  /*0200*/  HFMA2 R4, -RZ, RZ, 0, 0 ;  /* 0x00000000ff047431 */ /* 0x001fc600000001ff */
[----:B------:R-:W-:-:S13]  /*0210*/  ISETP.GT.U32.AND P2, PT, R10, R9, PT ;  /* 0x000000090a00720c */ /* 0x000fda0003f44070 */
[-C--:B------:R-:W-:Y:S02]  /*0220*/  @!P2 IADD3 R9, PT, PT, R9, -R10.reuse, RZ ;  /* 0x8000000a0909a210 */ /* 0x080fe40007ffe0ff */
[----:B------:R-:W-:Y:S02]  /*0230*/  @!P2 IADD3 R7, PT, PT, R7, 0x1, RZ ;  /* 0x000000010707a810 */ /* 0x000fe40007ffe0ff */
[----:B------:R-:W-:Y:S01]  /*0240*/  ISETP.GE.U32.AND P0, PT, R9, R10, PT ;  /* 0x0000000a0900720c */ /* 0x000fe20003f06070 */
[----:B-1----:R-:W-:Y:S01]  /*0250*/  IMAD.MOV R10, RZ, RZ, -R5 ;  /* 0x000000ffff0a7224 */ /* 0x002fe200078e0a05 */
[----:B------:R-:W-:Y:S02]  /*0260*/  LOP3.LUT R9, R3, R8, RZ, 0x3c, !PT ;  /* 0x0000000803097212 */ /* 0x000fe400078e3cff */
[----:B------:R-:W-:Y:S02]  /*0270*/  ISETP.NE.AND P2, PT, R8, RZ, PT ;  /* 0x000000ff0800720c */ /* 0x000fe40003f45270 */
[----:B------:R-:W-:-:S02]  /*0280*/  ISETP.GE.AND P1, PT, R9, RZ, PT ;  /* 0x000000ff0900720c */ /* 0x000fc40003f26270 */
[----:B------:R-:W-:Y:S02]  /*0290*/  MOV R9, R10 ;  /* 0x0000000a00097202 */ /* 0x000fe40000000f00 */
[----:B------:R-:W-:-:S03]  /*02a0*/  IABS R10, R6 ;  /* 0x00000006000a7213 */ /* 0x000fc60000000000 */
[----:B------:R-:W-:Y:S01]  /*02b0*/  @P0 IADD3 R7, PT, PT, R7, 0x1, RZ ;  /* 0x0000000107070810 */ /* 0x000fe20007ffe0ff */
[----:B------:R-:W-:-:S03]  /*02c0*/  IMAD R9, R9, R0, RZ ;  /* 0x0000000009097224 */ /* 0x000fc600078e02ff */
[----:B------:R-:W-:Y:S01]  /*02d0*/  MOV R2, R7 ;  /* 0x0000000700027202 */ /* 0x000fe20000000f00 */
[----:B------:R-:W-:Y:S01]  /*02e0*/  IMAD.HI.U32 R4, R5, R9, R4 ;  /* 0x0000000905047227 */ /* 0x000fe200078e0004 */
[----:B------:R-:W-:-:S03]  /*02f0*/  MOV R5, R10 ;  /* 0x0000000a00057202 */ /* 0x000fc60000000f00 */
[----:B------:R-:W-:Y:S01]  /*0300*/  @!P1 IMAD.MOV R2, RZ, RZ, -R2 ;  /* 0x000000ffff029224 */ /* 0x000fe200078e0a02 */
[----:B------:R-:W-:Y:S01]  /*0310*/  @!P2 LOP3.LUT R2, RZ, R8, RZ, 0x33, !PT ;  /* 0x00000008ff02a212 */ /* 0x000fe200078e33ff */
[----:B------:R-:W-:-:S03]  /*0320*/  IMAD.HI.U32 R9, R4, R5, RZ ;  /* 0x0000000504097227 */ /* 0x000fc600078e00ff */
[-C--:B------:R-:W-:Y:S02]  /*0330*/  IABS R7, R2.reuse ;  /* 0x0000000200077213 */ /* 0x080fe40000000000 */
[----:B------:R-:W-:Y:S02]  /*0340*/  IADD3 R4, PT, PT, -R9, RZ, RZ ;  /* 0x000000ff09047210 */ /* 0x000fe40007ffe1ff */
[----:B------:R-:W0:Y:S01]  /*0350*/  I2F.RP R10, R7 ;  /* 0x00000007000a7306 */ /* 0x000e220000209400 */
[----:B------:R-:W-:Y:S02]  /*0360*/  IABS R12, R2 ;  /* 0x00000002000c7213 */ /* 0x000fe40000000000 */
[----:B------:R-:W-:Y:S02]  /*0370*/  IMAD R5, R0, R4, R5 ;  /* 0x0000000400057224 */ /* 0x000fe400078e0205 */
[----:B------:R-:W-:-:S03]  /*0380*/  IADD3 R12, PT, PT, RZ, -R12, RZ ;  /* 0x8000000cff0c7210 */ /* 0x000fc60007ffe0ff */
[----:B------:R-:W-:Y:S01]  /*0390*/  ISETP.GT.U32.AND P2, PT, R0, R5, PT ;  /* 0x000000050000720c */ /* 0x000fe20003f44070 */
[----:B0-----:R-:W0:-:S12]  /*03a0*/  MUFU.RCP R10, R10 ;  /* 0x0000000a000a7308 */ /* 0x001e180000001000 */
[-C--:B------:R-:W-:Y:S02]  /*03b0*/  @!P2 IADD3 R5, PT, PT, R5, -R0.reuse, RZ ;  /* 0x800000000505a210 */ /* 0x080fe40007ffe0ff */
[----:B------:R-:W-:Y:S02]  /*03c0*/  @!P2 IADD3 R9, PT, PT, R9, 0x1, RZ ;  /* 0x000000010909a810 */ /* 0x000fe40007ffe0ff */
[----:B------:R-:W-:Y:S02]  /*03d0*/  ISETP.GE.U32.AND P0, PT, R5, R0, PT ;  /* 0x000000000500720c */ /* 0x000fe40003f06070 */
[----:B------:R-:W-:Y:S02]  /*03e0*/  LOP3.LUT R0, R6, R3, RZ, 0x3c, !PT ;  /* 0x0000000306007212 */ /* 0x000fe400078e3cff */
[----:B------:R-:W-:Y:S02]  /*03f0*/  ISETP.NE.AND P2, PT, R3, RZ, PT ;  /* 0x000000ff0300720c */ /* 0x000fe40003f45270 */
[----:B------:R-:W-:-:S02]  /*0400*/  ISETP.GE.AND P1, PT, R0, RZ, PT ;  /* 0x000000ff0000720c */ /* 0x000fc40003f26270 */
[----:B0-----:R-:W-:-:S04]  /*0410*/  IADD3 R4, PT, PT, R10, 0xffffffe, RZ ;  /* 0x0ffffffe0a047810 */ /* 0x001fc80007ffe0ff */
[----:B------:R0:W1:Y:S01]  /*0420*/  F2I.FTZ.U32.TRUNC.NTZ R5, R4 ;  /* 0x0000000400057305 */ /* 0x000062000021f000 */
[----:B------:R-:W-:-:S06]  /*0430*/  @P0 IADD3 R9, PT, PT, R9, 0x1, RZ ;  /* 0x0000000109090810 */ /* 0x000fcc0007ffe0ff */
[----:B------:R-:W-:Y:S02]  /*0440*/  @!P1 IADD3 R9, PT, PT, -R9, RZ, RZ ;  /* 0x000000ff09099210 */ /* 0x000fe40007ffe1ff */
[----:B------:R-:W-:Y:S01]  /*0450*/  @!P2 LOP3.LUT R9, RZ, R3, RZ, 0x33, !PT ;  /* 0x00000003ff09a212 */ /* 0x000fe200078e33ff */
[----:B0-----:R-:W-:-:S04]  /*0460*/  HFMA2 R4, -RZ, RZ, 0, 0 ;  /* 0x00000000ff047431 */ /* 0x001fc800000001ff */
[----:B------:R-:W-:Y:S01]  /*0470*/  IMAD.MOV R0, RZ, RZ, -R9 ;  /* 0x000000ffff007224 */ /* 0x000fe200078e0a09 */
[----:B-1----:R-:W-:-:S03]  /*0480*/  IADD3 R10, PT, PT, RZ, -R5, RZ ;  /* 0x80000005ff0a7210 */ /* 0x002fc60007ffe0ff */
[----:B------:R-:W-:Y:S02]  /*0490*/  IMAD R11, R3, R0, R6 ;  /* 0x00000000030b7224 */ /* 0x000fe400078e0206 */
[----:B------:R-:W-:-:S03]  /*04a0*/  IMAD R3, R10, R7, RZ ;  /* 0x000000070a037224 */ /* 0x000fc600078e02ff */
[----:B------:R-:W-:Y:S01]  /*04b0*/  IABS R0, R11 ;  /* 0x0000000b00007213 */ /* 0x000fe20000000000 */
[----:B------:R-:W-:Y:S01]  /*04c0*/  IMAD.HI.U32 R4, R5, R3, R4 ;  /* 0x0000000305047227 */ /* 0x000fe200078e0004 */
[----:B------:R-:W-:Y:S02]  /*04d0*/  MOV R5, R12 ;  /* 0x0000000c00057202 */ /* 0x000fe40000000f00 */
[----:B------:R-:W-:-:S05]  /*04e0*/  MOV R3, R0 ;  /* 0x0000000000037202 */ /* 0x000fca0000000f00 */
[----:B------:R-:W-:-:S04]  /*04f0*/  IMAD.HI.U32 R0, R4, R3, RZ ;  /* 0x0000000304007227 */ /* 0x000fc800078e00ff */
[----:B------:R-:W-:Y:S01]  /*0500*/  IMAD R4, R0, R5, R3 ;  /* 0x0000000500047224 */ /* 0x000fe200078e0203 */
[----:B------:R-:W-:-:S04]  /*0510*/  LOP3.LUT R3, R11, R2, RZ, 0x3c, !PT ;  /* 0x000000020b037212 */ /* 0x000fc800078e3cff */
[----:B------:R-:W-:Y:S02]  /*0520*/  ISETP.GT.U32.AND P2, PT, R7, R4, PT ;  /* 0x000000040700720c */ /* 0x000fe40003f44070 */
[----:B------:R-:W-:-:S11]  /*0530*/  ISETP.GE.AND P1, PT, R3, RZ, PT ;  /* 0x000000ff0300720c */ /* 0x000fd60003f26270 */
[-C--:B------:R-:W-:Y:S01]  /*0540*/  @!P2 IADD3 R4, PT, PT, R4, -R7.reuse, RZ ;  /* 0x800000070404a210 */ /* 0x080fe20007ffe0ff */
[----:B------:R-:W-:Y:S01]  /*0550*/  @!P2 VIADD R0, R0, 0x1 ;  /* 0x000000010000a836 */ /* 0x000fe20000000000 */
[----:B------:R-:W-:Y:S02]  /*0560*/  ISETP.NE.AND P2, PT, R2, RZ, PT ;  /* 0x000000ff0200720c */ /* 0x000fe40003f45270 */
[----:B------:R-:W-:Y:S01]  /*0570*/  ISETP.GE.U32.AND P0, PT, R4, R7, PT ;  /* 0x000000070400720c */ /* 0x000fe20003f06070 */
[----:B------:R-:W-:-:S12]  /*0580*/  HFMA2 R7, -RZ, RZ, 0, 0 ;  /* 0x00000000ff077431 */ /* 0x000fd800000001ff */
[----:B------:R-:W-:-:S04]  /*0590*/  @P0 IADD3 R0, PT, PT, R0, 0x1, RZ ;  /* 0x0000000100000810 */ /* 0x000fc80007ffe0ff */
[----:B------:R-:W-:Y:S02]  /*05a0*/  @!P1 IADD3 R0, PT, PT, -R0, RZ, RZ ;  /* 0x000000ff00009210 */ /* 0x000fe40007ffe1ff */
[----:B------:R-:W-:Y:S01]  /*05b0*/  @!P2 LOP3.LUT R0, RZ, R2, RZ, 0x33, !PT ;  /* 0x00000002ff00a212 */ /* 0x000fe200078e33ff */
[----:B---3--:R-:W-:Y:S06]  /*05c0*/  BRA.U !UP0, `(.L_x_255) ;  /* 0x0000000908487547 */ /* 0x008fec000b800000 */
[----:B------:R-:W0:Y:S02]  /*05d0*/  LDCU UR5, c[0x0][0x3a8] ;  /* 0x00007500ff0577ac */ /* 0x000e240008000800 */
[----:B0-----:R-:W-:-:S09]  /*05e0*/  UISETP.GE.AND UP0, UPT, UR5, 0x1, UPT ;  /* 0x000000010500788c */ /* 0x001fd2000bf06270 */
[----:B------:R-:W-:Y:S05]  /*05f0*/  BRA.U !UP0, `(.L_x_255) ;  /* 0x00000009083c7547 */ /* 0x000fea000b800000 */
[----:B------:R-:W-:Y:S01]  /*0600*/  UISETP.GE.U32.AND UP0, UPT, UR5, 0x10, UPT ;  /* 0x000000100500788c */ /* 0x000fe2000bf06070 */
[----:B------:R-:W-:Y:S02]  /*0610*/  HFMA2 R7, -RZ, RZ, 0, 0 ;  /* 0x00000000ff077431 */ /* 0x000fe400000001ff */
[----:B------:R-:W-:Y:S01]  /*0620*/  IMAD R11, R9, UR5, RZ ;  /* 0x00000005090b7c24 */ /* 0x000fe2000f8e02ff */
[----:B------:R-:W-:Y:S02]  /*0630*/  ULOP3.LUT UP1, UR7, UR5, 0xf, URZ, 0xc0, !UPT ;  /* 0x0000000f05077892 */ /* 0x000fe4000f82c0ff */
[----:B------:R-:W-:Y:S01]  /*0640*/  IMAD R10, R0, UR5, RZ ;  /* 0x00000005000a7c24 */ /* 0x000fe2000f8e02ff */
[----:B------:R-:W-:Y:S02]  /*0650*/  UMOV UR4, URZ ;  /* 0x000000ff00047c82 */ /* 0x000fe40008000000 */
[----:B------:R-:W-:Y:S07]  /*0660*/  BRA.U !UP0, `(.L_x_256) ;  /* 0x0000000108f87547 */ /* 0x000fee000b800000 */
[----:B------:R-:W-:Y:S01]  /*0670*/  ULOP3.LUT UR4, UR5, 0x7ffffff0, URZ, 0xc0, !UPT ;  /* 0x7ffffff005047892 */ /* 0x000fe2000f8ec0ff */
[----:B------:R-:W-:Y:S01]  /*0680*/  MOV R7, RZ ;  /* 0x000000ff00077202 */ /* 0x000fe20000000f00 */
[----:B------:R-:W-:Y:S01]  /*0690*/  IMAD.MOV.U32 R13, RZ, RZ, R10 ;  /* 0x000000ffff0d7224 */ /* 0x000fe200078e000a */
[----:B------:R-:W-:Y:S01]  /*06a0*/  MOV R12, R11 ;  /* 0x0000000b000c7202 */ /* 0x000fe20000000f00 */
[----:B------:R-:W-:-:S12]  /*06b0*/  UIADD3 UR6, UPT, UPT, -UR4, URZ, URZ ;  /* 0x000000ff04067290 */ /* 0x000fd8000fffe1ff */
.L_x_257:
[----:B------:R-:W0:Y:S08]  /*06c0*/  LDC.64 R2, c[0x0][0x398] ;  /* 0x0000e600ff027b82 */ /* 0x000e300000000a00 */
[----:B------:R-:W1:Y:S01]  /*06d0*/  LDC.64 R4, c[0x0][0x380] ;  /* 0x0000e000ff047b82 */ /* 0x000e620000000a00 */
[----:B0-----:R-:W-:-:S05]  /*06e0*/  IMAD.WIDE R2, R13, 0x4, R2 ;  /* 0x000000040d027825 */ /* 0x001fca00078e0202 */
[----:B------:R-:W2:Y:S01]  /*06f0*/  LDG.E.CONSTANT R14, desc[UR8][R2.64] ;  /* 0x00000008020e7981 */ /* 0x000ea2000c1e9900 */
[----:B-1----:R-:W-:-:S03]  /*0700*/  IMAD.WIDE R4, R12, 0x4, R4 ;  /* 0x000000040c047825 */ /* 0x002fc600078e0204 */
[----:B------:R-:W3:Y:S04]  /*0710*/  LDG.E.CONSTANT R25, desc[UR8][R2.64+0x4] ;  /* 0x0000040802197981 */ /* 0x000ee8000c1e9900 */
[----:B------:R-:W2:Y:S04]  /*0720*/  LDG.E.CONSTANT R19, desc[UR8][R4.64] ;  /* 0x0000000804137981 */ /* 0x000ea8000c1e9900 */
[----:B------:R-:W3:Y:S04]  /*0730*/  LDG.E.CONSTANT R26, desc[UR8][R4.64+0x4] ;  /* 0x00000408041a7981 */ /* 0x000ee8000c1e9900 */
[----:B------:R-:W4:Y:S04]  /*0740*/  LDG.E.CONSTANT R15, desc[UR8][R2.64+0x8] ;  /* 0x00000808020f7981 */ /* 0x000f28000c1e9900 */
[----:B------:R-:W4:Y:S04]  /*0750*/  LDG.E.CONSTANT R16, desc[UR8][R4.64+0x8] ;  /* 0x0000080804107981 */ /* 0x000f28000c1e9900 */
[----:B------:R-:W5:Y:S04]  /*0760*/  LDG.E.CONSTANT R17, desc[UR8][R2.64+0xc] ;  /* 0x00000c0802117981 */ /* 0x000f68000c1e9900 */
[----:B------:R-:W5:Y:S04]  /*0770*/  LDG.E.CONSTANT R18, desc[UR8][R4.64+0xc] ;  /* 0x00000c0804127981 */ /* 0x000f68000c1e9900 */
[----:B------:R-:W5:Y:S04]  /*0780*/  LDG.E.CONSTANT R23, desc[UR8][R2.64+0x10] ;  /* 0x0000100802177981 */ /* 0x000f68000c1e9900 */
[----:B------:R-:W5:Y:S04]  /*0790*/  LDG.E.CONSTANT R24, desc[UR8][R4.64+0x10] ;  /* 0x0000100804187981 */ /* 0x000f68000c1e9900 */
[----:B------:R-:W5:Y:S04]  /*07a0*/  LDG.E.CONSTANT R21, desc[UR8][R2.64+0x14] ;  /* 0x0000140802157981 */ /* 0x000f68000c1e9900 */
[----:B------:R-:W5:Y:S04]  /*07b0*/  LDG.E.CONSTANT R22, desc[UR8][R4.64+0x14] ;  /* 0x0000140804167981 */ /* 0x000f68000c1e9900 */
[----:B------:R-:W5:Y:S04]  /*07c0*/  LDG.E.CONSTANT R20, desc[UR8][R4.64+0x18] ;  /* 0x0000180804147981 */ /* 0x000f68000c1e9900 */
[----:B------:R-:W5:Y:S04]  /*07d0*/  LDG.E.CONSTANT R28, desc[UR8][R4.64+0x38] ;  /* 0x00003808041c7981 */ /* 0x000f68000c1e9900 */
[----:B------:R-:W5:Y:S01]  /*07e0*/  LDG.E.CONSTANT R27, desc[UR8][R4.64+0x3c] ;  /* 0x00003c08041b7981 */ /* 0x000f62000c1e9900 */
[----:B--2---:R-:W-:-:S03]  /*07f0*/  FFMA R14, R14, R19, R7 ;  /* 0x000000130e0e7223 */ /* 0x004fc60000000007 */
[----:B------:R-:W2:Y:S01]  /*0800*/  LDG.E.CONSTANT R19, desc[UR8][R2.64+0x18] ;  /* 0x0000180802137981 */ /* 0x000ea2000c1e9900 */
[----:B---3--:R-:W-:-:S03]  /*0810*/  FFMA R26, R25, R26, R14 ;  /* 0x0000001a191a7223 */ /* 0x008fc6000000000e */
[----:B------:R-:W3:Y:S04]  /*0820*/  LDG.E.CONSTANT R7, desc[UR8][R2.64+0x1c] ;  /* 0x00001c0802077981 */ /* 0x000ee8000c1e9900 */
[----:B------:R-:W3:Y:S01]  /*0830*/  LDG.E.CONSTANT R14, desc[UR8][R4.64+0x1c] ;  /* 0x00001c08040e7981 */ /* 0x000ee2000c1e9900 */
[----:B----4-:R-:W-:-:S03]  /*0840*/  FFMA R26, R15, R16, R26 ;  /* 0x000000100f1a7223 */ /* 0x010fc6000000001a */
[----:B------:R-:W4:Y:S04]  /*0850*/  LDG.E.CONSTANT R15, desc[UR8][R2.64+0x20] ;  /* 0x00002008020f7981 */ /* 0x000f28000c1e9900 */
[----:B------:R-:W4:Y:S01]  /*0860*/  LDG.E.CONSTANT R16, desc[UR8][R4.64+0x20] ;  /* 0x0000200804107981 */ /* 0x000f22000c1e9900 */
[----:B-----5:R-:W-:-:S03]  /*0870*/  FFMA R26, R17, R18, R26 ;  /* 0x00000012111a7223 */ /* 0x020fc6000000001a */
[----:B------:R-:W5:Y:S04]  /*0880*/  LDG.E.CONSTANT R17, desc[UR8][R2.64+0x24] ;  /* 0x0000240802117981 */ /* 0x000f68000c1e9900 */
[----:B------:R-:W5:Y:S01]  /*0890*/  LDG.E.CONSTANT R18, desc[UR8][R4.64+0x24] ;  /* 0x0000240804127981 */ /* 0x000f62000c1e9900 */
[----:B------:R-:W-:-:S03]  /*08a0*/  FFMA R26, R23, R24, R26 ;  /* 0x00000018171a7223 */ /* 0x000fc6000000001a */
[----:B------:R-:W5:Y:S04]  /*08b0*/  LDG.E.CONSTANT R23, desc[UR8][R2.64+0x28] ;  /* 0x0000280802177981 */ /* 0x000f68000c1e9900 */
[----:B------:R-:W5:Y:S01]  /*08c0*/  LDG.E.CONSTANT R24, desc[UR8][R4.64+0x28] ;  /* 0x0000280804187981 */ /* 0x000f62000c1e9900 */
[----:B------:R-:W-:-:S03]  /*08d0*/  FFMA R26, R21, R22, R26 ;  /* 0x00000016151a7223 */ /* 0x000fc6000000001a */
[----:B------:R-:W5:Y:S04]  /*08e0*/  LDG.E.CONSTANT R21, desc[UR8][R2.64+0x2c] ;  /* 0x00002c0802157981 */ /* 0x000f68000c1e9900 */
[----:B------:R-:W5:Y:S04]  /*08f0*/  LDG.E.CONSTANT R22, desc[UR8][R4.64+0x2c] ;  /* 0x00002c0804167981 */ /* 0x000f68000c1e9900 */
[----:B------:R-:W5:Y:S01]  /*0900*/  LDG.E.CONSTANT R25, desc[UR8][R4.64+0x34] ;  /* 0x0000340804197981 */ /* 0x000f62000c1e9900 */
[----:B--2---:R-:W-:-:S03]  /*0910*/  FFMA R26, R19, R20, R26 ;  /* 0x00000014131a7223 */ /* 0x004fc6000000001a */
[----:B------:R-:W2:Y:S04]  /*0920*/  LDG.E.CONSTANT R19, desc[UR8][R2.64+0x30] ;  /* 0x0000300802137981 */ /* 0x000ea8000c1e9900 */
[----:B------:R-:W2:Y:S01]  /*0930*/  LDG.E.CONSTANT R20, desc[UR8][R4.64+0x30] ;  /* 0x0000300804147981 */ /* 0x000ea2000c1e9900 */
[----:B---3--:R-:W-:-:S03]  /*0940*/  FFMA R29, R7, R14, R26 ;  /* 0x0000000e071d7223 */ /* 0x008fc6000000001a */
[----:B------:R-:W3:Y:S04]  /*0950*/  LDG.E.CONSTANT R14, desc[UR8][R2.64+0x34] ;  /* 0x00003408020e7981 */ /* 0x000ee8000c1e9900 */
[----:B------:R-:W3:Y:S04]  /*0960*/  LDG.E.CONSTANT R7, desc[UR8][R2.64+0x38] ;  /* 0x0000380802077981 */ /* 0x000ee8000c1e9900 */
[----:B------:R-:W3:Y:S01]  /*0970*/  LDG.E.CONSTANT R26, desc[UR8][R2.64+0x3c] ;  /* 0x00003c08021a7981 */ /* 0x000ee2000c1e9900 */
[----:B----4-:R-:W-:-:S04]  /*0980*/  FFMA R16, R15, R16, R29 ;  /* 0x000000100f107223 */ /* 0x010fc8000000001d */
[----:B-----5:R-:W-:Y:S01]  /*0990*/  FFMA R16, R17, R18, R16 ;  /* 0x0000001211107223 */ /* 0x020fe20000000010 */
[----:B------:R-:W-:-:S03]  /*09a0*/  UIADD3 UR6, UPT, UPT, UR6, 0x10, URZ ;  /* 0x0000001006067890 */ /* 0x000fc6000fffe0ff */
[----:B------:R-:W-:Y:S01]  /*09b0*/  FFMA R16, R23, R24, R16 ;  /* 0x0000001817107223 */ /* 0x000fe20000000010 */
[----:B------:R-:W-:-:S03]  /*09c0*/  UISETP.NE.AND UP0, UPT, UR6, URZ, UPT ;  /* 0x000000ff0600728c */ /* 0x000fc6000bf05270 */
[----:B------:R-:W-:Y:S01]  /*09d0*/  FFMA R16, R21, R22, R16 ;  /* 0x0000001615107223 */ /* 0x000fe20000000010 */
[----:B------:R-:W-:Y:S02]  /*09e0*/  IADD3 R13, PT, PT, R13, 0x10, RZ ;  /* 0x000000100d0d7810 */ /* 0x000fe40007ffe0ff */
[----:B------:R-:W-:Y:S01]  /*09f0*/  IADD3 R12, PT, PT, R12, 0x10, RZ ;  /* 0x000000100c0c7810 */ /* 0x000fe20007ffe0ff */
[----:B--2---:R-:W-:-:S04]  /*0a00*/  FFMA R19, R19, R20, R16 ;  /* 0x0000001413137223 */ /* 0x004fc80000000010 */
[----:B---3--:R-:W-:-:S04]  /*0a10*/  FFMA R14, R14, R25, R19 ;  /* 0x000000190e0e7223 */ /* 0x008fc80000000013 */
[----:B------:R-:W-:-:S04]  /*0a20*/  FFMA R7, R7, R28, R14 ;  /* 0x0000001c07077223 */ /* 0x000fc8000000000e */
[----:B------:R-:W-:Y:S01]  /*0a30*/  FFMA R7, R26, R27, R7 ;  /* 0x0000001b1a077223 */ /* 0x000fe20000000007 */
[----:B------:R-:W-:Y:S06]  /*0a40*/  BRA.U UP0, `(.L_x_257) ;  /* 0xfffffffd001c7547 */ /* 0x000fec000b83ffff */
.L_x_256:
[----:B------:R-:W-:Y:S05]  /*0a50*/  BRA.U !UP1, `(.L_x_255) ;  /* 0x0000000509247547 */ /* 0x000fea000b800000 */
[----:B------:R-:W-:Y:S02]  /*0a60*/  UISETP.GE.U32.AND UP0, UPT, UR7, 0x8, UPT ;  /* 0x000000080700788c */ /* 0x000fe4000bf06070 */
[----:B------:R-:W-:-:S07]  /*0a70*/  ULOP3.LUT UP1, UR6, UR5, 0x7, URZ, 0xc0, !UPT ;  /* 0x0000000705067892 */ /* 0x000fce000f82c0ff */
[----:B------:R-:W-:Y:S05]  /*0a80*/  BRA.U !UP0, `(.L_x_258) ;  /* 0x00000001087c7547 */ /* 0x000fea000b800000 */
[----:B------:R-:W0:Y:S01]  /*0a90*/  LDC.64 R4, c[0x0][0x398] ;  /* 0x0000e600ff047b82 */ /* 0x000e220000000a00 */
[----:B------:R-:W-:Y:S02]  /*0aa0*/  IADD3 R13, PT, PT, R10, UR4, RZ ;  /* 0x000000040a0d7c10 */ /* 0x000fe4000fffe0ff */
[----:B------:R-:W-:-:S05]  /*0ab0*/  IADD3 R15, PT, PT, R11, UR4, RZ ;  /* 0x000000040b0f7c10 */ /* 0x000fca000fffe0ff */
        /* <DEDUP_REMOVED lines=19> */
[----:B------:R-:W-:Y:S01]  /*0bf0*/  UIADD3 UR4, UPT, UPT, UR4, 0x8, URZ ;  /* 0x0000000804047890 */ /* 0x000fe2000fffe0ff */
[----:B--2---:R-:W-:-:S04]  /*0c00*/  FFMA R22, R22, R23, R7 ;  /* 0x0000001716167223 */ /* 0x004fc80000000007 */
[----:B---3--:R-:W-:-:S04]  /*0c10*/  FFMA R22, R25, R24, R22 ;  /* 0x0000001819167223 */ /* 0x008fc80000000016 */
[----:B----4-:R-:W-:-:S04]  /*0c20*/  FFMA R27, R27, R26, R22 ;  /* 0x0000001a1b1b7223 */ /* 0x010fc80000000016 */
[----:B-----5:R-:W-:-:S04]  /*0c30*/  FFMA R19, R18, R19, R27 ;  /* 0x0000001312137223 */ /* 0x020fc8000000001b */
[----:B------:R-:W-:-:S04]  /*0c40*/  FFMA R17, R16, R17, R19 ;  /* 0x0000001110117223 */ /* 0x000fc80000000013 */
[----:B------:R-:W-:-:S04]  /*0c50*/  FFMA R15, R14, R15, R17 ;  /* 0x0000000f0e0f7223 */ /* 0x000fc80000000011 */
[----:B------:R-:W-:-:S04]  /*0c60*/  FFMA R13, R12, R13, R15 ;  /* 0x0000000d0c0d7223 */ /* 0x000fc8000000000f */
[----:B------:R-:W-:-:S07]  /*0c70*/  FFMA R7, R20, R21, R13 ;  /* 0x0000001514077223 */ /* 0x000fce000000000d */
.L_x_258:
        /* <DEDUP_REMOVED lines=13> */
[----:B------:R-:W4:Y:S04]  /*0d50*/  LDG.E.CONSTANT R15, desc[UR8][R2.64+0x4] ;  /* 0x00000408020f7981 */ /* 0x000f28000c1e9900 */
[----:B------:R-:W4:Y:S04]  /*0d60*/  LDG.E.CONSTANT R14, desc[UR8][R4.64+0x4] ;  /* 0x00000408040e7981 */ /* 0x000f28000c1e9900 */
[----:B------:R-:W3:Y:S04]  /*0d70*/  LDG.E.CONSTANT R16, desc[UR8][R4.64+0x8] ;  /* 0x0000080804107981 */ /* 0x000ee8000c1e9900 */
[----:B------:R-:W5:Y:S04]  /*0d80*/  LDG.E.CONSTANT R19, desc[UR8][R2.64+0xc] ;  /* 0x00000c0802137981 */ /* 0x000f68000c1e9900 */
[----:B------:R-:W5:Y:S01]  /*0d90*/  LDG.E.CONSTANT R18, desc[UR8][R4.64+0xc] ;  /* 0x00000c0804127981 */ /* 0x000f62000c1e9900 */
[----:B------:R-:W-:Y:S01]  /*0da0*/  UIADD3 UR4, UPT, UPT, UR4, 0x4, URZ ;  /* 0x0000000404047890 */ /* 0x000fe2000fffe0ff */
[----:B--2---:R-:W-:-:S04]  /*0db0*/  FFMA R12, R12, R13, R7 ;  /* 0x0000000d0c0c7223 */ /* 0x004fc80000000007 */
[----:B----4-:R-:W-:-:S04]  /*0dc0*/  FFMA R12, R15, R14, R12 ;  /* 0x0000000e0f0c7223 */ /* 0x010fc8000000000c */
[----:B---3--:R-:W-:-:S04]  /*0dd0*/  FFMA R12, R17, R16, R12 ;  /* 0x00000010110c7223 */ /* 0x008fc8000000000c */
[----:B-----5:R-:W-:-:S07]  /*0de0*/  FFMA R7, R19, R18, R12 ;  /* 0x0000001213077223 */ /* 0x020fce000000000c */
.L_x_259:
[----:B------:R-:W-:Y:S05]  /*0df0*/  BRA.U !UP1, `(.L_x_255) ;  /* 0x00000001093c7547 */ /* 0x000fea000b800000 */
[----:B------:R-:W0:Y:S01]  /*0e00*/  LDC.64 R2, c[0x0][0x398] ;  /* 0x0000e600ff027b82 */ /* 0x000e220000000a00 */
[----:B------:R-:W-:Y:S01]  /*0e10*/  VIADD R15, R11, UR4 ;  /* 0x000000040b0f7c36 */ /* 0x000fe20008000000 */
[----:B------:R-:W-:Y:S01]  /*0e20*/  IADD3 R17, PT, PT, R10, UR4, RZ ;  /* 0x000000040a117c10 */ /* 0x000fe2000fffe0ff */
[----:B------:R-:W-:-:S05]  /*0e30*/  UIADD3 UR5, UPT, UPT, -UR5, URZ, URZ ;  /* 0x000000ff05057290 */ /* 0x000fca000fffe1ff */
[----:B------:R-:W1:Y:S07]  /*0e40*/  LDC.64 R4, c[0x0][0x380] ;  /* 0x0000e000ff047b82 */ /* 0x000e6e0000000a00 */
.L_x_260:
[----:B-1----:R-:W-:-:S04]  /*0e50*/  IMAD.WIDE R10, R15, 0x4, R4 ;  /* 0x000000040f0a7825 */ /* 0x002fc800078e0204 */
[----:B0-----:R-:W-:Y:S02]  /*0e60*/  IMAD.WIDE R12, R17, 0x4, R2 ;  /* 0x00000004110c7825 */ /* 0x001fe400078e0202 */
[----:B------:R-:W2:Y:S04]  /*0e70*/  LDG.E.CONSTANT R10, desc[UR8][R10.64] ;  /* 0x000000080a0a7981 */ /* 0x000ea8000c1e9900 */
[----:B------:R-:W2:Y:S01]  /*0e80*/  LDG.E.CONSTANT R12, desc[UR8][R12.64] ;  /* 0x000000080c0c7981 */ /* 0x000ea2000c1e9900 */
[----:B------:R-:W-:Y:S01]  /*0e90*/  UIADD3 UR5, UPT, UPT, UR5, 0x1, URZ ;  /* 0x0000000105057890 */ /* 0x000fe2000fffe0ff */
[----:B------:R-:W-:Y:S02]  /*0ea0*/  IADD3 R15, PT, PT, R15, 0x1, RZ ;  /* 0x000000010f0f7810 */ /* 0x000fe40007ffe0ff */
[----:B------:R-:W-:Y:S01]  /*0eb0*/  IADD3 R17, PT, PT, R17, 0x1, RZ ;  /* 0x0000000111117810 */ /* 0x000fe20007ffe0ff */
[----:B------:R-:W-:Y:S01]  /*0ec0*/  UISETP.NE.AND UP0, UPT, UR5, URZ, UPT ;  /* 0x000000ff0500728c */ /* 0x000fe2000bf05270 */
[----:B--2---:R-:W-:-:S08]  /*0ed0*/  FFMA R7, R12, R10, R7 ;  /* 0x0000000a0c077223 */ /* 0x004fd00000000007 */
[----:B------:R-:W-:Y:S05]  /*0ee0*/  BRA.U UP0, `(.L_x_260) ;  /* 0xfffffffd00d87547 */ /* 0x000fea000b83ffff */
.L_x_255:
[----:B------:R-:W0:Y:S01]  /*0ef0*/  LDCU.64 UR4, c[0x0][0x388] ;  /* 0x00007100ff0477ac */ /* 0x000e220008000a00 */
[----:B------:R-:W-:Y:S01]  /*0f00*/  MOV R15, RZ ;  /* 0x000000ff000f7202 */ /* 0x000fe20000000f00 */
[----:B0-----:R-:W-:-:S04]  /*0f10*/  UISETP.NE.U32.AND UP0, UPT, UR4, URZ, UPT ;  /* 0x000000ff0400728c */ /* 0x001fc8000bf05070 */
[----:B------:R-:W-:-:S09]  /*0f20*/  UISETP.NE.AND.EX UP0, UPT, UR5, URZ, UPT, UP0 ;  /* 0x000000ff0500728c */ /* 0x000fd2000bf05300 */
[----:B------:R-:W-:Y:S05]  /*0f30*/  BRA.U !UP0, `(.L_x_261) ;  /* 0x0000000908607547 */ /* 0x000fea000b800000 */
[----:B------:R-:W0:Y:S02]  /*0f40*/  LDCU UR7, c[0x0][0x3ac] ;  /* 0x00007580ff0777ac */ /* 0x000e240008000800 */
[----:B0-----:R-:W-:-:S09]  /*0f50*/  UISETP.GE.AND UP0, UPT, UR7, 0x1, UPT ;  /* 0x000000010700788c */ /* 0x001fd2000bf06270 */
[----:B------:R-:W-:Y:S05]  /*0f60*/  BRA.U !UP0, `(.L_x_261) ;  /* 0x0000000908547547 */ /* 0x000fea000b800000 */
[----:B------:R-:W0:Y:S01]  /*0f70*/  LDCU UR4, c[0x0][0x3a8] ;  /* 0x00007500ff0477ac */ /* 0x000e220008000800 */
[----:B------:R-:W-:Y:S02]  /*0f80*/  HFMA2 R12, -RZ, RZ, 0, 0 ;  /* 0x00000000ff0c7431 */ /* 0x000fe400000001ff */
[----:B------:R-:W-:Y:S01]  /*0f90*/  IMAD R11, R9, UR7, RZ ;  /* 0x00000007090b7c24 */ /* 0x000fe2000f8e02ff */
[----:B------:R-:W-:Y:S01]  /*0fa0*/  MOV R15, RZ ;  /* 0x000000ff000f7202 */ /* 0x000fe20000000f00 */
[----:B------:R-:W-:Y:S02]  /*0fb0*/  UISETP.GE.U32.AND UP0, UPT, UR7, 0x10, UPT ;  /* 0x000000100700788c */ /* 0x000fe4000bf06070 */
[----:B------:R-:W-:Y:S01]  /*0fc0*/  ULOP3.LUT UP1, UR6, UR7, 0xf, URZ, 0xc0, !UPT ;  /* 0x0000000f07067892 */ /* 0x000fe2000f82c0ff */
[----:B0-----:R-:W-:-:S06]  /*0fd0*/  IMAD R13, R8, UR4, RZ ;  /* 0x00000004080d7c24 */ /* 0x001fcc000f8e02ff */
[----:B------:R-:W-:Y:S05]  /*0fe0*/  BRA.U !UP0, `(.L_x_262) ;  /* 0x0000000108fc7547 */ /* 0x000fea000b800000 */
[----:B------:R-:W-:Y:S02]  /*0ff0*/  ULOP3.LUT UR4, UR7, 0x7ffffff0, URZ, 0xc0, !UPT ;  /* 0x7ffffff007047892 */ /* 0x000fe4000f8ec0ff */
[----:B------:R-:W-:Y:S01]  /*1000*/  IMAD R14, R0, UR7, R13 ;  /* 0x00000007000e7c24 */ /* 0x000fe2000f8e020d */
[----:B------:R-:W-:Y:S01]  /*1010*/  MOV R10, R11 ;  /* 0x0000000b000a7202 */ /* 0x000fe20000000f00 */
[----:B------:R-:W-:Y:S01]  /*1020*/  IMAD.MOV.U32 R15, RZ, RZ, RZ ;  /* 0x000000ffff0f7224 */ /* 0x000fe200078e00ff */
[----:B------:R-:W-:Y:S02]  /*1030*/  UIADD3 UR5, UPT, UPT, -UR4, URZ, URZ ;  /* 0x000000ff04057290 */ /* 0x000fe4000fffe1ff */
[----:B------:R-:W-:-:S10]  /*1040*/  MOV R12, UR4 ;  /* 0x00000004000c7c02 */ /* 0x000fd40008000f00 */
.L_x_263:
        /* <DEDUP_REMOVED lines=20> */
[----:B------:R-:W2:Y:S04]  /*1190*/  LDG.E.CONSTANT R21, desc[UR8][R2.64+0x18] ;  /* 0x0000180802157981 */ /* 0x000ea8000c1e9900 */
        /* <DEDUP_REMOVED lines=8> */
[----:B------:R-:W3:Y:S04]  /*1220*/  LDG.E.CONSTANT R16, desc[UR8][R2.64+0x24] ;  /* 0x0000240802107981 */ /* 0x000ee8000c1e9900 */
[----:B------:R-:W3:Y:S01]  /*1230*/  LDG.E.CONSTANT R15, desc[UR8][R4.64+0x24] ;  /* 0x00002408040f7981 */ /* 0x000ee2000c1e9900 */
[----:B------:R-:W-:-:S03]  /*1240*/  FFMA R26, R23, R24, R26 ;  /* 0x00000018171a7223 */ /* 0x000fc6000000001a */
[----:B------:R-:W3:Y:S04]  /*1250*/  LDG.E.CONSTANT R23, desc[UR8][R2.64+0x28] ;  /* 0x0000280802177981 */ /* 0x000ee8000c1e9900 */
[----:B------:R-:W3:Y:S04]  /*1260*/  LDG.E.CONSTANT R24, desc[UR8][R4.64+0x28] ;  /* 0x0000280804187981 */ /* 0x000ee8000c1e9900 */
[----:B------:R-:W3:Y:S01]  /*1270*/  LDG.E.CONSTANT R25, desc[UR8][R4.64+0x34] ;  /* 0x0000340804197981 */ /* 0x000ee2000c1e9900 */
[----:B--2---:R-:W-:-:S03]  /*1280*/  FFMA R26, R21, R22, R26 ;  /* 0x00000016151a7223 */ /* 0x004fc6000000001a */
[----:B------:R-:W2:Y:S04]  /*1290*/  LDG.E.CONSTANT R21, desc[UR8][R2.64+0x2c] ;  /* 0x00002c0802157981 */ /* 0x000ea8000c1e9900 */
[----:B------:R-:W2:Y:S01]  /*12a0*/  LDG.E.CONSTANT R22, desc[UR8][R4.64+0x2c] ;  /* 0x00002c0804167981 */ /* 0x000ea2000c1e9900 */
[----:B----4-:R-:W-:-:S03]  /*12b0*/  FFMA R26, R19, R20, R26 ;  /* 0x00000014131a7223 */ /* 0x010fc6000000001a */
[----:B------:R-:W4:Y:S04]  /*12c0*/  LDG.E.CONSTANT R19, desc[UR8][R2.64+0x30] ;  /* 0x0000300802137981 */ /* 0x000f28000c1e9900 */
[----:B------:R-:W4:Y:S01]  /*12d0*/  LDG.E.CONSTANT R20, desc[UR8][R4.64+0x30] ;  /* 0x0000300804147981 */ /* 0x000f22000c1e9900 */
[----:B-----5:R-:W-:-:S03]  /*12e0*/  FFMA R29, R17, R18, R26 ;  /* 0x00000012111d7223 */ /* 0x020fc6000000001a */
[----:B------:R-:W5:Y:S04]  /*12f0*/  LDG.E.CONSTANT R18, desc[UR8][R2.64+0x34] ;  /* 0x0000340802127981 */ /* 0x000f68000c1e9900 */
[----:B------:R-:W5:Y:S04]  /*1300*/  LDG.E.CONSTANT R17, desc[UR8][R2.64+0x38] ;  /* 0x0000380802117981 */ /* 0x000f68000c1e9900 */
[----:B------:R-:W5:Y:S01]  /*1310*/  LDG.E.CONSTANT R26, desc[UR8][R2.64+0x3c] ;  /* 0x00003c08021a7981 */ /* 0x000f62000c1e9900 */
[----:B---3--:R-:W-:-:S04]  /*1320*/  FFMA R16, R16, R15, R29 ;  /* 0x0000000f10107223 */ /* 0x008fc8000000001d */
[----:B------:R-:W-:Y:S01]  /*1330*/  FFMA R16, R23, R24, R16 ;  /* 0x0000001817107223 */ /* 0x000fe20000000010 */
[----:B------:R-:W-:-:S04]  /*1340*/  UIADD3 UR5, UPT, UPT, UR5, 0x10, URZ ;  /* 0x0000001005057890 */ /* 0x000fc8000fffe0ff */
[----:B------:R-:W-:Y:S01]  /*1350*/  UISETP.NE.AND UP0, UPT, UR5, URZ, UPT ;  /* 0x000000ff0500728c */ /* 0x000fe2000bf05270 */
[----:B------:R-:W-:Y:S02]  /*1360*/  IADD3 R14, PT, PT, R14, 0x10, RZ ;  /* 0x000000100e0e7810 */ /* 0x000fe40007ffe0ff */
[----:B------:R-:W-:Y:S01]  /*1370*/  IADD3 R10, PT, PT, R10, 0x10, RZ ;  /* 0x000000100a0a7810 */ /* 0x000fe20007ffe0ff */
[----:B--2---:R-:W-:-:S04]  /*1380*/  FFMA R16, R21, R22, R16 ;  /* 0x0000001615107223 */ /* 0x004fc80000000010 */
[----:B----4-:R-:W-:-:S04]  /*1390*/  FFMA R19, R19, R20, R16 ;  /* 0x0000001413137223 */ /* 0x010fc80000000010 */
[----:B-----5:R-:W-:-:S04]  /*13a0*/  FFMA R18, R18, R25, R19 ;  /* 0x0000001912127223 */ /* 0x020fc80000000013 */
[----:B------:R-:W-:-:S04]  /*13b0*/  FFMA R17, R17, R28, R18 ;  /* 0x0000001c11117223 */ /* 0x000fc80000000012 */
[----:B------:R-:W-:Y:S01]  /*13c0*/  FFMA R15, R26, R27, R17 ;  /* 0x0000001b1a0f7223 */ /* 0x000fe20000000011 */
[----:B------:R-:W-:Y:S06]  /*13d0*/  BRA.U UP0, `(.L_x_263) ;  /* 0xfffffffd001c7547 */ /* 0x000fec000b83ffff */
.L_x_262:
[----:B------:R-:W-:Y:S05]  /*13e0*/  BRA.U !UP1, `(.L_x_261) ;  /* 0x0000000509347547 */ /* 0x000fea000b800000 */
[----:B------:R-:W-:Y:S02]  /*13f0*/  UISETP.GE.U32.AND UP0, UPT, UR6, 0x8, UPT ;  /* 0x000000080600788c */ /* 0x000fe4000bf06070 */
[----:B------:R-:W-:-:S07]  /*1400*/  ULOP3.LUT UP1, UR5, UR7, 0x7, URZ, 0xc0, !UPT ;  /* 0x0000000707057892 */ /* 0x000fce000f82c0ff */
[----:B------:R-:W-:Y:S05]  /*1410*/  BRA.U !UP0, `(.L_x_264) ;  /* 0x0000000108807547 */ /* 0x000fea000b800000 */
[----:B------:R-:W0:Y:S01]  /*1420*/  LDC.64 R4, c[0x0][0x388] ;  /* 0x0000e200ff047b82 */ /* 0x000e220000000a00 */
[----:B------:R-:W-:Y:S01]  /*1430*/  IMAD R17, R0, UR7, R13 ;  /* 0x0000000700117c24 */ /* 0x000fe2000f8e020d */
[----:B------:R-:W-:-:S04]  /*1440*/  IADD3 R19, PT, PT, R11, R12, RZ ;  /* 0x0000000c0b137210 */ /* 0x000fc80007ffe0ff */
[----:B------:R-:W-:Y:S02]  /*1450*/  IADD3 R17, PT, PT, R12, R17, RZ ;  /* 0x000000110c117210 */ /* 0x000fe40007ffe0ff */
        /* <DEDUP_REMOVED lines=19> */
[----:B------:R-:W-:-:S02]  /*1590*/  VIADD R12, R12, 0x8 ;  /* 0x000000080c0c7836 */ /* 0x000fc40000000000 */
        /* <DEDUP_REMOVED lines=8> */
.L_x_264:
[----:B------:R-:W-:Y:S05]  /*1620*/  BRA.U !UP1, `(.L_x_261) ;  /* 0x0000000109a47547 */ /* 0x000fea000b800000 */
[----:B------:R-:W-:Y:S02]  /*1630*/  UISETP.GE.U32.AND UP0, UPT, UR5, 0x4, UPT ;  /* 0x000000040500788c */ /* 0x000fe4000bf06070 */
[----:B------:R-:W-:-:S04]  /*1640*/  ULOP3.LUT UR4, UR7, 0x3, URZ, 0xc0, !UPT ;  /* 0x0000000307047892 */ /* 0x000fc8000f8ec0ff */
[----:B------:R-:W-:-:S03]  /*1650*/  UISETP.NE.AND UP1, UPT, UR4, URZ, UPT ;  /* 0x000000ff0400728c */ /* 0x000fc6000bf25270 */
[----:B------:R-:W-:Y:S08]  /*1660*/  BRA.U !UP0, `(.L_x_265) ;  /* 0x0000000108507547 */ /* 0x000ff0000b800000 */
        /* <DEDUP_REMOVED lines=14> */
[----:B------:R-:W5:Y:S01]  /*1750*/  LDG.E.CONSTANT R20, desc[UR8][R4.64+0xc] ;  /* 0x00000c0804147981 */ /* 0x000f62000c1e9900 */
[----:B------:R-:W-:Y:S01]  /*1760*/  IADD3 R12, PT, PT, R12, 0x4, RZ ;  /* 0x000000040c0c7810 */ /* 0x000fe20007ffe0ff */
[----:B--2---:R-:W-:-:S04]  /*1770*/  FFMA R10, R10, R14, R15 ;  /* 0x0000000e0a0a7223 */ /* 0x004fc8000000000f */
[----:B---3--:R-:W-:-:S04]  /*1780*/  FFMA R10, R17, R16, R10 ;  /* 0x00000010110a7223 */ /* 0x008fc8000000000a */
[----:B----4-:R-:W-:-:S04]  /*1790*/  FFMA R10, R19, R18, R10 ;  /* 0x00000012130a7223 */ /* 0x010fc8000000000a */
[----:B-----5:R-:W-:-:S07]  /*17a0*/  FFMA R15, R21, R20, R10 ;  /* 0x00000014150f7223 */ /* 0x020fce000000000a */
.L_x_265:
[----:B------:R-:W-:Y:S05]  /*17b0*/  BRA.U !UP1, `(.L_x_261) ;  /* 0x0000000109407547 */ /* 0x000fea000b800000 */
[----:B------:R-:W0:Y:S01]  /*17c0*/  LDC.64 R4, c[0x0][0x398] ;  /* 0x0000e600ff047b82 */ /* 0x000e220000000a00 */
[----:B------:R-:W-:Y:S01]  /*17d0*/  IMAD R10, R0, UR7, R12 ;  /* 0x00000007000a7c24 */ /* 0x000fe2000f8e020c */
[----:B------:R-:W-:Y:S01]  /*17e0*/  IADD3 R17, PT, PT, R11, R12, RZ ;  /* 0x0000000c0b117210 */ /* 0x000fe20007ffe0ff */
[----:B------:R-:W-:-:S03]  /*17f0*/  UIADD3 UR4, UPT, UPT, -UR4, URZ, URZ ;  /* 0x000000ff04047290 */ /* 0x000fc6000fffe1ff */
[----:B------:R-:W-:Y:S02]  /*1800*/  IADD3 R19, PT, PT, R13, R10, RZ ;  /* 0x0000000a0d137210 */ /* 0x000fe40007ffe0ff */
[----:B------:R-:W1:Y:S07]  /*1810*/  LDC.64 R2, c[0x0][0x388] ;  /* 0x0000e200ff027b82 */ /* 0x000e6e0000000a00 */
.L_x_266:
        /* <DEDUP_REMOVED lines=10> */
.L_x_261:
[----:B------:R-:W0:Y:S01]  /*18c0*/  LDCU.64 UR4, c[0x0][0x390] ;  /* 0x00007200ff0477ac */ /* 0x000e220008000a00 */
[----:B------:R-:W-:Y:S01]  /*18d0*/  IMAD.MOV.U32 R13, RZ, RZ, RZ ;  /* 0x000000ffff0d7224 */ /* 0x000fe200078e00ff */
[----:B0-----:R-:W-:-:S04]  /*18e0*/  UISETP.NE.U32.AND UP0, UPT, UR4, URZ, UPT ;  /* 0x000000ff0400728c */ /* 0x001fc8000bf05070 */
[----:B------:R-:W-:-:S09]  /*18f0*/  UISETP.NE.AND.EX UP0, UPT, UR5, URZ, UPT, UP0 ;  /* 0x000000ff0500728c */ /* 0x000fd2000bf05300 */
[----:B------:R-:W-:Y:S05]  /*1900*/  BRA.U !UP0, `(.L_x_267) ;  /* 0x0000000908687547 */ /* 0x000fea000b800000 */
[----:B------:R-:W0:Y:S02]  /*1910*/  LDCU UR7, c[0x0][0x3b0] ;  /* 0x00007600ff0777ac */ /* 0x000e240008000800 */
[----:B0-----:R-:W-:-:S09]  /*1920*/  UISETP.GE.AND UP1, UPT, UR7, 0x1, UPT ;  /* 0x000000010700788c */ /* 0x001fd2000bf26270 */
[----:B------:R-:W-:Y:S05]  /*1930*/  BRA.U !UP1, `(.L_x_267) ;  /* 0x00000009095c7547 */ /* 0x000fea000b800000 */
[----:B------:R-:W0:Y:S01]  /*1940*/  LDCU.64 UR4, c[0x0][0x3a8] ;  /* 0x00007500ff0477ac */ /* 0x000e220008000a00 */
[----:B------:R-:W-:Y:S02]  /*1950*/  HFMA2 R10, -RZ, RZ, 0, 0 ;  /* 0x00000000ff0a7431 */ /* 0x000fe400000001ff */
[----:B------:R-:W-:Y:S01]  /*1960*/  IMAD R9, R9, UR7, RZ ;  /* 0x0000000709097c24 */ /* 0x000fe2000f8e02ff */
[----:B------:R-:W-:Y:S01]  /*1970*/  MOV R13, RZ ;  /* 0x000000ff000d7202 */ /* 0x000fe20000000f00 */
[----:B------:R-:W-:Y:S02]  /*1980*/  UISETP.GE.U32.AND UP2, UPT, UR7, 0x10, UPT ;  /* 0x000000100700788c */ /* 0x000fe4000bf46070 */
[----:B------:R-:W-:-:S04]  /*1990*/  ULOP3.LUT UR6, UR7, 0xf, URZ, 0xc0, !UPT ;  /* 0x0000000f07067892 */ /* 0x000fc8000f8ec0ff */
[----:B------:R-:W-:Y:S02]  /*19a0*/  UISETP.NE.AND UP1, UPT, UR6, URZ, UPT ;  /* 0x000000ff0600728c */ /* 0x000fe4000bf25270 */
[----:B0-----:R-:W-:-:S06]  /*19b0*/  UIADD3 UR4, UPT, UPT, UR4, UR5, URZ ;  /* 0x0000000504047290 */ /* 0x001fcc000fffe0ff */
[----:B------:R-:W-:Y:S01]  /*19c0*/  IMAD R11, R8, UR4, RZ ;  /* 0x00000004080b7c24 */ /* 0x000fe2000f8e02ff */
[----:B------:R-:W-:Y:S06]  /*19d0*/  BRA.U !UP2, `(.L_x_268) ;  /* 0x000000010afc7547 */ /* 0x000fec000b800000 */
[----:B------:R-:W-:Y:S02]  /*19e0*/  ULOP3.LUT UR4, UR7, 0x7ffffff0, URZ, 0xc0, !UPT ;  /* 0x7ffffff007047892 */ /* 0x000fe4000f8ec0ff */
[----:B------:R-:W-:Y:S01]  /*19f0*/  IMAD R12, R0, UR7, R11 ;  /* 0x00000007000c7c24 */ /* 0x000fe2000f8e020b */
[----:B------:R-:W-:Y:S02]  /*1a00*/  MOV R13, RZ ;  /* 0x000000ff000d7202 */ /* 0x000fe40000000f00 */
[----:B------:R-:W-:Y:S01]  /*1a10*/  MOV R8, R9 ;  /* 0x0000000900087202 */ /* 0x000fe20000000f00 */
[----:B------:R-:W-:Y:S02]  /*1a20*/  UIADD3 UR5, UPT, UPT, -UR4, URZ, URZ ;  /* 0x000000ff04057290 */ /* 0x000fe4000fffe1ff */
[----:B------:R-:W-:-:S10]  /*1a30*/  MOV R10, UR4 ;  /* 0x00000004000a7c02 */ /* 0x000fd40008000f00 */
.L_x_269:
        /* <DEDUP_REMOVED lines=22> */
[----:B------:R-:W3:Y:S04]  /*1ba0*/  LDG.E.CONSTANT R14, desc[UR8][R2.64+0x1c] ;  /* 0x00001c08020e7981 */ /* 0x000ee8000c1e9900 */
[----:B------:R-:W4:Y:S04]  /*1bb0*/  LDG.E.CONSTANT R16, desc[UR8][R4.64+0x20] ;  /* 0x0000200804107981 */ /* 0x000f28000c1e9900 */
[----:B------:R-:W4:Y:S01]  /*1bc0*/  LDG.E.CONSTANT R17, desc[UR8][R2.64+0x20] ;  /* 0x0000200802117981 */ /* 0x000f22000c1e9900 */
[----:B-----5:R-:W-:-:S03]  /*1bd0*/  FFMA R21, R20, R21, R27 ;  /* 0x0000001514157223 */ /* 0x020fc6000000001b */
        /* <DEDUP_REMOVED lines=13> */
[----:B------:R-:W3:Y:S01]  /*1cb0*/  LDG.E.CONSTANT R14, desc[UR8][R2.64+0x30] ;  /* 0x00003008020e7981 */ /* 0x000ee2000c1e9900 */
[----:B----4-:R-:W-:-:S03]  /*1cc0*/  FFMA R29, R16, R17, R25 ;  /* 0x00000011101d7223 */ /* 0x010fc60000000019 */
[----:B------:R-:W4:Y:S04]  /*1cd0*/  LDG.E.CONSTANT R24, desc[UR8][R4.64+0x34] ;  /* 0x0000340804187981 */ /* 0x000f28000c1e9900 */
[----:B------:R-:W4:Y:S04]  /*1ce0*/  LDG.E.CONSTANT R25, desc[UR8][R2.64+0x34] ;  /* 0x0000340802197981 */ /* 0x000f28000c1e9900 */
[----:B------:R-:W4:Y:S04]  /*1cf0*/  LDG.E.CONSTANT R16, desc[UR8][R4.64+0x38] ;  /* 0x0000380804107981 */ /* 0x000f28000c1e9900 */
[----:B------:R-:W4:Y:S01]  /*1d00*/  LDG.E.CONSTANT R17, desc[UR8][R2.64+0x38] ;  /* 0x0000380802117981 */ /* 0x000f22000c1e9900 */
[----:B-----5:R-:W-:-:S04]  /*1d10*/  FFMA R21, R20, R21, R29 ;  /* 0x0000001514157223 */ /* 0x020fc8000000001d */
[----:B------:R-:W-:Y:S01]  /*1d20*/  FFMA R21, R22, R23, R21 ;  /* 0x0000001716157223 */ /* 0x000fe20000000015 */
[----:B------:R-:W-:-:S04]  /*1d30*/  UIADD3 UR5, UPT, UPT, UR5, 0x10, URZ ;  /* 0x0000001005057890 */ /* 0x000fc8000fffe0ff */
[----:B------:R-:W-:Y:S01]  /*1d40*/  UISETP.NE.AND UP2, UPT, UR5, URZ, UPT ;  /* 0x000000ff0500728c */ /* 0x000fe2000bf45270 */
[----:B------:R-:W-:Y:S02]  /*1d50*/  IADD3 R12, PT, PT, R12, 0x10, RZ ;  /* 0x000000100c0c7810 */ /* 0x000fe40007ffe0ff */
[----:B------:R-:W-:Y:S01]  /*1d60*/  IADD3 R8, PT, PT, R8, 0x10, RZ ;  /* 0x0000001008087810 */ /* 0x000fe20007ffe0ff */
[----:B--2---:R-:W-:-:S04]  /*1d70*/  FFMA R18, R18, R19, R21 ;  /* 0x0000001312127223 */ /* 0x004fc80000000015 */
[----:B---3--:R-:W-:-:S04]  /*1d80*/  FFMA R13, R13, R14, R18 ;  /* 0x0000000e0d0d7223 */ /* 0x008fc80000000012 */
[----:B----4-:R-:W-:-:S04]  /*1d90*/  FFMA R13, R24, R25, R13 ;  /* 0x00000019180d7223 */ /* 0x010fc8000000000d */
[----:B------:R-:W-:-:S04]  /*1da0*/  FFMA R13, R16, R17, R13 ;  /* 0x00000011100d7223 */ /* 0x000fc8000000000d */
[----:B------:R-:W-:Y:S01]  /*1db0*/  FFMA R13, R26, R27, R13 ;  /* 0x0000001b1a0d7223 */ /* 0x000fe2000000000d */
[----:B------:R-:W-:Y:S06]  /*1dc0*/  BRA.U UP2, `(.L_x_269) ;  /* 0xfffffffd021c7547 */ /* 0x000fec000b83ffff */
.L_x_268:
[----:B------:R-:W-:Y:S05]  /*1dd0*/  BRA.U !UP1, `(.L_x_267) ;  /* 0x0000000509347547 */ /* 0x000fea000b800000 */
[----:B------:R-:W-:Y:S01]  /*1de0*/  UISETP.GE.U32.AND UP1, UPT, UR6, 0x8, UPT ;  /* 0x000000080600788c */ /* 0x000fe2000bf26070 */
[----:B------:R-:W-:Y:S01]  /*1df0*/  IMAD R17, R0, UR7, R11 ;  /* 0x0000000700117c24 */ /* 0x000fe2000f8e020b */
[----:B------:R-:W-:-:S04]  /*1e00*/  ULOP3.LUT UR5, UR7, 0x7, URZ, 0xc0, !UPT ;  /* 0x0000000707057892 */ /* 0x000fc8000f8ec0ff */
[----:B------:R-:W-:-:S03]  /*1e10*/  UISETP.NE.AND UP2, UPT, UR5, URZ, UPT ;  /* 0x000000ff0500728c */ /* 0x000fc6000bf45270 */
[----:B------:R-:W-:Y:S08]  /*1e20*/  BRA.U !UP1, `(.L_x_270) ;  /* 0x00000001097c7547 */ /* 0x000ff0000b800000 */
[----:B------:R-:W0:Y:S01]  /*1e30*/  LDC.64 R2, c[0x0][0x398] ;  /* 0x0000e600ff027b82 */ /* 0x000e220000000a00 */
[----:B------:R-:W-:Y:S01]  /*1e40*/  IADD3 R21, PT, PT, R9, R10, RZ ;  /* 0x0000000a09157210 */ /* 0x000fe20007ffe0ff */
[----:B------:R-:W-:-:S06]  /*1e50*/  IMAD.IADD R19, R10, 0x1, R17 ;  /* 0x000000010a137824 */ /* 0x000fcc00078e0211 */
        /* <DEDUP_REMOVED lines=19> */
[----:B------:R-:W-:Y:S01]  /*1f90*/  IADD3 R10, PT, PT, R10, 0x8, RZ ;  /* 0x000000080a0a7810 */ /* 0x000fe20007ffe0ff */
        /* <DEDUP_REMOVED lines=8> */
.L_x_270:
[----:B------:R-:W-:Y:S05]  /*2020*/  BRA.U !UP2, `(.L_x_267) ;  /* 0x000000010aa07547 */ /* 0x000fea000b800000 */
[----:B------:R-:W-:Y:S02]  /*2030*/  UISETP.GE.U32.AND UP1, UPT, UR5, 0x4, UPT ;  /* 0x000000040500788c */ /* 0x000fe4000bf26070 */
[----:B------:R-:W-:-:S04]  /*2040*/  ULOP3.LUT UR4, UR7, 0x3, URZ, 0xc0, !UPT ;  /* 0x0000000307047892 */ /* 0x000fc8000f8ec0ff */
[----:B------:R-:W-:-:S03]  /*2050*/  UISETP.NE.AND UP2, UPT, UR4, URZ, UPT ;  /* 0x000000ff0400728c */ /* 0x000fc6000bf45270 */
[----:B------:R-:W-:Y:S08]  /*2060*/  BRA.U !UP1, `(.L_x_271) ;  /* 0x00000001094c7547 */ /* 0x000ff0000b800000 */
[----:B------:R-:W0:Y:S01]  /*2070*/  LDC.64 R2, c[0x0][0x398] ;  /* 0x0000e600ff027b82 */ /* 0x000e220000000a00 */
[----:B------:R-:W-:Y:S02]  /*2080*/  IADD3 R17, PT, PT, R10, R17, RZ ;  /* 0x000000110a117210 */ /* 0x000fe40007ffe0ff */
[----:B------:R-:W-:-:S05]  /*2090*/  IADD3 R19, PT, PT, R9, R10, RZ ;  /* 0x0000000a09137210 */ /* 0x000fca0007ffe0ff */
        /* <DEDUP_REMOVED lines=16> */
.L_x_271:
[----:B------:R-:W-:Y:S05]  /*21a0*/  BRA.U !UP2, `(.L_x_267) ;  /* 0x000000010a407547 */ /* 0x000fea000b800000 */
[----:B------:R-:W0:Y:S01]  /*21b0*/  LDC.64 R4, c[0x0][0x390] ;  /* 0x0000e400ff047b82 */ /* 0x000e220000000a00 */
[----:B------:R-:W-:Y:S01]  /*21c0*/  IMAD R0, R0, UR7, R10 ;  /* 0x0000000700007c24 */ /* 0x000fe2000f8e020a */
[----:B------:R-:W-:Y:S01]  /*21d0*/  IADD3 R17, PT, PT, R9, R10, RZ ;  /* 0x0000000a09117210 */ /* 0x000fe20007ffe0ff */
[----:B------:R-:W-:-:S03]  /*21e0*/  UIADD3 UR4, UPT, UPT, -UR4, URZ, URZ ;  /* 0x000000ff04047290 */ /* 0x000fc6000fffe1ff */
[----:B------:R-:W-:Y:S02]  /*21f0*/  IADD3 R19, PT, PT, R11, R0, RZ ;  /* 0x000000000b137210 */ /* 0x000fe40007ffe0ff */
[----:B------:R-:W1:Y:S07]  /*2200*/  LDC.64 R2, c[0x0][0x398] ;  /* 0x0000e600ff027b82 */ /* 0x000e6e0000000a00 */
.L_x_272:
[----:B0-----:R-:W-:-:S04]  /*2210*/  IMAD.WIDE R8, R17, 0x4, R4 ;  /* 0x0000000411087825 */ /* 0x001fc800078e0204 */
[----:B-1----:R-:W-:Y:S02]  /*2220*/  IMAD.WIDE R10, R19, 0x4, R2 ;  /* 0x00000004130a7825 */ /* 0x002fe400078e0202 */
[----:B------:R-:W2:Y:S04]  /*2230*/  LDG.E.CONSTANT R8, desc[UR8][R8.64] ;  /* 0x0000000808087981 */ /* 0x000ea8000c1e9900 */
[----:B------:R-:W2:Y:S01]  /*2240*/  LDG.E.CONSTANT R10, desc[UR8][R10.64] ;  /* 0x000000080a0a7981 */ /* 0x000ea2000c1e9900 */
[----:B------:R-:W-:Y:S01]  /*2250*/  UIADD3 UR4, UPT, UPT, UR4, 0x1, URZ ;  /* 0x0000000104047890 */ /* 0x000fe2000fffe0ff */
[----:B------:R-:W-:Y:S01]  /*2260*/  VIADD R17, R17, 0x1 ;  /* 0x0000000111117836 */ /* 0x000fe20000000000 */
[----:B------:R-:W-:Y:S02]  /*2270*/  IADD3 R19, PT, PT, R19, 0x1, RZ ;  /* 0x0000000113137810 */ /* 0x000fe40007ffe0ff */
[----:B------:R-:W-:Y:S01]  /*2280*/  UISETP.NE.AND UP1, UPT, UR4, URZ, UPT ;  /* 0x000000ff0400728c */ /* 0x000fe2000bf25270 */
[----:B--2---:R-:W-:-:S08]  /*2290*/  FFMA R13, R10, R8, R13 ;  /* 0x000000080a0d7223 */ /* 0x004fd0000000000d */
[----:B------:R-:W-:Y:S05]  /*22a0*/  BRA.U UP1, `(.L_x_272) ;  /* 0xfffffffd01d87547 */ /* 0x000fea000b83ffff */
.L_x_267:
[----:B------:R-:W-:Y:S01]  /*22b0*/  HFMA2 R9, -RZ, RZ, 3.7421875, 0 ;  /* 0x437c0000ff097431 */ /* 0x000fe200000001ff */
[----:B------:R-:W-:-:S05]  /*22c0*/  MOV R10, 0x3bbb989d ;  /* 0x3bbb989d000a7802 */ /* 0x000fca0000000f00 */
[-C--:B------:R-:W-:Y:S01]  /*22d0*/  FFMA.SAT R0, R7, -R10.reuse, 0.5 ;  /* 0x3f00000007007423 */ /* 0x080fe2000000280a */
[----:B------:R-:W-:-:S03]  /*22e0*/  FFMA.SAT R3, R15, -R10, 0.5 ;  /* 0x3f0000000f037423 */ /* 0x000fc6000000280a */
[-C--:B------:R-:W-:Y:S01]  /*22f0*/  FFMA.RM R0, R0, R9.reuse, 12582913 ;  /* 0x4b40000100007423 */ /* 0x080fe20000004009 */
[----:B------:R-:W-:-:S03]  /*2300*/  FFMA.RM R4, R3, R9, 12582913 ;  /* 0x4b40000103047423 */ /* 0x000fc60000004009 */
[----:B------:R-:W-:Y:S01]  /*2310*/  FADD R2, R0, -12583039 ;  /* 0xcb40007f00027421 */ /* 0x000fe20000000000 */
[----:B------:R-:W-:Y:S01]  /*2320*/  FADD R8, R4, -12583039 ;  /* 0xcb40007f04087421 */ /* 0x000fe20000000000 */
[----:B------:R-:W-:Y:S02]  /*2330*/  SHF.L.U32 R3, R0, 0x17, RZ ;  /* 0x0000001700037819 */ /* 0x000fe400000006ff */
[----:B------:R-:W-:Y:S01]  /*2340*/  FFMA R2, R7, -1.4426950216293334961, -R2 ;  /* 0xbfb8aa3b07027823 */ /* 0x000fe20000000802 */
[----:B------:R-:W-:Y:S01]  /*2350*/  FFMA R8, R15, -1.4426950216293334961, -R8 ;  /* 0xbfb8aa3b0f087823 */ /* 0x000fe20000000808 */
[----:B------:R-:W-:Y:S02]  /*2360*/  SHF.L.U32 R4, R4, 0x17, RZ ;  /* 0x0000001704047819 */ /* 0x000fe400000006ff */
[----:B------:R-:W-:Y:S01]  /*2370*/  FFMA R2, R7, -1.925963033500011079e-08, R2 ;  /* 0xb2a5706007027823 */ /* 0x000fe20000000002 */
[----:B------:R-:W-:Y:S01]  /*2380*/  FFMA R5, R15, -1.925963033500011079e-08, R8 ;  /* 0xb2a570600f057823 */ /* 0x000fe20000000008 */
[----:B------:R-:W-:-:S04]  /*2390*/  MOV R8, RZ ;  /* 0x000000ff00087202 */ /* 0x000fc80000000f00 */
[----:B------:R-:W0:Y:S08]  /*23a0*/  MUFU.EX2 R2, R2 ;  /* 0x0000000200027308 */ /* 0x000e300000000800 */
[----:B------:R-:W1:Y:S01]  /*23b0*/  MUFU.EX2 R5, R5 ;  /* 0x0000000500057308 */ /* 0x000e620000000800 */
[----:B0-----:R-:W-:Y:S01]  /*23c0*/  FFMA R3, R3, R2, 1 ;  /* 0x3f80000003037423 */ /* 0x001fe20000000002 */
[----:B-1----:R-:W-:Y:S01]  /*23d0*/  FFMA R4, R4, R5, 1 ;  /* 0x3f80000004047423 */ /* 0x002fe20000000005 */
[----:B------:R-:W-:Y:S06]  /*23e0*/  BRA.U !UP0, `(.L_x_273) ;  /* 0x00000001085c7547 */ /* 0x000fec000b800000 */
[----:B------:R-:W-:Y:S01]  /*23f0*/  FFMA.SAT R0, R13, -R10, 0.5 ;  /* 0x3f0000000d007423 */ /* 0x000fe2000000280a */
[----:B------:R-:W-:Y:S03]  /*2400*/  BSSY.RECONVERGENT B0, `(.L_x_273) ;  /* 0x0000015000007945 */ /* 0x000fe60003800200 */
[----:B------:R-:W-:-:S04]  /*2410*/  FFMA.RM R0, R0, R9, 12582913 ;  /* 0x4b40000100007423 */ /* 0x000fc80000004009 */
[C---:B------:R-:W-:Y:S01]  /*2420*/  FADD R2, R0.reuse, -12583039 ;  /* 0xcb40007f00027421 */ /* 0x040fe20000000000 */
[----:B------:R-:W-:-:S03]  /*2430*/  SHF.L.U32 R0, R0, 0x17, RZ ;  /* 0x0000001700007819 */ /* 0x000fc600000006ff */
[----:B------:R-:W-:-:S04]  /*2440*/  FFMA R2, R13, -1.4426950216293334961, -R2 ;  /* 0xbfb8aa3b0d027823 */ /* 0x000fc80000000802 */
[----:B------:R-:W-:-:S04]  /*2450*/  FFMA R2, R13, -1.925963033500011079e-08, R2 ;  /* 0xb2a570600d027823 */ /* 0x000fc80000000002 */
[----:B------:R-:W0:Y:S02]  /*2460*/  MUFU.EX2 R5, R2 ;  /* 0x0000000200057308 */ /* 0x000e240000000800 */
[----:B0-----:R-:W-:-:S04]  /*2470*/  FFMA R9, R0, R5, 1 ;  /* 0x3f80000000097423 */ /* 0x001fc80000000005 */
[----:B------:R-:W-:-:S05]  /*2480*/  VIADD R0, R9, 0x1800000 ;  /* 0x0180000009007836 */ /* 0x000fca0000000000 */
[----:B------:R-:W-:-:S04]  /*2490*/  LOP3.LUT R0, R0, 0x7f800000, RZ, 0xc0, !PT ;  /* 0x7f80000000007812 */ /* 0x000fc800078ec0ff */
[----:B------:R-:W-:-:S13]  /*24a0*/  ISETP.GT.U32.AND P0, PT, R0, 0x1ffffff, PT ;  /* 0x01ffffff0000780c */ /* 0x000fda0003f04070 */
[----:B------:R-:W-:Y:S05]  /*24b0*/  @P0 BRA `(.L_x_274) ;  /* 0x0000000000140947 */ /* 0x000fea0003800000 */
[----:B------:R-:W-:Y:S02]  /*24c0*/  MOV R0, R9 ;  /* 0x0000000900007202 */ /* 0x000fe40000000f00 */
[----:B------:R-:W-:-:S07]  /*24d0*/  MOV R12, 0x24f0 ;  /* 0x000024f0000c7802 */ /* 0x000fce0000000f00 */
[----:B------:R-:W-:Y:S05]  /*24e0*/  CALL.REL.NOINC `($__internal_9_$__cuda_sm20_rcp_rn_f32_slowpath) ;  /* 0x0000000000f07944 */ /* 0x000fea0003c00000 */
[----:B------:R-:W-:Y:S01]  /*24f0*/  MOV R8, R5 ;  /* 0x0000000500087202 */ /* 0x000fe20000000f00 */
[----:B------:R-:W-:Y:S06]  /*2500*/  BRA `(.L_x_275) ;  /* 0x0000000000107947 */ /* 0x000fec0003800000 */
.L_x_274:
[----:B------:R-:W0:Y:S02]  /*2510*/  MUFU.RCP R8, R9 ;  /* 0x0000000900087308 */ /* 0x000e240000001000 */
[----:B0-----:R-:W-:-:S04]  /*2520*/  FFMA R0, R9, R8, -1 ;  /* 0xbf80000009007423 */ /* 0x001fc80000000008 */
[----:B------:R-:W-:-:S04]  /*2530*/  FADD.FTZ R5, -R0, -RZ ;  /* 0x800000ff00057221 */ /* 0x000fc80000010100 */
[----:B------:R-:W-:-:S07]  /*2540*/  FFMA R8, R8, R5, R8 ;  /* 0x0000000508087223 */ /* 0x000fce0000000008 */
.L_x_275:
[----:B------:R-:W-:Y:S05]  /*2550*/  BSYNC.RECONVERGENT B0 ;  /* 0x0000000000007941 */ /* 0x000fea0003800200 */
.L_x_273:
[----:B------:R-:W-:Y:S01]  /*2560*/  IADD3 R0, PT, PT, R3, 0x1800000, RZ ;  /* 0x0180000003007810 */ /* 0x000fe20007ffe0ff */
[----:B------:R-:W-:Y:S03]  /*2570*/  BSSY.RECONVERGENT B0, `(.L_x_276) ;  /* 0x000000d000007945 */ /* 0x000fe60003800200 */
        /* <DEDUP_REMOVED lines=8> */
.L_x_277:
[----:B------:R-:W0:Y:S02]  /*2600*/  MUFU.RCP R10, R3 ;  /* 0x00000003000a7308 */ /* 0x000e240000001000 */
[----:B0-----:R-:W-:-:S04]  /*2610*/  FFMA R0, R3, R10, -1 ;  /* 0xbf80000003007423 */ /* 0x001fc8000000000a */
[----:B------:R-:W-:-:S04]  /*2620*/  FADD.FTZ R5, -R0, -RZ ;  /* 0x800000ff00057221 */ /* 0x000fc80000010100 */
[----:B------:R-:W-:-:S07]  /*2630*/  FFMA R10, R10, R5, R10 ;  /* 0x000000050a0a7223 */ /* 0x000fce000000000a */
.L_x_278:
[----:B------:R-:W-:Y:S05]  /*2640*/  BSYNC.RECONVERGENT B0 ;  /* 0x0000000000007941 */ /* 0x000fea0003800200 */
.L_x_276:
        /* <DEDUP_REMOVED lines=8> */
[----:B------:R-:W-:Y:S01]  /*26d0*/  IMAD.MOV.U32 R0, RZ, RZ, R5 ;  /* 0x000000ffff007224 */ /* 0x000fe200078e0005 */
[----:B------:R-:W-:Y:S06]  /*26e0*/  BRA `(.L_x_281) ;  /* 0x0000000000107947 */ /* 0x000fec0003800000 */
.L_x_280:
[----:B------:R-:W0:Y:S02]  /*26f0*/  MUFU.RCP R3, R4 ;  /* 0x0000000400037308 */ /* 0x000e240000001000 */
[----:B0-----:R-:W-:-:S04]  /*2700*/  FFMA R0, R4, R3, -1 ;  /* 0xbf80000004007423 */ /* 0x001fc80000000003 */
[----:B------:R-:W-:-:S04]  /*2710*/  FADD.FTZ R0, -R0, -RZ ;  /* 0x800000ff00007221 */ /* 0x000fc80000010100 */
[----:B------:R-:W-:-:S07]  /*2720*/  FFMA R0, R3, R0, R3 ;  /* 0x0000000003007223 */ /* 0x000fce0000000003 */
.L_x_281:
[----:B------:R-:W-:Y:S05]  /*2730*/  BSYNC.RECONVERGENT B0 ;  /* 0x0000000000007941 */ /* 0x000fea0003800200 */
.L_x_279:
[C---:B------:R-:W-:Y:S01]  /*2740*/  FADD R3, R0.reuse, R10 ;  /* 0x0000000a00037221 */ /* 0x040fe20000000000 */
[----:B------:R-:W-:Y:S01]  /*2750*/  FMUL R15, R0, R15 ;  /* 0x0000000f000f7220 */ /* 0x000fe20000400000 */
[----:B------:R-:W-:Y:S02]  /*2760*/  BSSY.RECONVERGENT B0, `(.L_x_282) ;  /* 0x0000010000007945 */ /* 0x000fe40003800200 */
[----:B------:R-:W-:Y:S01]  /*2770*/  FADD R3, R3, R8 ;  /* 0x0000000803037221 */ /* 0x000fe20000000000 */
[----:B------:R-:W-:-:S04]  /*2780*/  FFMA R15, R10, R7, R15 ;  /* 0x000000070a0f7223 */ /* 0x000fc8000000000f */
[----:B------:R-:W-:Y:S01]  /*2790*/  FMNMX R9, R3, 9.9999999747524270788e-07, !PT ;  /* 0x358637bd03097809 */ /* 0x000fe20007800000 */
[----:B------:R-:W-:-:S03]  /*27a0*/  FFMA R0, R8, R13, R15 ;  /* 0x0000000d08007223 */ /* 0x000fc6000000000f */
        /* <DEDUP_REMOVED lines=9> */
[----:B------:R-:W-:Y:S05]  /*2840*/  CALL.REL.NOINC `($__internal_10_$__cuda_sm3x_div_rn_noftz_f32_slowpath) ;  /* 0x0000000000ec7944 */ /* 0x000fea0003c00000 */
[----:B------:R-:W-:-:S07]  /*2850*/  MOV R5, R0 ;  /* 0x0000000000057202 */ /* 0x000fce0000000f00 */
.L_x_283:
[----:B------:R-:W-:Y:S05]  /*2860*/  BSYNC.RECONVERGENT B0 ;  /* 0x0000000000007941 */ /* 0x000fea0003800200 */
.L_x_282:
[----:B------:R-:W0:Y:S02]  /*2870*/  LDC.64 R2, c[0x0][0x3a0] ;  /* 0x0000e800ff027b82 */ /* 0x000e240000000a00 */
[----:B0-----:R-:W-:-:S05]  /*2880*/  IMAD.WIDE R6, R6, 0x4, R2 ;  /* 0x0000000406067825 */ /* 0x001fca00078e0202 */
[----:B------:R-:W-:Y:S01]  /*2890*/  STG.E desc[UR8][R6.64], R5 ;  /* 0x0000000506007986 */ /* 0x000fe2000c101908 */
[----:B------:R-:W-:Y:S05]  /*28a0*/  EXIT ;  /* 0x000000000000794d */ /* 0x000fea0003800000 */
        .weak           $__internal_9_$__cuda_sm20_rcp_rn_f32_slowpath
        .type           $__internal_9_$__cuda_sm20_rcp_rn_f32_slowpath,@function
        .size           $__internal_9_$__cuda_sm20_rcp_rn_f32_slowpath,($__internal_10_$__cuda_sm3x_div_rn_noftz_f32_slowpath - $__internal_9_$__cuda_sm20_rcp_rn_f32_slowpath)
$__internal_9_$__cuda_sm20_rcp_rn_f32_slowpath:
[----:B------:R-:W-:Y:S01]  /*28b0*/  SHF.L.U32 R2, R0, 0x1, RZ ;  /* 0x0000000100027819 */ /* 0x000fe200000006ff */
[----:B------:R-:W-:Y:S03]  /*28c0*/  BSSY.RECONVERGENT B1, `(.L_x_284) ;  /* 0x0000030000017945 */ /* 0x000fe60003800200 */
[----:B------:R-:W-:-:S04]  /*28d0*/  SHF.R.U32.HI R11, RZ, 0x18, R2 ;  /* 0x00000018ff0b7819 */ /* 0x000fc80000011602 */
[----:B------:R-:W-:-:S13]  /*28e0*/  ISETP.NE.U32.AND P0, PT, R11, RZ, PT ;  /* 0x000000ff0b00720c */ /* 0x000fda0003f05070 */
[----:B------:R-:W-:Y:S05]  /*28f0*/  @P0 BRA `(.L_x_285) ;  /* 0x0000000000280947 */ /* 0x000fea0003800000 */
[----:B------:R-:W-:-:S04]  /*2900*/  SHF.L.U32 R2, R0, 0x1, RZ ;  /* 0x0000000100027819 */ /* 0x000fc800000006ff */
[----:B------:R-:W-:-:S13]  /*2910*/  ISETP.NE.AND P0, PT, R2, RZ, PT ;  /* 0x000000ff0200720c */ /* 0x000fda0003f05270 */
[----:B------:R-:W-:Y:S01]  /*2920*/  @P0 FFMA R9, R0, 1.84467440737095516160e+19, RZ ;  /* 0x5f80000000090823 */ /* 0x000fe200000000ff */
[----:B------:R-:W-:Y:S08]  /*2930*/  @!P0 MUFU.RCP R5, R0 ;  /* 0x0000000000058308 */ /* 0x000ff00000001000 */
[----:B------:R-:W0:Y:S02]  /*2940*/  @P0 MUFU.RCP R2, R9 ;  /* 0x0000000900020308 */ /* 0x000e240000001000 */
[----:B0-----:R-:W-:-:S04]  /*2950*/  @P0 FFMA R11, R9, R2, -1 ;  /* 0xbf800000090b0423 */ /* 0x001fc80000000002 */
[----:B------:R-:W-:-:S04]  /*2960*/  @P0 FADD.FTZ R11, -R11, -RZ ;  /* 0x800000ff0b0b0221 */ /* 0x000fc80000010100 */
[----:B------:R-:W-:-:S04]  /*2970*/  @P0 FFMA R2, R2, R11, R2 ;  /* 0x0000000b02020223 */ /* 0x000fc80000000002 */
[----:B------:R-:W-:Y:S01]  /*2980*/  @P0 FFMA R5, R2, 1.84467440737095516160e+19, RZ ;  /* 0x5f80000002050823 */ /* 0x000fe200000000ff */
[----:B------:R-:W-:Y:S06]  /*2990*/  BRA `(.L_x_286) ;  /* 0x0000000000887947 */ /* 0x000fec0003800000 */
.L_x_285:
[----:B------:R-:W-:-:S04]  /*29a0*/  IADD3 R17, PT, PT, R11, -0xfd, RZ ;  /* 0xffffff030b117810 */ /* 0x000fc80007ffe0ff */
[----:B------:R-:W-:-:S13]  /*29b0*/  ISETP.GT.U32.AND P0, PT, R17, 0x1, PT ;  /* 0x000000011100780c */ /* 0x000fda0003f04070 */
[----:B------:R-:W-:Y:S05]  /*29c0*/  @P0 BRA `(.L_x_287) ;  /* 0x0000000000780947 */ /* 0x000fea0003800000 */
[----:B------:R-:W-:Y:S01]  /*29d0*/  LOP3.LUT R2, R0, 0x7fffff, RZ, 0xc0, !PT ;  /* 0x007fffff00027812 */ /* 0x000fe200078ec0ff */
[----:B------:R-:W-:-:S03]  /*29e0*/  HFMA2 R16, -RZ, RZ, 0, 1.78813934326171875e-07 ;  /* 0x00000003ff107431 */ /* 0x000fc600000001ff */
[----:B------:R-:W-:-:S04]  /*29f0*/  LOP3.LUT R2, R2, 0x3f800000, RZ, 0xfc, !PT ;  /* 0x3f80000002027812 */ /* 0x000fc800078efcff */
[----:B------:R-:W0:Y:S01]  /*2a00*/  MUFU.RCP R5, R2 ;  /* 0x0000000200057308 */ /* 0x000e220000001000 */
[----:B------:R-:W-:Y:S01]  /*2a10*/  SHF.L.U32 R16, R16, R17, RZ ;  /* 0x0000001110107219 */ /* 0x000fe200000006ff */
[----:B0-----:R-:W-:-:S04]  /*2a20*/  FFMA R9, R2, R5, -1 ;  /* 0xbf80000002097423 */ /* 0x001fc80000000005 */
[----:B------:R-:W-:-:S04]  /*2a30*/  FADD.FTZ R14, -R9, -RZ ;  /* 0x800000ff090e7221 */ /* 0x000fc80000010100 */
[CCC-:B------:R-:W-:Y:S01]  /*2a40*/  FFMA.RM R9, R5.reuse, R14.reuse, R5.reuse ;  /* 0x0000000e05097223 */ /* 0x1c0fe20000004005 */
[----:B------:R-:W-:-:S04]  /*2a50*/  FFMA.RP R14, R5, R14, R5 ;  /* 0x0000000e050e7223 */ /* 0x000fc80000008005 */
[C---:B------:R-:W-:Y:S02]  /*2a60*/  LOP3.LUT R5, R9.reuse, 0x7fffff, RZ, 0xc0, !PT ;  /* 0x007fffff09057812 */ /* 0x040fe400078ec0ff */
[----:B------:R-:W-:Y:S02]  /*2a70*/  FSETP.NEU.FTZ.AND P0, PT, R9, R14, PT ;  /* 0x0000000e0900720b */ /* 0x000fe40003f1d000 */
[----:B------:R-:W-:Y:S02]  /*2a80*/  LOP3.LUT R5, R5, 0x800000, RZ, 0xfc, !PT ;  /* 0x0080000005057812 */ /* 0x000fe400078efcff */
[----:B------:R-:W-:Y:S02]  /*2a90*/  SEL R9, RZ, 0xffffffff, !P0 ;  /* 0xffffffffff097807 */ /* 0x000fe40004000000 */
[----:B------:R-:W-:Y:S02]  /*2aa0*/  LOP3.LUT R16, R16, R5, RZ, 0xc0, !PT ;  /* 0x0000000510107212 */ /* 0x000fe400078ec0ff */
[----:B------:R-:W-:-:S02]  /*2ab0*/  IADD3 R2, PT, PT, -R9, RZ, RZ ;  /* 0x000000ff09027210 */ /* 0x000fc40007ffe1ff */
[-C--:B------:R-:W-:Y:S02]  /*2ac0*/  SHF.R.U32.HI R16, RZ, R17.reuse, R16 ;  /* 0x00000011ff107219 */ /* 0x080fe40000011610 */
[----:B------:R-:W-:Y:S02]  /*2ad0*/  LOP3.LUT P1, RZ, R2, R17, R5, 0xf8, !PT ;  /* 0x0000001102ff7212 */ /* 0x000fe4000782f805 */
[C---:B------:R-:W-:Y:S02]  /*2ae0*/  LOP3.LUT P0, RZ, R16.reuse, 0x1, RZ, 0xc0, !PT ;  /* 0x0000000110ff7812 */ /* 0x040fe4000780c0ff */
[----:B------:R-:W-:-:S04]  /*2af0*/  LOP3.LUT P2, RZ, R16, 0x2, RZ, 0xc0, !PT ;  /* 0x0000000210ff7812 */ /* 0x000fc8000784c0ff */
[----:B------:R-:W-:Y:S02]  /*2b00*/  PLOP3.LUT P0, PT, P0, P1, P2, 0xe0, 0x0 ;  /* 0x000000000000781c */ /* 0x000fe40000703c20 */
[----:B------:R-:W-:Y:S02]  /*2b10*/  LOP3.LUT P1, RZ, R0, 0x7fffff, RZ, 0xc0, !PT ;  /* 0x007fffff00ff7812 */ /* 0x000fe4000782c0ff */
[----:B------:R-:W-:-:S04]  /*2b20*/  SEL R2, RZ, 0x1, !P0 ;  /* 0x00000001ff027807 */ /* 0x000fc80004000000 */
[----:B------:R-:W-:-:S04]  /*2b30*/  IADD3 R2, PT, PT, -R2, RZ, RZ ;  /* 0x000000ff02027210 */ /* 0x000fc80007ffe1ff */
[----:B------:R-:W-:Y:S01]  /*2b40*/  ISETP.GE.AND P0, PT, R2, RZ, PT ;  /* 0x000000ff0200720c */ /* 0x000fe20003f06270 */
[----:B------:R-:W-:-:S05]  /*2b50*/  VIADD R2, R11, 0xffffff04 ;  /* 0xffffff040b027836 */ /* 0x000fca0000000000 */
[----:B------:R-:W-:-:S07]  /*2b60*/  SHF.R.U32.HI R5, RZ, R2, R5 ;  /* 0x00000002ff057219 */ /* 0x000fce0000011605 */
[----:B------:R-:W-:-:S04]  /*2b70*/  @!P0 IADD3 R5, PT, PT, R5, 0x1, RZ ;  /* 0x0000000105058810 */ /* 0x000fc80007ffe0ff */
[----:B------:R-:W-:-:S04]  /*2b80*/  @!P1 SHF.L.U32 R5, R5, 0x1, RZ ;  /* 0x0000000105059819 */ /* 0x000fc800000006ff */
[----:B------:R-:W-:Y:S01]  /*2b90*/  LOP3.LUT R5, R5, 0x80000000, R0, 0xf8, !PT ;  /* 0x8000000005057812 */ /* 0x000fe200078ef800 */
[----:B------:R-:W-:Y:S06]  /*2ba0*/  BRA `(.L_x_286) ;  /* 0x0000000000047947 */ /* 0x000fec0003800000 */
.L_x_287:
[----:B------:R0:W1:Y:S02]  /*2bb0*/  MUFU.RCP R5, R0 ;  /* 0x0000000000057308 */ /* 0x0000640000001000 */
.L_x_286:
[----:B------:R-:W-:Y:S05]  /*2bc0*/  BSYNC.RECONVERGENT B1 ;  /* 0x0000000000017941 */ /* 0x000fea0003800200 */
.L_x_284:
[----:B------:R-:W-:Y:S01]  /*2bd0*/  HFMA2 R17, -RZ, RZ, 0, 0 ;  /* 0x00000000ff117431 */ /* 0x000fe200000001ff */
[----:B------:R-:W-:-:S04]  /*2be0*/  MOV R16, R12 ;  /* 0x0000000c00107202 */ /* 0x000fc80000000f00 */
[----:B01----:R-:W-:Y:S05]  /*2bf0*/  RET.REL.NODEC R16 `(_Z25cross_modal_fusion_kernelPKfS0_S0_S0_Pfiiiiii) ;  /* 0xffffffd410007950 */ /* 0x003fea0003c3ffff */
        .weak           $__internal_10_$__cuda_sm3x_div_rn_noftz_f32_slowpath
        .type           $__internal_10_$__cuda_sm3x_div_rn_noftz_f32_slowpath,@function
        .size           $__internal_10_$__cuda_sm3x_div_rn_noftz_f32_slowpath,(.L_x_379 - $__internal_10_$__cuda_sm3x_div_rn_noftz_f32_slowpath)
$__internal_10_$__cuda_sm3x_div_rn_noftz_f32_slowpath:
[--C-:B------:R-:W-:Y:S01]  /*2c00*/  SHF.R.U32.HI R4, RZ, 0x17, R9.reuse ;  /* 0x00000017ff047819 */ /* 0x100fe20000011609 */
[----:B------:R-:W-:Y:S01]  /*2c10*/  BSSY.RECONVERGENT B1, `(.L_x_288) ;  /* 0x0000065000017945 */ /* 0x000fe20003800200 */
[----:B------:R-:W-:Y:S01]  /*2c20*/  SHF.R.U32.HI R3, RZ, 0x17, R0 ;  /* 0x00000017ff037819 */ /* 0x000fe20000011600 */
[----:B------:R-:W-:Y:S01]  /*2c30*/  IMAD.MOV.U32 R5, RZ, RZ, R9 ;  /* 0x000000ffff057224 */ /* 0x000fe200078e0009 */
        /* <DEDUP_REMOVED lines=10> */
[----:B------:R-:W-:Y:S02]  /*2ce0*/  FSETP.GTU.FTZ.AND P1, PT, |R9|, +INF , PT ;  /* 0x7f8000000900780b */ /* 0x000fe40003f3c200 */
[----:B------:R-:W-:Y:S02]  /*2cf0*/  MOV R3, R9 ;  /* 0x0000000900037202 */ /* 0x000fe40000000f00 */
        /* <DEDUP_REMOVED lines=21> */
.L_x_289:
[----:B------:R-:W-:Y:S01]  /*2e50*/  LEA R0, R12, 0xc0800000, 0x17 ;  /* 0xc08000000c007811 */ /* 0x000fe200078eb8ff */
[----:B------:R-:W-:Y:S01]  /*2e60*/  BSSY.RECONVERGENT B2, `(.L_x_294) ;  /* 0x0000036000027945 */ /* 0x000fe20003800200 */
[----:B------:R-:W-:Y:S02]  /*2e70*/  IADD3 R3, PT, PT, R10, -0x7f, RZ ;  /* 0xffffff810a037810 */ /* 0x000fe40007ffe0ff */
[----:B------:R-:W-:-:S03]  /*2e80*/  IADD3 R5, PT, PT, -R0, R5, RZ ;  /* 0x0000000500057210 */ /* 0x000fc60007ffe1ff */
[----:B------:R-:W-:Y:S01]  /*2e90*/  IMAD R0, R3, -0x800000, R4 ;  /* 0xff80000003007824 */ /* 0x000fe200078e0204 */
[----:B------:R-:W0:Y:S01]  /*2ea0*/  MUFU.RCP R8, R5 ;  /* 0x0000000500087308 */ /* 0x000e220000001000 */
[----:B------:R-:W-:-:S04]  /*2eb0*/  FADD.FTZ R9, -R5, -RZ ;  /* 0x800000ff05097221 */ /* 0x000fc80000010100 */
[----:B0-----:R-:W-:-:S04]  /*2ec0*/  FFMA R11, R8, R9, 1 ;  /* 0x3f800000080b7423 */ /* 0x001fc80000000009 */
[----:B------:R-:W-:-:S04]  /*2ed0*/  FFMA R13, R8, R11, R8 ;  /* 0x0000000b080d7223 */ /* 0x000fc80000000008 */
[----:B------:R-:W-:-:S04]  /*2ee0*/  FFMA R4, R0, R13, RZ ;  /* 0x0000000d00047223 */ /* 0x000fc800000000ff */
[----:B------:R-:W-:-:S04]  /*2ef0*/  FFMA R11, R9, R4, R0 ;  /* 0x00000004090b7223 */ /* 0x000fc80000000000 */
[----:B------:R-:W-:Y:S01]  /*2f00*/  FFMA R8, R13, R11, R4 ;  /* 0x0000000b0d087223 */ /* 0x000fe20000000004 */
[----:B------:R-:W-:-:S03]  /*2f10*/  IADD3 R4, PT, PT, R3, 0x7f, -R12 ;  /* 0x0000007f03047810 */ /* 0x000fc60007ffe80c */
[----:B------:R-:W-:Y:S02]  /*2f20*/  FFMA R9, R9, R8, R0 ;  /* 0x0000000809097223 */ /* 0x000fe40000000000 */
[----:B------:R-:W-:Y:S02]  /*2f30*/  IMAD.IADD R4, R4, 0x1, R7 ;  /* 0x0000000104047824 */ /* 0x000fe400078e0207 */
        /* <DEDUP_REMOVED lines=36> */
.L_x_296:
[----:B------:R-:W-:-:S04]  /*3180*/  LOP3.LUT R0, R0, 0x80000000, RZ, 0xc0, !PT ;  /* 0x8000000000007812 */ /* 0x000fc800078ec0ff */
[----:B------:R-:W-:Y:S01]  /*3190*/  LOP3.LUT R0, R0, 0x7f800000, RZ, 0xfc, !PT ;  /* 0x7f80000000007812 */ /* 0x000fe200078efcff */
[----:B------:R-:W-:Y:S06]  /*31a0*/  BRA `(.L_x_297) ;  /* 0x0000000000047947 */ /* 0x000fec0003800000 */
.L_x_295:
[----:B------:R-:W-:-:S07]  /*31b0*/  LEA R0, R4, R0, 0x17 ;  /* 0x0000000004007211 */ /* 0x000fce00078eb8ff */
.L_x_297:
[----:B------:R-:W-:Y:S05]  /*31c0*/  BSYNC.RECONVERGENT B2 ;  /* 0x0000000000027941 */ /* 0x000fea0003800200 */
.L_x_294:
[----:B------:R-:W-:Y:S05]  /*31d0*/  BRA `(.L_x_298) ;  /* 0x0000000000207947 */ /* 0x000fea0003800000 */
.L_x_293:
[----:B------:R-:W-:-:S04]  /*31e0*/  LOP3.LUT R0, R5, 0x80000000, R4, 0x48, !PT ;  /* 0x8000000005007812 */ /* 0x000fc800078e4804 */
[----:B------:R-:W-:Y:S01]  /*31f0*/  LOP3.LUT R0, R0, 0x7f800000, RZ, 0xfc, !PT ;  /* 0x7f80000000007812 */ /* 0x000fe200078efcff */
[----:B------:R-:W-:Y:S06]  /*3200*/  BRA `(.L_x_298) ;  /* 0x0000000000147947 */ /* 0x000fec0003800000 */
.L_x_292:
[----:B------:R-:W-:Y:S01]  /*3210*/  LOP3.LUT R0, R5, 0x80000000, R4, 0x48, !PT ;  /* 0x8000000005007812 */ /* 0x000fe200078e4804 */
[----:B------:R-:W-:Y:S06]  /*3220*/  BRA `(.L_x_298) ;  /* 0x00000000000c7947 */ /* 0x000fec0003800000 */
.L_x_291:
[----:B------:R-:W0:Y:S01]  /*3230*/  MUFU.RSQ R0, -QNAN ;  /* 0xffc0000000007908 */ /* 0x000e220000001400 */
[----:B------:R-:W-:Y:S05]  /*3240*/  BRA `(.L_x_298) ;  /* 0x0000000000047947 */ /* 0x000fea0003800000 */
.L_x_290:
[----:B------:R-:W-:-:S07]  /*3250*/  FADD.FTZ R0, R0, R3 ;  /* 0x0000000300007221 */ /* 0x000fce0000010000 */
.L_x_298:
[----:B------:R-:W-:Y:S05]  /*3260*/  BSYNC.RECONVERGENT B1 ;  /* 0x0000000000017941 */ /* 0x000fea0003800200 */
.L_x_288:
[----:B------:R-:W-:-:S04]  /*3270*/  HFMA2 R3, -RZ, RZ, 0, 0 ;  /* 0x00000000ff037431 */ /* 0x000fc800000001ff */
[----:B0-----:R-:W-:Y:S05]  /*3280*/  RET.REL.NODEC R2 `(_Z25cross_modal_fusion_kernelPKfS0_S0_S0_Pfiiiiii) ;  /* 0xffffffcc025c7950 */ /* 0x001fea0003c3ffff */
.L_x_299:
        /* <DEDUP_REMOVED lines=15> */
.L_x_379:


//--------------------- .text._Z33attention_selection_tensor_kernelPKfS0_PfS1_iiif --------------------------
	.section	.text._Z33attention_selection_tensor_kernelPKfS0_PfS1_iiif,"ax",@progbits
	.align	128
        .global         _Z33attention_selection_tensor_kernelPKfS0_PfS1_iiif
        .type           _Z33attention_selection_tensor_kernelPKfS0_PfS1_iiif,@function
        .size           _Z33attention_selection_tensor_kernelPKfS0_PfS1_iiif,(.L_x_380 - _Z33attention_selection_tensor_kernelPKfS0_PfS1_iiif)
        .other          _Z33attention_selection_tensor_kernelPKfS0_PfS1_iiif,@"STO_CUDA_ENTRY STV_DEFAULT"
_Z33attention_selection_tensor_kernelPKfS0_PfS1_iiif:
.text._Z33attention_selection_tensor_kernelPKfS0_PfS1_iiif:
[----:B------:R-:W-:Y:S08]  /*0000*/  LDC R1, c[0x0][0x37c] ;  /* 0x0000df00ff017b82 */ /* 0x000ff00000000800 */
[----:B------:R-:W0:Y:S08]  /*0010*/  S2UR UR4, SR_CTAID.Y ;  /* 0x00000000000479c3 */ /* 0x000e300000002600 */
[----:B------:R-:W1:Y:S08]  /*0020*/  S2UR UR5, SR_CTAID.X ;  /* 0x00000000000579c3 */ /* 0x000e700000002500 */
[----:B------:R-:W2:Y:S08]  /*0030*/  LDC R2, c[0x0][0x3a8] ;  /* 0x0000ea00ff027b82 */ /* 0x000eb00000000800 */
[----:B------:R-:W3:Y:S01]  /*0040*/  LDC R0, c[0x0][0x3a0] ;  /* 0x0000e800ff007b82 */ /* 0x000ee20000000800 */
[----:B0-----:R-:W-:-:S02]  /*0050*/  USHF.L.U32 UR4, UR4, 0x4, URZ ;  /* 0x0000000404047899 */ /* 0x001fc400080006ff */
[----:B-1----:R-:W-:-:S04]  /*0060*/  USHF.L.U32 UR5, UR5, 0x4, URZ ;  /* 0x0000000405057899 */ /* 0x002fc800080006ff */
[----:B--2---:R-:W-:-:S04]  /*0070*/  ISETP.LE.AND P0, PT, R2, UR4, PT ;  /* 0x0000000402007c0c */ /* 0x004fc8000bf03270 */
[----:B---3--:R-:W-:-:S13]  /*0080*/  ISETP.LE.OR P0, PT, R0, UR5, P0 ;  /* 0x0000000500007c0c */ /* 0x008fda0008703670 */
[----:B------:R-:W-:Y:S05]  /*0090*/  @P0 EXIT ;  /* 0x000000000000094d */ /* 0x000fea0003800000 */
[----:B------:R-:W0:Y:S01]  /*00a0*/  S2R R5, SR_TID.X ;  /* 0x0000000000057919 */ /* 0x000e220000002100 */
[----:B------:R-:W1:Y:S01]  /*00b0*/  LDCU.64 UR8, c[0x0][0x358] ;  /* 0x00006b00ff0877ac */ /* 0x000e620008000a00 */
[----:B------:R-:W-:Y:S01]  /*00c0*/  BSSY.RECONVERGENT B0, `(.L_x_300) ;  /* 0x000001f000007945 */ /* 0x000fe20003800200 */
[----:B------:R-:W-:Y:S01]  /*00d0*/  MOV R9, 0xff800000 ;  /* 0xff80000000097802 */ /* 0x000fe20000000f00 */
[----:B------:R-:W2:Y:S01]  /*00e0*/  LDCU UR5, c[0x0][0x3a0] ;  /* 0x00007400ff0577ac */ /* 0x000ea20008000800 */
[----:B0-----:R-:W-:-:S13]  /*00f0*/  ISETP.GE.AND P0, PT, R5, R0, PT ;  /* 0x000000000500720c */ /* 0x001fda0003f06270 */
[----:B-12---:R-:W-:Y:S05]  /*0100*/  @P0 BRA `(.L_x_301) ;  /* 0x0000000000680947 */ /* 0x006fea0003800000 */
[----:B------:R-:W0:Y:S01]  /*0110*/  LDC R8, c[0x0][0x360] ;  /* 0x0000d800ff087b82 */ /* 0x000e220000000800 */
[----:B------:R-:W-:Y:S02]  /*0120*/  MOV R9, 0xff800000 ;  /* 0xff80000000097802 */ /* 0x000fe40000000f00 */
[----:B------:R-:W-:-:S05]  /*0130*/  MOV R11, R5 ;  /* 0x00000005000b7202 */ /* 0x000fca0000000f00 */
[----:B------:R-:W1:Y:S08]  /*0140*/  LDC R7, c[0x0][0x3ac] ;  /* 0x0000eb00ff077b82 */ /* 0x000e700000000800 */
[----:B------:R-:W2:Y:S02]  /*0150*/  LDC.64 R12, c[0x0][0x390] ;  /* 0x0000e400ff0c7b82 */ /* 0x000ea40000000a00 */
.L_x_304:
[----:B--2---:R-:W-:-:S05]  /*0160*/  IMAD.WIDE R2, R11, 0x4, R12 ;  /* 0x000000040b027825 */ /* 0x004fca00078e020c */
[----:B------:R-:W2:Y:S01]  /*0170*/  LDG.E R0, desc[UR8][R2.64] ;  /* 0x0000000802007981 */ /* 0x000ea2000c1e1900 */
[----:B-1----:R-:W1:Y:S01]  /*0180*/  MUFU.RCP R4, R7 ;  /* 0x0000000700047308 */ /* 0x002e620000001000 */
[----:B0-----:R-:W-:Y:S01]  /*0190*/  IADD3 R11, PT, PT, R8, R11, RZ ;  /* 0x0000000b080b7210 */ /* 0x001fe20007ffe0ff */
[----:B------:R-:W-:Y:S03]  /*01a0*/  BSSY.RECONVERGENT B1, `(.L_x_302) ;  /* 0x000000e000017945 */ /* 0x000fe60003800200 */
[----:B------:R-:W-:Y:S01]  /*01b0*/  ISETP.GE.AND P2, PT, R11, UR5, PT ;  /* 0x000000050b007c0c */ /* 0x000fe2000bf46270 */
[----:B-1----:R-:W-:-:S04]  /*01c0*/  FFMA R15, R4, -R7, 1 ;  /* 0x3f800000040f7423 */ /* 0x002fc80000000807 */
[----:B------:R-:W-:Y:S01]  /*01d0*/  FFMA R15, R4, R15, R4 ;  /* 0x0000000f040f7223 */ /* 0x000fe20000000004 */
[----:B--2---:R-:W0:Y:S03]  /*01e0*/  FCHK P0, R0, R7 ;  /* 0x0000000700007302 */ /* 0x004e260000000000 */
[----:B------:R-:W-:-:S04]  /*01f0*/  FFMA R4, R0, R15, RZ ;  /* 0x0000000f00047223 */ /* 0x000fc800000000ff */
[----:B------:R-:W-:-:S04]  /*0200*/  FFMA R6, R4, -R7, R0 ;  /* 0x8000000704067223 */ /* 0x000fc80000000000 */
[----:B------:R-:W-:Y:S01]  /*0210*/  FFMA R4, R15, R6, R4 ;  /* 0x000000060f047223 */ /* 0x000fe20000000004 */
[----:B0-----:R-:W-:Y:S06]  /*0220*/  @!P0 BRA `(.L_x_303) ;  /* 0x0000000000148947 */ /* 0x001fec0003800000 */
[----:B------:R-:W0:Y:S01]  /*0230*/  LDCU UR4, c[0x0][0x3ac] ;  /* 0x00007580ff0477ac */ /* 0x000e220008000800 */
[----:B------:R-:W-:Y:S02]  /*0240*/  MOV R6, 0x270 ;  /* 0x0000027000067802 */ /* 0x000fe40000000f00 */
[----:B0-----:R-:W-:-:S07]  /*0250*/  MOV R3, UR4 ;  /* 0x0000000400037c02 */ /* 0x001fce0008000f00 */
[----:B------:R-:W-:Y:S05]  /*0260*/  CALL.REL.NOINC `($__internal_11_$__cuda_sm3x_div_rn_noftz_f32_slowpath) ;  /* 0x0000001c00847944 */ /* 0x000fea0003c00000 */
[----:B------:R-:W-:-:S07]  /*0270*/  MOV R4, R0 ;  /* 0x0000000000047202 */ /* 0x000fce0000000f00 */
.L_x_303:
[----:B------:R-:W-:Y:S05]  /*0280*/  BSYNC.RECONVERGENT B1 ;  /* 0x0000000000017941 */ /* 0x000fea0003800200 */
.L_x_302:
[----:B------:R-:W-:Y:S01]  /*0290*/  FMNMX R9, R4, R9, !PT ;  /* 0x0000000904097209 */ /* 0x000fe20007800000 */
[----:B------:R-:W-:Y:S06]  /*02a0*/  @!P2 BRA `(.L_x_304) ;  /* 0xfffffffc00aca947 */ /* 0x000fec000383ffff */
.L_x_301:
[----:B------:R-:W-:Y:S05]  /*02b0*/  BSYNC.RECONVERGENT B0 ;  /* 0x0000000000007941 */ /* 0x000fea0003800200 */
.L_x_300:
[----:B------:R-:W0:Y:S01]  /*02c0*/  S2UR UR5, SR_CgaCtaId ;  /* 0x00000000000579c3 */ /* 0x000e220000008800 */
[----:B------:R-:W-:Y:S01]  /*02d0*/  UMOV UR4, 0x400 ;  /* 0x0000040000047882 */ /* 0x000fe20000000000 */
[----:B------:R-:W-:Y:S01]  /*02e0*/  ISETP.NE.AND P0, PT, R5, RZ, PT ;  /* 0x000000ff0500720c */ /* 0x000fe20003f05270 */
[----:B------:R-:W-:Y:S01]  /*02f0*/  BSSY.RECONVERGENT B0, `(.L_x_305) ;  /* 0x000005a000007945 */ /* 0x000fe20003800200 */
[----:B0-----:R-:W-:-:S06]  /*0300*/  ULEA UR5, UR5, UR4, 0x18 ;  /* 0x0000000405057291 */ /* 0x001fcc000f8ec0ff */
[----:B------:R-:W-:-:S05]  /*0310*/  LEA R0, R5, UR5, 0x2 ;  /* 0x0000000505007c11 */ /* 0x000fca000f8e10ff */
[----:B------:R0:W-:Y:S01]  /*0320*/  STS [R0], R9 ;  /* 0x0000000900007388 */ /* 0x0001e20000000800 */
[----:B------:R-:W-:Y:S06]  /*0330*/  BAR.SYNC.DEFER_BLOCKING 0x0 ;  /* 0x0000000000007b1d */ /* 0x000fec0000010000 */
[----:B------:R-:W-:Y:S05]  /*0340*/  @P0 BRA `(.L_x_306) ;  /* 0x0000000400500947 */ /* 0x000fea0003800000 */
[----:B0-----:R-:W0:Y:S01]  /*0350*/  LDS R0, [UR5] ;  /* 0x00000005ff007984 */ /* 0x001e220008000800 */
[----:B------:R-:W1:Y:S02]  /*0360*/  LDCU UR6, c[0x0][0x360] ;  /* 0x00006c00ff0677ac */ /* 0x000e640008000800 */
[----:B-1----:R-:W-:-:S09]  /*0370*/  UISETP.GE.U32.AND UP0, UPT, UR6, 0x2, UPT ;  /* 0x000000020600788c */ /* 0x002fd2000bf06070 */
[----:B------:R-:W-:Y:S05]  /*0380*/  BRA.U !UP0, `(.L_x_307) ;  /* 0x00000005083c7547 */ /* 0x000fea000b800000 */
[----:B------:R-:W-:Y:S02]  /*0390*/  UIADD3 UR4, UPT, UPT, UR6, -0x1, URZ ;  /* 0xffffffff06047890 */ /* 0x000fe4000fffe0ff */
[----:B------:R-:W-:Y:S02]  /*03a0*/  UIADD3 UR6, UPT, UPT, UR6, -0x2, URZ ;  /* 0xfffffffe06067890 */ /* 0x000fe4000fffe0ff */
[----:B------:R-:W-:Y:S02]  /*03b0*/  ULOP3.LUT UR7, UR4, 0xf, URZ, 0xc0, !UPT ;  /* 0x0000000f04077892 */ /* 0x000fe4000f8ec0ff */
[----:B------:R-:W-:-:S03]  /*03c0*/  UISETP.GE.U32.AND UP0, UPT, UR6, 0xf, UPT ;  /* 0x0000000f0600788c */ /* 0x000fc6000bf06070 */
[----:B------:R-:W-:-:S06]  /*03d0*/  UMOV UR6, 0x1 ;  /* 0x0000000100067882 */ /* 0x000fcc0000000000 */
[----:B------:R-:W-:Y:S05]  /*03e0*/  BRA.U !UP0, `(.L_x_308) ;  /* 0x00000001087c7547 */ /* 0x000fea000b800000 */
[----:B------:R-:W-:Y:S01]  /*03f0*/  ULOP3.LUT UR10, UR4, 0xfffffff0, URZ, 0xc0, !UPT ;  /* 0xfffffff0040a7892 */ /* 0x000fe2000f8ec0ff */
[----:B------:R-:W-:-:S11]  /*0400*/  UMOV UR6, 0x1 ;  /* 0x0000000100067882 */ /* 0x000fd60000000000 */
.L_x_309:
[----:B------:R-:W-:-:S09]  /*0410*/  ULEA UR11, UR6, UR5, 0x2 ;  /* 0x00000005060b7291 */ /* 0x000fd2000f8e10ff */
[----:B------:R-:W-:Y:S04]  /*0420*/  LDS R3, [UR11] ;  /* 0x0000000bff037984 */ /* 0x000fe80008000800 */
[----:B------:R-:W0:Y:S04]  /*0430*/  LDS R2, [UR11+0x4] ;  /* 0x0000040bff027984 */ /* 0x000e280008000800 */
[----:B------:R-:W-:Y:S04]  /*0440*/  LDS R7, [UR11+0x8] ;  /* 0x0000080bff077984 */ /* 0x000fe80008000800 */
[----:B------:R-:W1:Y:S04]  /*0450*/  LDS R4, [UR11+0xc] ;  /* 0x00000c0bff047984 */ /* 0x000e680008000800 */
[----:B------:R-:W-:Y:S04]  /*0460*/  LDS R9, [UR11+0x10] ;  /* 0x0000100bff097984 */ /* 0x000fe80008000800 */
[----:B------:R-:W2:Y:S04]  /*0470*/  LDS R6, [UR11+0x14] ;  /* 0x0000140bff067984 */ /* 0x000ea80008000800 */
[----:B------:R-:W-:Y:S04]  /*0480*/  LDS R11, [UR11+0x18] ;  /* 0x0000180bff0b7984 */ /* 0x000fe80008000800 */
[----:B------:R-:W3:Y:S04]  /*0490*/  LDS R8, [UR11+0x1c] ;  /* 0x00001c0bff087984 */ /* 0x000ee80008000800 */
[----:B------:R-:W-:Y:S04]  /*04a0*/  LDS R13, [UR11+0x20] ;  /* 0x0000200bff0d7984 */ /* 0x000fe80008000800 */
[----:B------:R-:W4:Y:S04]  /*04b0*/  LDS R10, [UR11+0x24] ;  /* 0x0000240bff0a7984 */ /* 0x000f280008000800 */
[----:B------:R-:W-:Y:S04]  /*04c0*/  LDS R15, [UR11+0x28] ;  /* 0x0000280bff0f7984 */ /* 0x000fe80008000800 */
[----:B------:R-:W5:Y:S01]  /*04d0*/  LDS R12, [UR11+0x2c] ;  /* 0x00002c0bff0c7984 */ /* 0x000f620008000800 */
[----:B0-----:R-:W-:-:S03]  /*04e0*/  FMNMX3 R2, R0, R3, R2, !PT ;  /* 0x0000000300027276 */ /* 0x001fc60007800002 */
[----:B------:R-:W-:Y:S04]  /*04f0*/  LDS R17, [UR11+0x30] ;  /* 0x0000300bff117984 */ /* 0x000fe80008000800 */
[----:B------:R-:W0:Y:S01]  /*0500*/  LDS R14, [UR11+0x34] ;  /* 0x0000340bff0e7984 */ /* 0x000e220008000800 */
[----:B-1----:R-:W-:-:S03]  /*0510*/  FMNMX3 R2, R2, R7, R4, !PT ;  /* 0x0000000702027276 */ /* 0x002fc60007800004 */
[----:B------:R-:W-:Y:S04]  /*0520*/  LDS R19, [UR11+0x38] ;  /* 0x0000380bff137984 */ /* 0x000fe80008000800 */
[----:B------:R-:W1:Y:S01]  /*0530*/  LDS R16, [UR11+0x3c] ;  /* 0x00003c0bff107984 */ /* 0x000e620008000800 */
[----:B--2---:R-:W-:Y:S01]  /*0540*/  FMNMX3 R2, R2, R9, R6, !PT ;  /* 0x0000000902027276 */ /* 0x004fe20007800006 */
[----:B------:R-:W-:Y:S02]  /*0550*/  UIADD3 UR11, UPT, UPT, UR6, 0xf, URZ ;  /* 0x0000000f060b7890 */ /* 0x000fe4000fffe0ff */
[----:B------:R-:W-:Y:S02]  /*0560*/  UIADD3 UR6, UPT, UPT, UR6, 0x10, URZ ;  /* 0x0000001006067890 */ /* 0x000fe4000fffe0ff */
[----:B------:R-:W-:Y:S01]  /*0570*/  UISETP.NE.AND UP0, UPT, UR11, UR10, UPT ;  /* 0x0000000a0b00728c */ /* 0x000fe2000bf05270 */
[----:B---3--:R-:W-:-:S04]  /*0580*/  FMNMX3 R2, R2, R11, R8, !PT ;  /* 0x0000000b02027276 */ /* 0x008fc80007800008 */
[----:B----4-:R-:W-:-:S04]  /*0590*/  FMNMX3 R2, R2, R13, R10, !PT ;  /* 0x0000000d02027276 */ /* 0x010fc8000780000a */
[----:B-----5:R-:W-:-:S04]  /*05a0*/  FMNMX3 R2, R2, R15, R12, !PT ;  /* 0x0000000f02027276 */ /* 0x020fc8000780000c */
[----:B0-----:R-:W-:-:S04]  /*05b0*/  FMNMX3 R2, R2, R17, R14, !PT ;  /* 0x0000001102027276 */ /* 0x001fc8000780000e */
[----:B-1----:R-:W-:Y:S01]  /*05c0*/  FMNMX3 R0, R2, R19, R16, !PT ;  /* 0x0000001302007276 */ /* 0x002fe20007800010 */
[----:B------:R-:W-:Y:S06]  /*05d0*/  BRA.U UP0, `(.L_x_309) ;  /* 0xfffffffd008c7547 */ /* 0x000fec000b83ffff */
.L_x_308:
[----:B------:R-:W-:-:S09]  /*05e0*/  UISETP.NE.AND UP0, UPT, UR7, URZ, UPT ;  /* 0x000000ff0700728c */ /* 0x000fd2000bf05270 */
[----:B------:R-:W-:Y:S05]  /*05f0*/  BRA.U !UP0, `(.L_x_307) ;  /* 0x0000000108a07547 */ /* 0x000fea000b800000 */
[----:B------:R-:W-:Y:S02]  /*0600*/  UISETP.GE.U32.AND UP0, UPT, UR7, 0x8, UPT ;  /* 0x000000080700788c */ /* 0x000fe4000bf06070 */
[----:B------:R-:W-:-:S04]  /*0610*/  ULOP3.LUT UR10, UR4, 0x7, URZ, 0xc0, !UPT ;  /* 0x00000007040a7892 */ /* 0x000fc8000f8ec0ff */
[----:B------:R-:W-:-:S03]  /*0620*/  UISETP.NE.AND UP1, UPT, UR10, URZ, UPT ;  /* 0x000000ff0a00728c */ /* 0x000fc6000bf25270 */
[----:B------:R-:W-:Y:S08]  /*0630*/  BRA.U !UP0, `(.L_x_310) ;  /* 0x0000000108387547 */ /* 0x000ff0000b800000 */
[----:B------:R-:W-:Y:S02]  /*0640*/  ULEA UR7, UR6, UR5, 0x2 ;  /* 0x0000000506077291 */ /* 0x000fe4000f8e10ff */
[----:B------:R-:W-:-:S07]  /*0650*/  UIADD3 UR6, UPT, UPT, UR6, 0x8, URZ ;  /* 0x0000000806067890 */ /* 0x000fce000fffe0ff */
[----:B------:R-:W-:Y:S04]  /*0660*/  LDS R3, [UR7] ;  /* 0x00000007ff037984 */ /* 0x000fe80008000800 */
[----:B------:R-:W0:Y:S04]  /*0670*/  LDS R2, [UR7+0x4] ;  /* 0x00000407ff027984 */ /* 0x000e280008000800 */
[----:B------:R-:W-:Y:S04]  /*0680*/  LDS R7, [UR7+0x8] ;  /* 0x00000807ff077984 */ /* 0x000fe80008000800 */
[----:B------:R-:W1:Y:S04]  /*0690*/  LDS R4, [UR7+0xc] ;  /* 0x00000c07ff047984 */ /* 0x000e680008000800 */
[----:B------:R-:W-:Y:S04]  /*06a0*/  LDS R9, [UR7+0x10] ;  /* 0x00001007ff097984 */ /* 0x000fe80008000800 */
[----:B------:R-:W2:Y:S04]  /*06b0*/  LDS R6, [UR7+0x14] ;  /* 0x00001407ff067984 */ /* 0x000ea80008000800 */
[----:B------:R-:W-:Y:S04]  /*06c0*/  LDS R11, [UR7+0x18] ;  /* 0x00001807ff0b7984 */ /* 0x000fe80008000800 */
[----:B------:R-:W3:Y:S01]  /*06d0*/  LDS R8, [UR7+0x1c] ;  /* 0x00001c07ff087984 */ /* 0x000ee20008000800 */
[----:B0-----:R-:W-:-:S04]  /*06e0*/  FMNMX3 R2, R0, R3, R2, !PT ;  /* 0x0000000300027276 */ /* 0x001fc80007800002 */
[----:B-1----:R-:W-:-:S04]  /*06f0*/  FMNMX3 R2, R2, R7, R4, !PT ;  /* 0x0000000702027276 */ /* 0x002fc80007800004 */
[----:B--2---:R-:W-:-:S04]  /*0700*/  FMNMX3 R2, R2, R9, R6, !PT ;  /* 0x0000000902027276 */ /* 0x004fc80007800006 */
[----:B---3--:R-:W-:-:S07]  /*0710*/  FMNMX3 R0, R2, R11, R8, !PT ;  /* 0x0000000b02007276 */ /* 0x008fce0007800008 */
.L_x_310:
        /* <DEDUP_REMOVED lines=10> */
[----:B------:R-:W1:Y:S01]  /*07c0*/  LDS R4, [UR4+0xc] ;  /* 0x00000c04ff047984 */ /* 0x000e620008000800 */
[----:B0-----:R-:W-:-:S04]  /*07d0*/  FMNMX3 R0, R0, R3, R2, !PT ;  /* 0x0000000300007276 */ /* 0x001fc80007800002 */
[----:B-1----:R-:W-:-:S07]  /*07e0*/  FMNMX3 R0, R0, R7, R4, !PT ;  /* 0x0000000700007276 */ /* 0x002fce0007800004 */
.L_x_311:
[----:B------:R-:W-:Y:S05]  /*07f0*/  BRA.U !UP1, `(.L_x_307) ;  /* 0x0000000109207547 */ /* 0x000fea000b800000 */
[----:B------:R-:W-:-:S05]  /*0800*/  UMOV UR4, URZ ;  /* 0x000000ff00047c82 */ /* 0x000fca0008000000 */
.L_x_312:
[----:B------:R-:W-:Y:S02]  /*0810*/  ULEA UR10, UR6, UR5, 0x2 ;  /* 0x00000005060a7291 */ /* 0x000fe4000f8e10ff */
[----:B------:R-:W-:Y:S02]  /*0820*/  UIADD3 UR4, UPT, UPT, UR4, 0x1, URZ ;  /* 0x0000000104047890 */ /* 0x000fe4000fffe0ff */
[----:B------:R-:W-:Y:S02]  /*0830*/  UIADD3 UR6, UPT, UPT, UR6, 0x1, URZ ;  /* 0x0000000106067890 */ /* 0x000fe4000fffe0ff */
[----:B------:R-:W-:-:S03]  /*0840*/  UISETP.NE.AND UP0, UPT, UR4, UR7, UPT ;  /* 0x000000070400728c */ /* 0x000fc6000bf05270 */
[----:B------:R-:W0:Y:S02]  /*0850*/  LDS R3, [UR10] ;  /* 0x0000000aff037984 */ /* 0x000e240008000800 */
[----:B0-----:R-:W-:-:S04]  /*0860*/  FMNMX R0, R3, R0, !PT ;  /* 0x0000000003007209 */ /* 0x001fc80007800000 */
[----:B------:R-:W-:Y:S05]  /*0870*/  BRA.U UP0, `(.L_x_312) ;  /* 0xfffffffd00e47547 */ /* 0x000fea000b83ffff */
.L_x_307:
[----:B0-----:R1:W-:Y:S02]  /*0880*/  STS [UR5], R0 ;  /* 0x00000000ff007988 */ /* 0x0013e40008000805 */
.L_x_306:
[----:B------:R-:W-:Y:S05]  /*0890*/  BSYNC.RECONVERGENT B0 ;  /* 0x0000000000007941 */ /* 0x000fea0003800200 */
.L_x_305:
[----:B------:R-:W0:Y:S01]  /*08a0*/  LDCU UR4, c[0x0][0x3a0] ;  /* 0x00007400ff0477ac */ /* 0x000e220008000800 */
[----:B------:R-:W-:Y:S01]  /*08b0*/  BSSY.RECONVERGENT B0, `(.L_x_313) ;  /* 0x000002f000007945 */ /* 0x000fe20003800200 */
[----:B------:R-:W-:Y:S01]  /*08c0*/  HFMA2 R11, -RZ, RZ, 0, 0 ;  /* 0x00000000ff0b7431 */ /* 0x000fe200000001ff */
[----:B------:R-:W2:Y:S01]  /*08d0*/  LDCU UR6, c[0x0][0x3a0] ;  /* 0x00007400ff0677ac */ /* 0x000ea20008000800 */
[----:B01----:R-:W-:Y:S01]  /*08e0*/  IMAD.U32 R0, RZ, RZ, UR4 ;  /* 0x00000004ff007e24 */ /* 0x003fe2000f8e00ff */
[----:B------:R-:W-:Y:S04]  /*08f0*/  BAR.SYNC.DEFER_BLOCKING 0x0 ;  /* 0x0000000000007b1d */ /* 0x000fe80000010000 */
[----:B------:R-:W-:-:S13]  /*0900*/  ISETP.GE.AND P0, PT, R5, R0, PT ;  /* 0x000000000500720c */ /* 0x000fda0003f06270 */
[----:B--2---:R-:W-:Y:S05]  /*0910*/  @P0 BRA `(.L_x_314) ;  /* 0x0000000000a00947 */ /* 0x004fea0003800000 */
[----:B------:R-:W0:Y:S01]  /*0920*/  LDS R9, [UR5] ;  /* 0x00000005ff097984 */ /* 0x000e220008000800 */
[----:B------:R-:W1:Y:S01]  /*0930*/  LDC R10, c[0x0][0x360] ;  /* 0x0000d800ff0a7b82 */ /* 0x000e620000000800 */
[----:B------:R-:W-:Y:S02]  /*0940*/  MOV R11, RZ ;  /* 0x000000ff000b7202 */ /* 0x000fe40000000f00 */
[----:B------:R-:W-:-:S05]  /*0950*/  MOV R7, R5 ;  /* 0x0000000500077202 */ /* 0x000fca0000000f00 */
[----:B------:R-:W2:Y:S08]  /*0960*/  LDC R8, c[0x0][0x3ac] ;  /* 0x0000eb00ff087b82 */ /* 0x000eb00000000800 */
[----:B------:R-:W3:Y:S02]  /*0970*/  LDC.64 R14, c[0x0][0x390] ;  /* 0x0000e400ff0e7b82 */ /* 0x000ee40000000a00 */
.L_x_317:
[----:B---34-:R-:W-:-:S05]  /*0980*/  IMAD.WIDE R12, R7, 0x4, R14 ;  /* 0x00000004070c7825 */ /* 0x018fca00078e020e */
[----:B------:R-:W3:Y:S01]  /*0990*/  LDG.E R4, desc[UR8][R12.64] ;  /* 0x000000080c047981 */ /* 0x000ee2000c1e1900 */
[----:B--2---:R-:W2:Y:S01]  /*09a0*/  MUFU.RCP R3, R8 ;  /* 0x0000000800037308 */ /* 0x004ea20000001000 */
[----:B------:R-:W-:Y:S01]  /*09b0*/  BSSY.RECONVERGENT B1, `(.L_x_315) ;  /* 0x000000d000017945 */ /* 0x000fe20003800200 */
[----:B--2---:R-:W-:-:S04]  /*09c0*/  FFMA R0, R3, -R8, 1 ;  /* 0x3f80000003007423 */ /* 0x004fc80000000808 */
[----:B------:R-:W-:Y:S02]  /*09d0*/  FFMA R0, R3, R0, R3 ;  /* 0x0000000003007223 */ /* 0x000fe40000000003 */
[----:B---3--:R-:W2:Y:S02]  /*09e0*/  FCHK P0, R4, R8 ;  /* 0x0000000804007302 */ /* 0x008ea40000000000 */
[----:B------:R-:W-:-:S04]  /*09f0*/  FFMA R3, R0, R4, RZ ;  /* 0x0000000400037223 */ /* 0x000fc800000000ff */
[----:B------:R-:W-:-:S04]  /*0a00*/  FFMA R2, R3, -R8, R4 ;  /* 0x8000000803027223 */ /* 0x000fc80000000004 */
[----:B------:R-:W-:Y:S01]  /*0a10*/  FFMA R0, R0, R2, R3 ;  /* 0x0000000200007223 */ /* 0x000fe20000000003 */
[----:B--2---:R-:W-:Y:S06]  /*0a20*/  @!P0 BRA `(.L_x_316) ;  /* 0x0000000000148947 */ /* 0x004fec0003800000 */
[----:B------:R-:W2:Y:S01]  /*0a30*/  LDCU UR4, c[0x0][0x3ac] ;  /* 0x00007580ff0477ac */ /* 0x000ea20008000800 */
[----:B------:R-:W-:Y:S02]  /*0a40*/  MOV R0, R4 ;  /* 0x0000000400007202 */ /* 0x000fe40000000f00 */
[----:B------:R-:W-:Y:S02]  /*0a50*/  MOV R6, 0xa80 ;  /* 0x00000a8000067802 */ /* 0x000fe40000000f00 */
[----:B--2---:R-:W-:-:S07]  /*0a60*/  MOV R3, UR4 ;  /* 0x0000000400037c02 */ /* 0x004fce0008000f00 */
[----:B01----:R-:W-:Y:S05]  /*0a70*/  CALL.REL.NOINC `($__internal_11_$__cuda_sm3x_div_rn_noftz_f32_slowpath) ;  /* 0x0000001400807944 */ /* 0x003fea0003c00000 */
.L_x_316:
[----:B------:R-:W-:Y:S05]  /*0a80*/  BSYNC.RECONVERGENT B1 ;  /* 0x0000000000017941 */ /* 0x000fea0003800200 */
.L_x_315:
[----:B------:R-:W-:Y:S02]  /*0a90*/  HFMA2 R17, -RZ, RZ, 3.7421875, 0 ;  /* 0x437c0000ff117431 */ /* 0x000fe400000001ff */
[----:B------:R-:W-:Y:S02]  /*0aa0*/  IMAD.MOV.U32 R3, RZ, RZ, 0x3bbb989d ;  /* 0x3bbb989dff037424 */ /* 0x000fe400078e00ff */
[----:B0-----:R-:W-:Y:S01]  /*0ab0*/  FADD R0, -R9, R0 ;  /* 0x0000000009007221 */ /* 0x001fe20000000100 */
[----:B-1----:R-:W-:-:S03]  /*0ac0*/  IADD3 R7, PT, PT, R10, R7, RZ ;  /* 0x000000070a077210 */ /* 0x002fc60007ffe0ff */
[----:B------:R-:W-:-:S04]  /*0ad0*/  FFMA.SAT R2, R0, R3, 0.5 ;  /* 0x3f00000000027423 */ /* 0x000fc80000002003 */
[----:B------:R-:W-:-:S04]  /*0ae0*/  FFMA.RM R2, R2, R17, 12582913 ;  /* 0x4b40000102027423 */ /* 0x000fc80000004011 */
[C---:B------:R-:W-:Y:S01]  /*0af0*/  FADD R3, R2.reuse, -12583039 ;  /* 0xcb40007f02037421 */ /* 0x040fe20000000000 */
[----:B------:R-:W-:-:S03]  /*0b00*/  SHF.L.U32 R2, R2, 0x17, RZ ;  /* 0x0000001702027819 */ /* 0x000fc600000006ff */
[----:B------:R-:W-:-:S04]  /*0b10*/  FFMA R3, R0, 1.4426950216293334961, -R3 ;  /* 0x3fb8aa3b00037823 */ /* 0x000fc80000000803 */
[----:B------:R-:W-:Y:S01]  /*0b20*/  FFMA R3, R0, 1.925963033500011079e-08, R3 ;  /* 0x32a5706000037823 */ /* 0x000fe20000000003 */
[----:B------:R-:W-:-:S04]  /*0b30*/  MOV R0, UR6 ;  /* 0x0000000600007c02 */ /* 0x000fc80008000f00 */
[----:B------:R-:W-:Y:S01]  /*0b40*/  ISETP.GE.AND P0, PT, R7, R0, PT ;  /* 0x000000000700720c */ /* 0x000fe20003f06270 */
[----:B------:R-:W0:Y:S02]  /*0b50*/  MUFU.EX2 R3, R3 ;  /* 0x0000000300037308 */ /* 0x000e240000000800 */
[----:B0-----:R-:W-:-:S04]  /*0b60*/  FMUL R2, R2, R3 ;  /* 0x0000000302027220 */ /* 0x001fc80000400000 */
[----:B------:R-:W-:Y:S01]  /*0b70*/  FADD R11, R2, R11 ;  /* 0x0000000b020b7221 */ /* 0x000fe20000000000 */
[----:B------:R4:W-:Y:S05]  /*0b80*/  STG.E desc[UR8][R12.64], R2 ;  /* 0x000000020c007986 */ /* 0x0009ea000c101908 */
[----:B------:R-:W-:Y:S05]  /*0b90*/  @!P0 BRA `(.L_x_317) ;  /* 0xfffffffc00788947 */ /* 0x000fea000383ffff */
.L_x_314:
[----:B------:R-:W-:Y:S05]  /*0ba0*/  BSYNC.RECONVERGENT B0 ;  /* 0x0000000000007941 */ /* 0x000fea0003800200 */
.L_x_313:
[----:B------:R-:W0:Y:S01]  /*0bb0*/  S2UR UR13, SR_CgaCtaId ;  /* 0x00000000000d79c3 */ /* 0x000e220000008800 */
[----:B------:R-:W-:Y:S01]  /*0bc0*/  UMOV UR12, 0x400 ;  /* 0x00000400000c7882 */ /* 0x000fe20000000000 */
[----:B------:R-:W-:Y:S01]  /*0bd0*/  ISETP.NE.AND P0, PT, R5, RZ, PT ;  /* 0x000000ff0500720c */ /* 0x000fe20003f05270 */
[----:B------:R-:W-:Y:S01]  /*0be0*/  UIADD3 UR4, UPT, UPT, UR12, 0x400, URZ ;  /* 0x000004000c047890 */ /* 0x000fe2000fffe0ff */
[----:B------:R-:W-:Y:S03]  /*0bf0*/  BSSY.RECONVERGENT B0, `(.L_x_318) ;  /* 0x0000059000007945 */ /* 0x000fe60003800200 */
[----:B0-----:R-:W-:-:S06]  /*0c00*/  ULEA UR6, UR13, UR4, 0x18 ;  /* 0x000000040d067291 */ /* 0x001fcc000f8ec0ff */
[----:B----4-:R-:W-:-:S05]  /*0c10*/  LEA R2, R5, UR6, 0x2 ;  /* 0x0000000605027c11 */ /* 0x010fca000f8e10ff */
[----:B------:R0:W-:Y:S01]  /*0c20*/  STS [R2], R11 ;  /* 0x0000000b02007388 */ /* 0x0001e20000000800 */
[----:B------:R-:W-:Y:S06]  /*0c30*/  BAR.SYNC.DEFER_BLOCKING 0x0 ;  /* 0x0000000000007b1d */ /* 0x000fec0000010000 */
[----:B------:R-:W-:Y:S05]  /*0c40*/  @P0 BRA `(.L_x_319) ;  /* 0x00000004004c0947 */ /* 0x000fea0003800000 */
[----:B------:R-:W1:Y:S01]  /*0c50*/  LDCU UR7, c[0x0][0x360] ;  /* 0x00006c00ff0777ac */ /* 0x000e620008000800 */
[----:B------:R-:W-:Y:S01]  /*0c60*/  HFMA2 R23, -RZ, RZ, 0, 0 ;  /* 0x00000000ff177431 */ /* 0x000fe200000001ff */
[----:B------:R-:W-:Y:S01]  /*0c70*/  UMOV UR4, URZ ;  /* 0x000000ff00047c82 */ /* 0x000fe20008000000 */
[----:B-1----:R-:W-:Y:S02]  /*0c80*/  UISETP.GE.U32.AND UP1, UPT, UR7, 0x10, UPT ;  /* 0x000000100700788c */ /* 0x002fe4000bf26070 */
[----:B------:R-:W-:-:S04]  /*0c90*/  ULOP3.LUT UR10, UR7, 0xf, URZ, 0xc0, !UPT ;  /* 0x0000000f070a7892 */ /* 0x000fc8000f8ec0ff */
[----:B------:R-:W-:-:S03]  /*0ca0*/  UISETP.NE.AND UP0, UPT, UR10, URZ, UPT ;  /* 0x000000ff0a00728c */ /* 0x000fc6000bf05270 */
[----:B------:R-:W-:Y:S08]  /*0cb0*/  BRA.U !UP1, `(.L_x_320) ;  /* 0x00000001096c7547 */ /* 0x000ff0000b800000 */
[----:B------:R-:W-:Y:S01]  /*0cc0*/  IMAD.MOV.U32 R23, RZ, RZ, RZ ;  /* 0x000000ffff177224 */ /* 0x000fe200078e00ff */
[----:B------:R-:W-:Y:S01]  /*0cd0*/  ULOP3.LUT UR4, UR7, 0x7f0, URZ, 0xc0, !UPT ;  /* 0x000007f007047892 */ /* 0x000fe2000f8ec0ff */
[----:B------:R-:W-:-:S11]  /*0ce0*/  UMOV UR5, URZ ;  /* 0x000000ff00057c82 */ /* 0x000fd60008000000 */
.L_x_321:
[----:B------:R-:W-:Y:S02]  /*0cf0*/  ULEA UR11, UR5, UR6, 0x2 ;  /* 0x00000006050b7291 */ /* 0x000fe4000f8e10ff */
[----:B------:R-:W-:-:S04]  /*0d00*/  UIADD3 UR5, UPT, UPT, UR5, 0x10, URZ ;  /* 0x0000001005057890 */ /* 0x000fc8000fffe0ff */
[----:B------:R-:W-:-:S03]  /*0d10*/  UISETP.NE.AND UP1, UPT, UR5, UR4, UPT ;  /* 0x000000040500728c */ /* 0x000fc6000bf25270 */
[----:B0-----:R-:W0:Y:S04]  /*0d20*/  LDS.128 R8, [UR11] ;  /* 0x0000000bff087984 */ /* 0x001e280008000c00 */
[----:B------:R-:W1:Y:S04]  /*0d30*/  LDS.128 R12, [UR11+0x10] ;  /* 0x0000100bff0c7984 */ /* 0x000e680008000c00 */
[----:B------:R-:W2:Y:S01]  /*0d40*/  LDS.128 R16, [UR11+0x20] ;  /* 0x0000200bff107984 */ /* 0x000ea20008000c00 */
[----:B0-----:R-:W-:-:S03]  /*0d50*/  FADD R8, R8, R23 ;  /* 0x0000001708087221 */ /* 0x001fc60000000000 */
[----:B------:R-:W0:Y:S01]  /*0d60*/  LDS.128 R20, [UR11+0x30] ;  /* 0x0000300bff147984 */ /* 0x000e220008000c00 */
[----:B------:R-:W-:-:S04]  /*0d70*/  FADD R9, R8, R9 ;  /* 0x0000000908097221 */ /* 0x000fc80000000000 */
[----:B------:R-:W-:-:S04]  /*0d80*/  FADD R10, R9, R10 ;  /* 0x0000000a090a7221 */ /* 0x000fc80000000000 */
[----:B------:R-:W-:-:S04]  /*0d90*/  FADD R11, R10, R11 ;  /* 0x0000000b0a0b7221 */ /* 0x000fc80000000000 */
[----:B-1----:R-:W-:-:S04]  /*0da0*/  FADD R12, R11, R12 ;  /* 0x0000000c0b0c7221 */ /* 0x002fc80000000000 */
[----:B------:R-:W-:-:S04]  /*0db0*/  FADD R13, R12, R13 ;  /* 0x0000000d0c0d7221 */ /* 0x000fc80000000000 */
[----:B------:R-:W-:-:S04]  /*0dc0*/  FADD R14, R13, R14 ;  /* 0x0000000e0d0e7221 */ /* 0x000fc80000000000 */
[----:B------:R-:W-:-:S04]  /*0dd0*/  FADD R15, R14, R15 ;  /* 0x0000000f0e0f7221 */ /* 0x000fc80000000000 */
[----:B--2---:R-:W-:-:S04]  /*0de0*/  FADD R16, R15, R16 ;  /* 0x000000100f107221 */ /* 0x004fc80000000000 */
[----:B------:R-:W-:-:S04]  /*0df0*/  FADD R17, R16, R17 ;  /* 0x0000001110117221 */ /* 0x000fc80000000000 */
[----:B------:R-:W-:-:S04]  /*0e00*/  FADD R18, R17, R18 ;  /* 0x0000001211127221 */ /* 0x000fc80000000000 */
[----:B------:R-:W-:-:S04]  /*0e10*/  FADD R19, R18, R19 ;  /* 0x0000001312137221 */ /* 0x000fc80000000000 */
[----:B0-----:R-:W-:-:S04]  /*0e20*/  FADD R20, R19, R20 ;  /* 0x0000001413147221 */ /* 0x001fc80000000000 */
[----:B------:R-:W-:-:S04]  /*0e30*/  FADD R21, R20, R21 ;  /* 0x0000001514157221 */ /* 0x000fc80000000000 */
[----:B------:R-:W-:-:S04]  /*0e40*/  FADD R22, R21, R22 ;  /* 0x0000001615167221 */ /* 0x000fc80000000000 */
[----:B------:R-:W-:Y:S01]  /*0e50*/  FADD R23, R22, R23 ;  /* 0x0000001716177221 */ /* 0x000fe20000000000 */
[----:B------:R-:W-:Y:S06]  /*0e60*/  BRA.U UP1, `(.L_x_321) ;  /* 0xfffffffd01a07547 */ /* 0x000fec000b83ffff */
.L_x_320:
[----:B------:R-:W-:Y:S05]  /*0e70*/  BRA.U !UP0, `(.L_x_322) ;  /* 0x0000000108b87547 */ /* 0x000fea000b800000 */
[----:B------:R-:W-:Y:S02]  /*0e80*/  UISETP.GE.U32.AND UP0, UPT, UR10, 0x8, UPT ;  /* 0x000000080a00788c */ /* 0x000fe4000bf06070 */
[----:B------:R-:W-:-:S04]  /*0e90*/  ULOP3.LUT UR5, UR7, 0x7, URZ, 0xc0, !UPT ;  /* 0x0000000707057892 */ /* 0x000fc8000f8ec0ff */
[----:B------:R-:W-:-:S03]  /*0ea0*/  UISETP.NE.AND UP1, UPT, UR5, URZ, UPT ;  /* 0x000000ff0500728c */ /* 0x000fc6000bf25270 */
[----:B------:R-:W-:Y:S08]  /*0eb0*/  BRA.U !UP0, `(.L_x_323) ;  /* 0x0000000108487547 */ /* 0x000ff0000b800000 */
[----:B------:R-:W-:Y:S02]  /*0ec0*/  ULEA UR10, UR4, UR6, 0x2 ;  /* 0x00000006040a7291 */ /* 0x000fe4000f8e10ff */
[----:B------:R-:W-:-:S07]  /*0ed0*/  UIADD3 UR4, UPT, UPT, UR4, 0x8, URZ ;  /* 0x0000000804047890 */ /* 0x000fce000fffe0ff */
[----:B0-----:R-:W0:Y:S04]  /*0ee0*/  LDS R2, [UR10] ;  /* 0x0000000aff027984 */ /* 0x001e280008000800 */
[----:B------:R-:W1:Y:S04]  /*0ef0*/  LDS R3, [UR10+0x4] ;  /* 0x0000040aff037984 */ /* 0x000e680008000800 */
[----:B------:R-:W2:Y:S04]  /*0f00*/  LDS R7, [UR10+0x8] ;  /* 0x0000080aff077984 */ /* 0x000ea80008000800 */
[----:B------:R-:W3:Y:S04]  /*0f10*/  LDS R9, [UR10+0xc] ;  /* 0x00000c0aff097984 */ /* 0x000ee80008000800 */
[----:B------:R-:W4:Y:S04]  /*0f20*/  LDS R11, [UR10+0x10] ;  /* 0x0000100aff0b7984 */ /* 0x000f280008000800 */
[----:B------:R-:W5:Y:S04]  /*0f30*/  LDS R13, [UR10+0x14] ;  /* 0x0000140aff0d7984 */ /* 0x000f680008000800 */
[----:B------:R-:W5:Y:S04]  /*0f40*/  LDS R15, [UR10+0x18] ;  /* 0x0000180aff0f7984 */ /* 0x000f680008000800 */
[----:B------:R-:W5:Y:S01]  /*0f50*/  LDS R17, [UR10+0x1c] ;  /* 0x00001c0aff117984 */ /* 0x000f620008000800 */
[----:B0-----:R-:W-:-:S04]  /*0f60*/  FADD R2, R23, R2 ;  /* 0x0000000217027221 */ /* 0x001fc80000000000 */
[----:B-1----:R-:W-:-:S04]  /*0f70*/  FADD R2, R2, R3 ;  /* 0x0000000302027221 */ /* 0x002fc80000000000 */
[----:B--2---:R-:W-:-:S04]  /*0f80*/  FADD R2, R2, R7 ;  /* 0x0000000702027221 */ /* 0x004fc80000000000 */
[----:B---3--:R-:W-:-:S04]  /*0f90*/  FADD R2, R2, R9 ;  /* 0x0000000902027221 */ /* 0x008fc80000000000 */
[----:B----4-:R-:W-:-:S04]  /*0fa0*/  FADD R2, R2, R11 ;  /* 0x0000000b02027221 */ /* 0x010fc80000000000 */
[----:B-----5:R-:W-:-:S04]  /*0fb0*/  FADD R2, R2, R13 ;  /* 0x0000000d02027221 */ /* 0x020fc80000000000 */
[----:B------:R-:W-:-:S04]  /*0fc0*/  FADD R2, R2, R15 ;  /* 0x0000000f02027221 */ /* 0x000fc80000000000 */
[----:B------:R-:W-:-:S07]  /*0fd0*/  FADD R23, R2, R17 ;  /* 0x0000001102177221 */ /* 0x000fce0000000000 */
.L_x_323:
        /* <DEDUP_REMOVED lines=10> */
[----:B------:R-:W3:Y:S01]  /*1080*/  LDS R9, [UR5+0xc] ;  /* 0x00000c05ff097984 */ /* 0x000ee20008000800 */
[----:B0-----:R-:W-:-:S04]  /*1090*/  FADD R2, R23, R2 ;  /* 0x0000000217027221 */ /* 0x001fc80000000000 */
[----:B-1----:R-:W-:-:S04]  /*10a0*/  FADD R2, R2, R3 ;  /* 0x0000000302027221 */ /* 0x002fc80000000000 */
[----:B--2---:R-:W-:-:S04]  /*10b0*/  FADD R2, R2, R7 ;  /* 0x0000000702027221 */ /* 0x004fc80000000000 */
[----:B---3--:R-:W-:-:S07]  /*10c0*/  FADD R23, R2, R9 ;  /* 0x0000000902177221 */ /* 0x008fce0000000000 */
.L_x_324:
[----:B------:R-:W-:Y:S05]  /*10d0*/  BRA.U !UP1, `(.L_x_322) ;  /* 0x0000000109207547 */ /* 0x000fea000b800000 */
[----:B------:R-:W-:-:S05]  /*10e0*/  UMOV UR5, URZ ;  /* 0x000000ff00057c82 */ /* 0x000fca0008000000 */
.L_x_325:
[----:B------:R-:W-:Y:S02]  /*10f0*/  ULEA UR10, UR4, UR6, 0x2 ;  /* 0x00000006040a7291 */ /* 0x000fe4000f8e10ff */
[----:B------:R-:W-:Y:S02]  /*1100*/  UIADD3 UR5, UPT, UPT, UR5, 0x1, URZ ;  /* 0x0000000105057890 */ /* 0x000fe4000fffe0ff */
[----:B------:R-:W-:Y:S02]  /*1110*/  UIADD3 UR4, UPT, UPT, UR4, 0x1, URZ ;  /* 0x0000000104047890 */ /* 0x000fe4000fffe0ff */
[----:B------:R-:W-:-:S03]  /*1120*/  UISETP.NE.AND UP0, UPT, UR5, UR7, UPT ;  /* 0x000000070500728c */ /* 0x000fc6000bf05270 */
[----:B0-----:R-:W0:Y:S02]  /*1130*/  LDS R2, [UR10] ;  /* 0x0000000aff027984 */ /* 0x001e240008000800 */
[----:B0-----:R-:W-:-:S04]  /*1140*/  FADD R23, R2, R23 ;  /* 0x0000001702177221 */ /* 0x001fc80000000000 */
[----:B------:R-:W-:Y:S05]  /*1150*/  BRA.U UP0, `(.L_x_325) ;  /* 0xfffffffd00e47547 */ /* 0x000fea000b83ffff */
.L_x_322:
[----:B------:R-:W-:-:S09]  /*1160*/  ULEA UR4, UR13, UR12, 0x18 ;  /* 0x0000000c0d047291 */ /* 0x000fd2000f8ec0ff */
[----:B------:R1:W-:Y:S03]  /*1170*/  STS [UR4+0x400], R23 ;  /* 0x00040017ff007988 */ /* 0x0003e60008000804 */
.L_x_319:
[----:B------:R-:W-:Y:S05]  /*1180*/  BSYNC.RECONVERGENT B0 ;  /* 0x0000000000007941 */ /* 0x000fea0003800200 */
.L_x_318:
[----:B------:R-:W-:Y:S01]  /*1190*/  BAR.SYNC.DEFER_BLOCKING 0x0 ;  /* 0x0000000000007b1d */ /* 0x000fe20000010000 */
[----:B------:R-:W-:-:S05]  /*11a0*/  ISETP.GE.AND P0, PT, R5, R0, PT ;  /* 0x000000000500720c */ /* 0x000fca0003f06270 */
[----:B------:R-:W2:Y:S01]  /*11b0*/  LDCU UR5, c[0x0][0x3a0] ;  /* 0x00007400ff0577ac */ /* 0x000ea20008000800 */
[----:B------:R-:W-:Y:S07]  /*11c0*/  BSSY.RECONVERGENT B0, `(.L_x_326) ;  /* 0x000001b000007945 */ /* 0x000fee0003800200 */
[----:B------:R-:W-:Y:S05]  /*11d0*/  @P0 BRA `(.L_x_327) ;  /* 0x0000000000640947 */ /* 0x000fea0003800000 */
[----:B------:R-:W-:Y:S01]  /*11e0*/  ULEA UR4, UR13, UR12, 0x18 ;  /* 0x0000000c0d047291 */ /* 0x000fe2000f8ec0ff */
[----:B------:R-:W3:Y:S01]  /*11f0*/  LDC R12, c[0x0][0x360] ;  /* 0x0000d800ff0c7b82 */ /* 0x000ee20000000800 */
[----:B------:R-:W-:-:S07]  /*1200*/  MOV R7, R5 ;  /* 0x0000000500077202 */ /* 0x000fce0000000f00 */
[----:B------:R-:W4:Y:S01]  /*1210*/  LDS R13, [UR4+0x400] ;  /* 0x00040004ff0d7984 */ /* 0x000f220008000800 */
[----:B------:R-:W0:Y:S02]  /*1220*/  LDC.64 R8, c[0x0][0x390] ;  /* 0x0000e400ff087b82 */ /* 0x000e240000000a00 */
.L_x_330:
[----:B0-----:R-:W-:-:S05]  /*1230*/  IMAD.WIDE R10, R7, 0x4, R8 ;  /* 0x00000004070a7825 */ /* 0x001fca00078e0208 */
[----:B------:R-:W5:Y:S01]  /*1240*/  LDG.E R0, desc[UR8][R10.64] ;  /* 0x000000080a007981 */ /* 0x000f62000c1e1900 */
[----:B----4-:R-:W0:Y:S01]  /*1250*/  MUFU.RCP R2, R13 ;  /* 0x0000000d00027308 */ /* 0x010e220000001000 */
[----:B---3--:R-:W-:Y:S01]  /*1260*/  IADD3 R7, PT, PT, R12, R7, RZ ;  /* 0x000000070c077210 */ /* 0x008fe20007ffe0ff */
[----:B------:R-:W-:Y:S03]  /*1270*/  BSSY.RECONVERGENT B1, `(.L_x_328) ;  /* 0x000000d000017945 */ /* 0x000fe60003800200 */
[----:B--2---:R-:W-:Y:S01]  /*1280*/  ISETP.GE.AND P2, PT, R7, UR5, PT ;  /* 0x0000000507007c0c */ /* 0x004fe2000bf46270 */
[----:B0-----:R-:W-:-:S04]  /*1290*/  FFMA R3, -R13, R2, 1 ;  /* 0x3f8000000d037423 */ /* 0x001fc80000000102 */
[----:B------:R-:W-:Y:S01]  /*12a0*/  FFMA R3, R2, R3, R2 ;  /* 0x0000000302037223 */ /* 0x000fe20000000002 */
[----:B-----5:R-:W0:Y:S03]  /*12b0*/  FCHK P0, R0, R13 ;  /* 0x0000000d00007302 */ /* 0x020e260000000000 */
[----:B------:R-:W-:-:S04]  /*12c0*/  FFMA R2, R0, R3, RZ ;  /* 0x0000000300027223 */ /* 0x000fc800000000ff */
[----:B------:R-:W-:-:S04]  /*12d0*/  FFMA R4, -R13, R2, R0 ;  /* 0x000000020d047223 */ /* 0x000fc80000000100 */
[----:B------:R-:W-:Y:S01]  /*12e0*/  FFMA R3, R3, R4, R2 ;  /* 0x0000000403037223 */ /* 0x000fe20000000002 */
[----:B0-----:R-:W-:Y:S06]  /*12f0*/  @!P0 BRA `(.L_x_329) ;  /* 0x0000000000108947 */ /* 0x001fec0003800000 */
[----:B------:R-:W-:Y:S02]  /*1300*/  MOV R3, R13 ;  /* 0x0000000d00037202 */ /* 0x000fe40000000f00 */
[----:B------:R-:W-:-:S07]  /*1310*/  MOV R6, 0x1330 ;  /* 0x0000133000067802 */ /* 0x000fce0000000f00 */
[----:B-1----:R-:W-:Y:S05]  /*1320*/  CALL.REL.NOINC `($__internal_11_$__cuda_sm3x_div_rn_noftz_f32_slowpath) ;  /* 0x0000000c00547944 */ /* 0x002fea0003c00000 */
[----:B------:R-:W-:-:S07]  /*1330*/  MOV R3, R0 ;  /* 0x0000000000037202 */ /* 0x000fce0000000f00 */
.L_x_329:
[----:B------:R-:W-:Y:S05]  /*1340*/  BSYNC.RECONVERGENT B1 ;  /* 0x0000000000017941 */ /* 0x000fea0003800200 */
.L_x_328:
[----:B------:R0:W-:Y:S01]  /*1350*/  STG.E desc[UR8][R10.64], R3 ;  /* 0x000000030a007986 */ /* 0x0001e2000c101908 */
[----:B------:R-:W-:Y:S05]  /*1360*/  @!P2 BRA `(.L_x_330) ;  /* 0xfffffffc00b0a947 */ /* 0x000fea000383ffff */
.L_x_327:
[----:B--2---:R-:W-:Y:S05]  /*1370*/  BSYNC.RECONVERGENT B0 ;  /* 0x0000000000007941 */ /* 0x004fea0003800200 */
.L_x_326:
[----:B------:R-:W2:Y:S01]  /*1380*/  LDCU UR4, c[0x0][0x3a4] ;  /* 0x00007480ff0477ac */ /* 0x000ea20008000800 */
[----:B------:R-:W-:Y:S01]  /*1390*/  BAR.SYNC.DEFER_BLOCKING 0x0 ;  /* 0x0000000000007b1d */ /* 0x000fe20000010000 */
[----:B--2---:R-:W-:-:S13]  /*13a0*/  ISETP.GE.AND P0, PT, R5, UR4, PT ;  /* 0x0000000405007c0c */ /* 0x004fda000bf06270 */
[----:B------:R-:W-:Y:S05]  /*13b0*/  @P0 EXIT ;  /* 0x000000000000094d */ /* 0x000fea0003800000 */
[----:B------:R-:W2:Y:S01]  /*13c0*/  LDC R4, c[0x0][0x3a0] ;  /* 0x0000e800ff047b82 */ /* 0x000ea20000000800 */
[----:B------:R-:W3:Y:S01]  /*13d0*/  LDCU UR6, c[0x0][0x360] ;  /* 0x00006c00ff0677ac */ /* 0x000ee20008000800 */
[----:B--2---:R-:W-:-:S13]  /*13e0*/  ISETP.GT.AND P0, PT, R4, RZ, PT ;  /* 0x000000ff0400720c */ /* 0x004fda0003f04270 */
[----:B---3--:R-:W-:Y:S05]  /*13f0*/  @P0 BRA `(.L_x_331) ;  /* 0x00000000001c0947 */ /* 0x008fea0003800000 */
[----:B------:R-:W2:Y:S02]  /*1400*/  LDC.64 R6, c[0x0][0x398] ;  /* 0x0000e600ff067b82 */ /* 0x000ea40000000a00 */
.L_x_332:
[C---:B0-2---:R-:W-:Y:S01]  /*1410*/  IMAD.WIDE R2, R5.reuse, 0x4, R6 ;  /* 0x0000000405027825 */ /* 0x045fe200078e0206 */
[----:B------:R-:W-:-:S04]  /*1420*/  IADD3 R5, PT, PT, R5, UR6, RZ ;  /* 0x0000000605057c10 */ /* 0x000fc8000fffe0ff */
[----:B------:R3:W-:Y:S01]  /*1430*/  STG.E desc[UR8][R2.64], RZ ;  /* 0x000000ff02007986 */ /* 0x0007e2000c101908 */
[----:B------:R-:W-:-:S13]  /*1440*/  ISETP.GE.AND P0, PT, R5, UR4, PT ;  /* 0x0000000405007c0c */ /* 0x000fda000bf06270 */
[----:B---3--:R-:W-:Y:S05]  /*1450*/  @!P0 BRA `(.L_x_332) ;  /* 0xfffffffc00ec8947 */ /* 0x008fea000383ffff */
[----:B------:R-:W-:Y:S05]  /*1460*/  EXIT ;  /* 0x000000000000794d */ /* 0x000fea0003800000 */
.L_x_331:
[C---:B------:R-:W-:Y:S02]  /*1470*/  LOP3.LUT R0, R4.reuse, 0xf, RZ, 0xc0, !PT ;  /* 0x0000000f04007812 */ /* 0x040fe400078ec0ff */
[----:B0-----:R-:W-:Y:S02]  /*1480*/  LOP3.LUT R2, R4, 0x7, RZ, 0xc0, !PT ;  /* 0x0000000704027812 */ /* 0x001fe400078ec0ff */
[----:B------:R-:W-:-:S03]  /*1490*/  IADD3 R3, PT, PT, R0, -0x1, RZ ;  /* 0xffffffff00037810 */ /* 0x000fc60007ffe0ff */
[----:B------:R-:W-:Y:S01]  /*14a0*/  VIADD R6, R2, 0xffffffff ;  /* 0xffffffff02067836 */ /* 0x000fe20000000000 */
[----:B------:R-:W-:Y:S02]  /*14b0*/  ISETP.GE.U32.AND P1, PT, R3, 0x7, PT ;  /* 0x000000070300780c */ /* 0x000fe40003f26070 */
[----:B------:R-:W-:Y:S02]  /*14c0*/  LOP3.LUT R3, R4, 0x7ffffff0, RZ, 0xc0, !PT ;  /* 0x7ffffff004037812 */ /* 0x000fe400078ec0ff */
[----:B------:R-:W-:Y:S02]  /*14d0*/  ISETP.GE.U32.AND P0, PT, R6, 0x3, PT ;  /* 0x000000030600780c */ /* 0x000fe40003f06070 */
[----:B------:R-:W-:Y:S02]  /*14e0*/  LOP3.LUT R4, R4, 0x3, RZ, 0xc0, !PT ;  /* 0x0000000304047812 */ /* 0x000fe400078ec0ff */
[----:B------:R-:W-:-:S09]  /*14f0*/  IADD3 R6, PT, PT, -R3, RZ, RZ ;  /* 0x000000ff03067210 */ /* 0x000fd20007ffe1ff */
.L_x_338:
[----:B------:R-:W0:Y:S01]  /*1500*/  LDCU UR4, c[0x0][0x3a0] ;  /* 0x00007400ff0477ac */ /* 0x000e220008000800 */
[----:B------:R-:W-:Y:S01]  /*1510*/  HFMA2 R24, -RZ, RZ, 0, 0 ;  /* 0x00000000ff187431 */ /* 0x000fe200000001ff */
[----:B------:R-:W-:Y:S01]  /*1520*/  MOV R22, RZ ;  /* 0x000000ff00167202 */ /* 0x000fe20000000f00 */
[----:B0-----:R-:W-:-:S09]  /*1530*/  UISETP.GE.U32.AND UP0, UPT, UR4, 0x10, UPT ;  /* 0x000000100400788c */ /* 0x001fd2000bf06070 */
[----:B------:R-:W-:Y:S05]  /*1540*/  BRA.U !UP0, `(.L_x_333) ;  /* 0x00000005084c7547 */ /* 0x000fea000b800000 */
[----:B------:R-:W0:Y:S01]  /*1550*/  LDCU.64 UR4, c[0x0][0x390] ;  /* 0x00007200ff0477ac */ /* 0x000e220008000a00 */
[----:B------:R-:W-:Y:S02]  /*1560*/  MOV R24, RZ ;  /* 0x000000ff00187202 */ /* 0x000fe40000000f00 */
[----:B------:R-:W-:Y:S02]  /*1570*/  MOV R7, R5 ;  /* 0x0000000500077202 */ /* 0x000fe40000000f00 */
[----:B------:R-:W-:Y:S01]  /*1580*/  MOV R8, R6 ;  /* 0x0000000600087202 */ /* 0x000fe20000000f00 */
[----:B0-----:R-:W-:-:S04]  /*1590*/  UIADD3 UR4, UP0, UPT, UR4, 0x20, URZ ;  /* 0x0000002004047890 */ /* 0x001fc8000ff1e0ff */
[----:B------:R-:W-:Y:S02]  /*15a0*/  UIADD3.X UR5, UPT, UPT, URZ, UR5, URZ, UP0, !UPT ;  /* 0x00000005ff057290 */ /* 0x000fe400087fe4ff */
[----:B------:R-:W-:-:S04]  /*15b0*/  IMAD.U32 R9, RZ, RZ, UR4 ;  /* 0x00000004ff097e24 */ /* 0x000fc8000f8e00ff */
[----:B------:R-:W-:-:S07]  /*15c0*/  MOV R14, UR5 ;  /* 0x00000005000e7c02 */ /* 0x000fce0008000f00 */
.L_x_334:
[----:B------:R-:W0:Y:S01]  /*15d0*/  LDC.64 R28, c[0x0][0x380] ;  /* 0x0000e000ff1c7b82 */ /* 0x000e220000000a00 */
[----:B------:R-:W-:Y:S02]  /*15e0*/  MOV R12, R9 ;  /* 0x00000009000c7202 */ /* 0x000fe40000000f00 */
[----:B------:R-:W-:-:S05]  /*15f0*/  MOV R13, R14 ;  /* 0x0000000e000d7202 */ /* 0x000fca0000000f00 */
[----:B------:R-:W2:Y:S01]  /*1600*/  LDC R10, c[0x0][0x3a4] ;  /* 0x0000e900ff0a7b82 */ /* 0x000ea20000000800 */
[----:B------:R-:W3:Y:S04]  /*1610*/  LDG.E R14, desc[UR8][R12.64+-0x20] ;  /* 0xffffe0080c0e7981 */ /* 0x000ee8000c1e1900 */
[----:B------:R-:W4:Y:S04]  /*1620*/  LDG.E R9, desc[UR8][R12.64+-0x1c] ;  /* 0xffffe4080c097981 */ /* 0x000f28000c1e1900 */
[----:B-1----:R-:W5:Y:S04]  /*1630*/  LDG.E R23, desc[UR8][R12.64+-0x18] ;  /* 0xffffe8080c177981 */ /* 0x002f68000c1e1900 */
[----:B------:R-:W5:Y:S01]  /*1640*/  LDG.E R16, desc[UR8][R12.64+-0x14] ;  /* 0xffffec080c107981 */ /* 0x000f62000c1e1900 */
[----:B0-----:R-:W-:-:S03]  /*1650*/  IMAD.WIDE R28, R7, 0x4, R28 ;  /* 0x00000004071c7825 */ /* 0x001fc600078e021c */
[----:B------:R-:W5:Y:S04]  /*1660*/  LDG.E R11, desc[UR8][R12.64+-0x10] ;  /* 0xfffff0080c0b7981 */ /* 0x000f68000c1e1900 */
[----:B------:R-:W3:Y:S01]  /*1670*/  LDG.E.CONSTANT R15, desc[UR8][R28.64] ;  /* 0x000000081c0f7981 */ /* 0x000ee2000c1e9900 */
[----:B--2---:R-:W-:-:S05]  /*1680*/  IMAD.WIDE R18, R10, 0x4, R28 ;  /* 0x000000040a127825 */ /* 0x004fca00078e021c */
[----:B------:R-:W4:Y:S01]  /*1690*/  LDG.E.CONSTANT R22, desc[UR8][R18.64] ;  /* 0x0000000812167981 */ /* 0x000f22000c1e9900 */
[----:B------:R-:W-:-:S05]  /*16a0*/  IMAD.WIDE R20, R10, 0x4, R18 ;  /* 0x000000040a147825 */ /* 0x000fca00078e0212 */
[----:B------:R0:W5:Y:S04]  /*16b0*/  LDG.E.CONSTANT R25, desc[UR8][R20.64] ;  /* 0x0000000814197981 */ /* 0x000168000c1e9900 */
[----:B------:R-:W2:Y:S01]  /*16c0*/  LDG.E R19, desc[UR8][R12.64+-0xc] ;  /* 0xfffff4080c137981 */ /* 0x000ea2000c1e1900 */
[----:B0-----:R-:W-:-:S05]  /*16d0*/  IMAD.WIDE R20, R10, 0x4, R20 ;  /* 0x000000040a147825 */ /* 0x001fca00078e0214 */
[----:B------:R-:W2:Y:S01]  /*16e0*/  LDG.E.CONSTANT R17, desc[UR8][R20.64] ;  /* 0x0000000814117981 */ /* 0x000ea2000c1e9900 */
[----:B------:R-:W-:-:S05]  /*16f0*/  IMAD.WIDE R26, R10, 0x4, R20 ;  /* 0x000000040a1a7825 */ /* 0x000fca00078e0214 */
[----:B------:R3:W2:Y:S01]  /*1700*/  LDG.E.CONSTANT R18, desc[UR8][R26.64] ;  /* 0x000000081a127981 */ /* 0x0006a2000c1e9900 */
[----:B------:R-:W-:-:S04]  /*1710*/  IMAD.WIDE R28, R10, 0x4, R26 ;  /* 0x000000040a1c7825 */ /* 0x000fc800078e021a */
[----:B---3--:R-:W-:Y:S01]  /*1720*/  FFMA R27, R15, R14, R24 ;  /* 0x0000000e0f1b7223 */ /* 0x008fe20000000018 */
[C---:B------:R-:W-:Y:S01]  /*1730*/  IMAD.WIDE R14, R10.reuse, 0x4, R28 ;  /* 0x000000040a0e7825 */ /* 0x040fe200078e021c */
[----:B------:R-:W3:Y:S03]  /*1740*/  LDG.E.CONSTANT R24, desc[UR8][R28.64] ;  /* 0x000000081c187981 */ /* 0x000ee6000c1e9900 */
[----:B------:R-:W-:-:S04]  /*1750*/  IMAD.WIDE R20, R10, 0x4, R14 ;  /* 0x000000040a147825 */ /* 0x000fc800078e020e */
[----:B----4-:R-:W-:Y:S02]  /*1760*/  FFMA R26, R22, R9, R27 ;  /* 0x00000009161a7223 */ /* 0x010fe4000000001b */
[----:B------:R-:W4:Y:S04]  /*1770*/  LDG.E.CONSTANT R9, desc[UR8][R14.64] ;  /* 0x000000080e097981 */ /* 0x000f28000c1e9900 */
[----:B------:R-:W4:Y:S01]  /*1780*/  LDG.E R22, desc[UR8][R12.64+-0x8] ;  /* 0xfffff8080c167981 */ /* 0x000f22000c1e1900 */
[----:B-----5:R-:W-:-:S03]  /*1790*/  FFMA R27, R25, R23, R26 ;  /* 0x00000017191b7223 */ /* 0x020fc6000000001a */
[----:B------:R0:W5:Y:S04]  /*17a0*/  LDG.E.CONSTANT R26, desc[UR8][R20.64] ;  /* 0x00000008141a7981 */ /* 0x000168000c1e9900 */
[----:B------:R-:W5:Y:S04]  /*17b0*/  LDG.E R23, desc[UR8][R12.64+-0x4] ;  /* 0xfffffc080c177981 */ /* 0x000f68000c1e1900 */
[----:B------:R-:W5:Y:S01]  /*17c0*/  LDG.E R25, desc[UR8][R12.64] ;  /* 0x000000080c197981 */ /* 0x000f62000c1e1900 */
[----:B0-----:R-:W-:-:S05]  /*17d0*/  IMAD.WIDE R20, R10, 0x4, R20 ;  /* 0x000000040a147825 */ /* 0x001fca00078e0214 */
[----:B------:R0:W5:Y:S01]  /*17e0*/  LDG.E.CONSTANT R28, desc[UR8][R20.64] ;  /* 0x00000008141c7981 */ /* 0x000162000c1e9900 */
[----:B------:R-:W-:-:S04]  /*17f0*/  IMAD.WIDE R14, R10, 0x4, R20 ;  /* 0x000000040a0e7825 */ /* 0x000fc800078e0214 */
[----:B--2---:R-:W-:Y:S01]  /*1800*/  FFMA R27, R17, R16, R27 ;  /* 0x00000010111b7223 */ /* 0x004fe2000000001b */
[----:B------:R-:W-:-:S04]  /*1810*/  IMAD.WIDE R16, R10, 0x4, R14 ;  /* 0x000000040a107825 */ /* 0x000fc800078e020e */
[----:B------:R-:W-:Y:S02]  /*1820*/  FFMA R27, R18, R11, R27 ;  /* 0x0000000b121b7223 */ /* 0x000fe4000000001b */
[----:B------:R-:W2:Y:S01]  /*1830*/  LDG.E R11, desc[UR8][R12.64+0x4] ;  /* 0x000004080c0b7981 */ /* 0x000ea2000c1e1900 */
[----:B0-----:R-:W-:-:S03]  /*1840*/  IMAD.WIDE R20, R10, 0x4, R16 ;  /* 0x000000040a147825 */ /* 0x001fc600078e0210 */
[----:B------:R-:W2:Y:S04]  /*1850*/  LDG.E.CONSTANT R16, desc[UR8][R16.64] ;  /* 0x0000000810107981 */ /* 0x000ea8000c1e9900 */
[----:B------:R-:W2:Y:S01]  /*1860*/  LDG.E.CONSTANT R29, desc[UR8][R20.64] ;  /* 0x00000008141d7981 */ /* 0x000ea2000c1e9900 */
[----:B---3--:R-:W-:Y:S01]  /*1870*/  FFMA R27, R24, R19, R27 ;  /* 0x00000013181b7223 */ /* 0x008fe2000000001b */
[----:B------:R-:W-:Y:S02]  /*1880*/  IMAD.WIDE R18, R10, 0x4, R20 ;  /* 0x000000040a127825 */ /* 0x000fe400078e0214 */
[----:B------:R0:W2:Y:S02]  /*1890*/  LDG.E.CONSTANT R24, desc[UR8][R14.64] ;  /* 0x000000080e187981 */ /* 0x0000a4000c1e9900 */
[----:B----4-:R-:W-:-:S02]  /*18a0*/  FFMA R27, R9, R22, R27 ;  /* 0x00000016091b7223 */ /* 0x010fc4000000001b */
[----:B------:R-:W3:Y:S01]  /*18b0*/  LDG.E R9, desc[UR8][R12.64+0x8] ;  /* 0x000008080c097981 */ /* 0x000ee2000c1e1900 */
[----:B0-----:R-:W-:-:S03]  /*18c0*/  IMAD.WIDE R14, R10, 0x4, R18 ;  /* 0x000000040a0e7825 */ /* 0x001fc600078e0212 */
[----:B------:R-:W4:Y:S01]  /*18d0*/  LDG.E.CONSTANT R18, desc[UR8][R18.64] ;  /* 0x0000000812127981 */ /* 0x000f22000c1e9900 */
[----:B-----5:R-:W-:-:S03]  /*18e0*/  FFMA R27, R26, R23, R27 ;  /* 0x000000171a1b7223 */ /* 0x020fc6000000001b */
[----:B------:R-:W5:Y:S01]  /*18f0*/  LDG.E R26, desc[UR8][R12.64+0xc] ;  /* 0x00000c080c1a7981 */ /* 0x000f62000c1e1900 */
[----:B------:R-:W-:-:S03]  /*1900*/  IMAD.WIDE R22, R10, 0x4, R14 ;  /* 0x000000040a167825 */ /* 0x000fc600078e020e */
[----:B------:R-:W4:Y:S04]  /*1910*/  LDG.E.CONSTANT R14, desc[UR8][R14.64] ;  /* 0x000000080e0e7981 */ /* 0x000f28000c1e9900 */
[----:B------:R-:W4:Y:S01]  /*1920*/  LDG.E R19, desc[UR8][R12.64+0x18] ;  /* 0x000018080c137981 */ /* 0x000f22000c1e1900 */
[----:B------:R-:W-:-:S03]  /*1930*/  FFMA R27, R28, R25, R27 ;  /* 0x000000191c1b7223 */ /* 0x000fc6000000001b */
[----:B------:R-:W4:Y:S01]  /*1940*/  LDG.E R25, desc[UR8][R12.64+0x10] ;  /* 0x000010080c197981 */ /* 0x000f22000c1e1900 */
[----:B------:R-:W-:-:S03]  /*1950*/  IMAD.WIDE R20, R10, 0x4, R22 ;  /* 0x000000040a147825 */ /* 0x000fc600078e0216 */
[----:B------:R-:W4:Y:S04]  /*1960*/  LDG.E R28, desc[UR8][R12.64+0x14] ;  /* 0x000014080c1c7981 */ /* 0x000f28000c1e1900 */
[----:B------:R-:W4:Y:S04]  /*1970*/  LDG.E.CONSTANT R17, desc[UR8][R22.64] ;  /* 0x0000000816117981 */ /* 0x000f28000c1e9900 */
[----:B------:R-:W4:Y:S04]  /*1980*/  LDG.E.CONSTANT R20, desc[UR8][R20.64] ;  /* 0x0000000814147981 */ /* 0x000f28000c1e9900 */
[----:B------:R-:W4:Y:S01]  /*1990*/  LDG.E R15, desc[UR8][R12.64+0x1c] ;  /* 0x00001c080c0f7981 */ /* 0x000f22000c1e1900 */
[----:B------:R-:W-:-:S04]  /*19a0*/  IADD3 R8, PT, PT, R8, 0x10, RZ ;  /* 0x0000001008087810 */ /* 0x000fc80007ffe0ff */
[----:B------:R-:W-:Y:S02]  /*19b0*/  ISETP.NE.AND P2, PT, R8, RZ, PT ;  /* 0x000000ff0800720c */ /* 0x000fe40003f45270 */
[----:B------:R-:W-:Y:S01]  /*19c0*/  LEA R7, R10, R7, 0x4 ;  /* 0x000000070a077211 */ /* 0x000fe200078e20ff */
[----:B--2---:R-:W-:-:S04]  /*19d0*/  FFMA R11, R24, R11, R27 ;  /* 0x0000000b180b7223 */ /* 0x004fc8000000001b */
[----:B---3--:R-:W-:-:S04]  /*19e0*/  FFMA R16, R16, R9, R11 ;  /* 0x0000000910107223 */ /* 0x008fc8000000000b */
[----:B-----5:R-:W-:Y:S01]  /*19f0*/  FFMA R29, R29, R26, R16 ;  /* 0x0000001a1d1d7223 */ /* 0x020fe20000000010 */
[----:B------:R-:W-:-:S03]  /*1a00*/  IADD3 R9, P3, PT, R12, 0x40, RZ ;  /* 0x000000400c097810 */ /* 0x000fc60007f7e0ff */
[----:B----4-:R-:W-:-:S04]  /*1a10*/  FFMA R25, R18, R25, R29 ;  /* 0x0000001912197223 */ /* 0x010fc8000000001d */
[----:B------:R-:W-:-:S04]  /*1a20*/  FFMA R14, R14, R28, R25 ;  /* 0x0000001c0e0e7223 */ /* 0x000fc80000000019 */
[----:B------:R-:W-:Y:S01]  /*1a30*/  FFMA R17, R17, R19, R14 ;  /* 0x0000001311117223 */ /* 0x000fe2000000000e */
[----:B------:R-:W-:-:S03]  /*1a40*/  IADD3.X R14, PT, PT, RZ, R13, RZ, P3, !PT ;  /* 0x0000000dff0e7210 */ /* 0x000fc60001ffe4ff */
[----:B------:R-:W-:Y:S01]  /*1a50*/  FFMA R24, R20, R15, R17 ;  /* 0x0000000f14187223 */ /* 0x000fe20000000011 */
[----:B------:R-:W-:Y:S06]  /*1a60*/  @P2 BRA `(.L_x_334) ;  /* 0xfffffff800d82947 */ /* 0x000fec000383ffff */
[----:B------:R-:W-:-:S07]  /*1a70*/  IMAD.MOV.U32 R22, RZ, RZ, R3 ;  /* 0x000000ffff167224 */ /* 0x000fce00078e0003 */
.L_x_333:
[----:B------:R-:W-:-:S13]  /*1a80*/  ISETP.NE.AND P2, PT, R0, RZ, PT ;  /* 0x000000ff0000720c */ /* 0x000fda0003f45270 */
[----:B------:R-:W-:Y:S05]  /*1a90*/  @!P2 BRA `(.L_x_335) ;  /* 0x000000040058a947 */ /* 0x000fea0003800000 */
[----:B------:R-:W-:Y:S01]  /*1aa0*/  ISETP.NE.AND P2, PT, R2, RZ, PT ;  /* 0x000000ff0200720c */ /* 0x000fe20003f45270 */
[----:B------:R-:W-:-:S12]  /*1ab0*/  @!P1 BRA `(.L_x_336) ;  /* 0x0000000000989947 */ /* 0x000fd80003800000 */
[----:B-1----:R-:W0:Y:S08]  /*1ac0*/  LDC R23, c[0x0][0x3a4] ;  /* 0x0000e900ff177b82 */ /* 0x002e300000000800 */
[----:B------:R-:W1:Y:S08]  /*1ad0*/  LDC.64 R14, c[0x0][0x380] ;  /* 0x0000e000ff0e7b82 */ /* 0x000e700000000a00 */
[----:B------:R-:W2:Y:S01]  /*1ae0*/  LDC.64 R8, c[0x0][0x390] ;  /* 0x0000e400ff087b82 */ /* 0x000ea20000000a00 */
[----:B0-----:R-:W-:-:S04]  /*1af0*/  IMAD R7, R22, R23, R5 ;  /* 0x0000001716077224 */ /* 0x001fc800078e0205 */
[----:B-1----:R-:W-:-:S05]  /*1b00*/  IMAD.WIDE R14, R7, 0x4, R14 ;  /* 0x00000004070e7825 */ /* 0x002fca00078e020e */
[----:B------:R0:W3:Y:S01]  /*1b10*/  LDG.E.CONSTANT R25, desc[UR8][R14.64] ;  /* 0x000000080e197981 */ /* 0x0000e2000c1e9900 */
[----:B------:R-:W-:-:S04]  /*1b20*/  IMAD.WIDE R16, R23, 0x4, R14 ;  /* 0x0000000417107825 */ /* 0x000fc800078e020e */
[----:B--2---:R-:W-:-:S04]  /*1b30*/  IMAD.WIDE.U32 R8, R22, 0x4, R8 ;  /* 0x0000000416087825 */ /* 0x004fc800078e0008 */
[C---:B------:R-:W-:Y:S01]  /*1b40*/  IMAD.WIDE R10, R23.reuse, 0x4, R16 ;  /* 0x00000004170a7825 */ /* 0x040fe200078e0210 */
[----:B------:R-:W3:Y:S04]  /*1b50*/  LDG.E R7, desc[UR8][R8.64] ;  /* 0x0000000808077981 */ /* 0x000ee8000c1e1900 */
[----:B------:R-:W2:Y:S01]  /*1b60*/  LDG.E.CONSTANT R16, desc[UR8][R16.64] ;  /* 0x0000000810107981 */ /* 0x000ea2000c1e9900 */
[----:B------:R-:W-:-:S03]  /*1b70*/  IMAD.WIDE R12, R23, 0x4, R10 ;  /* 0x00000004170c7825 */ /* 0x000fc600078e020a */
[----:B------:R-:W2:Y:S01]  /*1b80*/  LDG.E R27, desc[UR8][R8.64+0x4] ;  /* 0x00000408081b7981 */ /* 0x000ea2000c1e1900 */
[----:B------:R-:W-:-:S03]  /*1b90*/  IMAD.WIDE R18, R23, 0x4, R12 ;  /* 0x0000000417127825 */ /* 0x000fc600078e020c */
[----:B------:R1:W4:Y:S04]  /*1ba0*/  LDG.E.CONSTANT R26, desc[UR8][R10.64] ;  /* 0x000000080a1a7981 */ /* 0x000328000c1e9900 */
[----:B------:R-:W4:Y:S01]  /*1bb0*/  LDG.E R29, desc[UR8][R8.64+0x8] ;  /* 0x00000808081d7981 */ /* 0x000f22000c1e1900 */
[----:B------:R-:W-:-:S03]  /*1bc0*/  IMAD.WIDE R20, R23, 0x4, R18 ;  /* 0x0000000417147825 */ /* 0x000fc600078e0212 */
[----:B------:R-:W5:Y:S04]  /*1bd0*/  LDG.E.CONSTANT R12, desc[UR8][R12.64] ;  /* 0x000000080c0c7981 */ /* 0x000f68000c1e9900 */
[----:B------:R-:W5:Y:S01]  /*1be0*/  LDG.E R28, desc[UR8][R8.64+0xc] ;  /* 0x00000c08081c7981 */ /* 0x000f62000c1e1900 */
[----:B0-----:R-:W-:-:S03]  /*1bf0*/  IMAD.WIDE R14, R23, 0x4, R20 ;  /* 0x00000004170e7825 */ /* 0x001fc600078e0214 */
[----:B------:R-:W5:Y:S04]  /*1c00*/  LDG.E.CONSTANT R18, desc[UR8][R18.64] ;  /* 0x0000000812127981 */ /* 0x000f68000c1e9900 */
[----:B------:R-:W5:Y:S01]  /*1c10*/  LDG.E R13, desc[UR8][R8.64+0x10] ;  /* 0x00001008080d7981 */ /* 0x000f62000c1e1900 */
[----:B-1----:R-:W-:-:S03]  /*1c20*/  IMAD.WIDE R10, R23, 0x4, R14 ;  /* 0x00000004170a7825 */ /* 0x002fc600078e020e */
[----:B------:R-:W5:Y:S04]  /*1c30*/  LDG.E.CONSTANT R20, desc[UR8][R20.64] ;  /* 0x0000000814147981 */ /* 0x000f68000c1e9900 */
[----:B------:R-:W5:Y:S04]  /*1c40*/  LDG.E R19, desc[UR8][R8.64+0x14] ;  /* 0x0000140808137981 */ /* 0x000f68000c1e1900 */
[----:B------:R-:W5:Y:S04]  /*1c50*/  LDG.E R17, desc[UR8][R8.64+0x18] ;  /* 0x0000180808117981 */ /* 0x000f68000c1e1900 */
[----:B------:R-:W5:Y:S04]  /*1c60*/  LDG.E.CONSTANT R14, desc[UR8][R14.64] ;  /* 0x000000080e0e7981 */ /* 0x000f68000c1e9900 */
[----:B------:R-:W5:Y:S04]  /*1c70*/  LDG.E R21, desc[UR8][R8.64+0x1c] ;  /* 0x00001c0808157981 */ /* 0x000f68000c1e1900 */
[----:B------:R-:W5:Y:S01]  /*1c80*/  LDG.E.CONSTANT R10, desc[UR8][R10.64] ;  /* 0x000000080a0a7981 */ /* 0x000f62000c1e9900 */
[----:B------:R-:W-:Y:S01]  /*1c90*/  IADD3 R22, PT, PT, R22, 0x8, RZ ;  /* 0x0000000816167810 */ /* 0x000fe20007ffe0ff */
[----:B---3--:R-:W-:-:S04]  /*1ca0*/  FFMA R7, R25, R7, R24 ;  /* 0x0000000719077223 */ /* 0x008fc80000000018 */
[----:B--2---:R-:W-:-:S04]  /*1cb0*/  FFMA R7, R16, R27, R7 ;  /* 0x0000001b10077223 */ /* 0x004fc80000000007 */
[----:B----4-:R-:W-:-:S04]  /*1cc0*/  FFMA R7, R26, R29, R7 ;  /* 0x0000001d1a077223 */ /* 0x010fc80000000007 */
[----:B-----5:R-:W-:-:S04]  /*1cd0*/  FFMA R7, R12, R28, R7 ;  /* 0x0000001c0c077223 */ /* 0x020fc80000000007 */
[----:B------:R-:W-:-:S04]  /*1ce0*/  FFMA R7, R18, R13, R7 ;  /* 0x0000000d12077223 */ /* 0x000fc80000000007 */
[----:B------:R-:W-:-:S04]  /*1cf0*/  FFMA R7, R20, R19, R7 ;  /* 0x0000001314077223 */ /* 0x000fc80000000007 */
[----:B------:R-:W-:-:S04]  /*1d00*/  FFMA R7, R14, R17, R7 ;  /* 0x000000110e077223 */ /* 0x000fc80000000007 */
[----:B------:R-:W-:-:S07]  /*1d10*/  FFMA R24, R10, R21, R7 ;  /* 0x000000150a187223 */ /* 0x000fce0000000007 */
.L_x_336:
[----:B------:R-:W-:Y:S05]  /*1d20*/  @!P2 BRA `(.L_x_335) ;  /* 0x0000000000b4a947 */ /* 0x000fea0003800000 */
[----:B------:R-:W-:Y:S01]  /*1d30*/  ISETP.NE.AND P2, PT, R4, RZ, PT ;  /* 0x000000ff0400720c */ /* 0x000fe20003f45270 */
[----:B------:R-:W-:-:S12]  /*1d40*/  @!P0 BRA `(.L_x_337) ;  /* 0x0000000000588947 */ /* 0x000fd80003800000 */
[----:B------:R-:W0:Y:S08]  /*1d50*/  LDC R15, c[0x0][0x3a4] ;  /* 0x0000e900ff0f7b82 */ /* 0x000e300000000800 */
[----:B------:R-:W2:Y:S08]  /*1d60*/  LDC.64 R8, c[0x0][0x380] ;  /* 0x0000e000ff087b82 */ /* 0x000eb00000000a00 */
[----:B------:R-:W3:Y:S01]  /*1d70*/  LDC.64 R10, c[0x0][0x390] ;  /* 0x0000e400ff0a7b82 */ /* 0x000ee20000000a00 */
[----:B0-----:R-:W-:-:S04]  /*1d80*/  IMAD R17, R22, R15, R5 ;  /* 0x0000000f16117224 */ /* 0x001fc800078e0205 */
[----:B--2---:R-:W-:-:S04]  /*1d90*/  IMAD.WIDE R16, R17, 0x4, R8 ;  /* 0x0000000411107825 */ /* 0x004fc800078e0208 */
[----:B---3--:R-:W-:-:S04]  /*1da0*/  IMAD.WIDE.U32 R8, R22, 0x4, R10 ;  /* 0x0000000416087825 */ /* 0x008fc800078e000a */
[C---:B------:R-:W-:Y:S01]  /*1db0*/  IMAD.WIDE R10, R15.reuse, 0x4, R16 ;  /* 0x000000040f0a7825 */ /* 0x040fe200078e0210 */
[----:B------:R-:W2:Y:S04]  /*1dc0*/  LDG.E R7, desc[UR8][R8.64] ;  /* 0x0000000808077981 */ /* 0x000ea8000c1e1900 */
[----:B------:R-:W2:Y:S01]  /*1dd0*/  LDG.E.CONSTANT R17, desc[UR8][R16.64] ;  /* 0x0000000810117981 */ /* 0x000ea2000c1e9900 */
[----:B------:R-:W-:-:S03]  /*1de0*/  IMAD.WIDE R12, R15, 0x4, R10 ;  /* 0x000000040f0c7825 */ /* 0x000fc600078e020a */
[----:B------:R-:W3:Y:S04]  /*1df0*/  LDG.E.CONSTANT R10, desc[UR8][R10.64] ;  /* 0x000000080a0a7981 */ /* 0x000ee8000c1e9900 */
[----:B------:R-:W3:Y:S01]  /*1e00*/  LDG.E R18, desc[UR8][R8.64+0x4] ;  /* 0x0000040808127981 */ /* 0x000ee2000c1e1900 */
[----:B------:R-:W-:-:S03]  /*1e10*/  IMAD.WIDE R14, R15, 0x4, R12 ;  /* 0x000000040f0e7825 */ /* 0x000fc600078e020c */
[----:B------:R-:W4:Y:S04]  /*1e20*/  LDG.E.CONSTANT R12, desc[UR8][R12.64] ;  /* 0x000000080c0c7981 */ /* 0x000f28000c1e9900 */
[----:B------:R-:W4:Y:S04]  /*1e30*/  LDG.E R19, desc[UR8][R8.64+0x8] ;  /* 0x0000080808137981 */ /* 0x000f28000c1e1900 */
[----:B------:R-:W5:Y:S04]  /*1e40*/  LDG.E.CONSTANT R14, desc[UR8][R14.64] ;  /* 0x000000080e0e7981 */ /* 0x000f68000c1e9900 */
[----:B------:R-:W5:Y:S01]  /*1e50*/  LDG.E R20, desc[UR8][R8.64+0xc] ;  /* 0x00000c0808147981 */ /* 0x000f62000c1e1900 */
[----:B------:R-:W-:Y:S01]  /*1e60*/  IADD3 R22, PT, PT, R22, 0x4, RZ ;  /* 0x0000000416167810 */ /* 0x000fe20007ffe0ff */
[----:B--2---:R-:W-:-:S04]  /*1e70*/  FFMA R7, R17, R7, R24 ;  /* 0x0000000711077223 */ /* 0x004fc80000000018 */
[----:B---3--:R-:W-:-:S04]  /*1e80*/  FFMA R7, R10, R18, R7 ;  /* 0x000000120a077223 */ /* 0x008fc80000000007 */
[----:B----4-:R-:W-:-:S04]  /*1e90*/  FFMA R7, R12, R19, R7 ;  /* 0x000000130c077223 */ /* 0x010fc80000000007 */
[----:B-----5:R-:W-:-:S07]  /*1ea0*/  FFMA R24, R14, R20, R7 ;  /* 0x000000140e187223 */ /* 0x020fce0000000007 */
.L_x_337:
[----:B------:R-:W-:Y:S05]  /*1eb0*/  @!P2 BRA `(.L_x_335) ;  /* 0x000000000050a947 */ /* 0x000fea0003800000 */
[----:B------:R-:W0:Y:S08]  /*1ec0*/  LDC R15, c[0x0][0x3a4] ;  /* 0x0000e900ff0f7b82 */ /* 0x000e300000000800 */
[----:B------:R-:W2:Y:S08]  /*1ed0*/  LDC.64 R8, c[0x0][0x390] ;  /* 0x0000e400ff087b82 */ /* 0x000eb00000000a00 */
[----:B------:R-:W3:Y:S01]  /*1ee0*/  LDC.64 R10, c[0x0][0x380] ;  /* 0x0000e000ff0a7b82 */ /* 0x000ee20000000a00 */
[----:B0-----:R-:W-:-:S02]  /*1ef0*/  IMAD R7, R22, R15, R5 ;  /* 0x0000000f16077224 */ /* 0x001fc400078e0205 */
[----:B--2---:R-:W-:-:S05]  /*1f00*/  IMAD.WIDE.U32 R8, R22, 0x4, R8 ;  /* 0x0000000416087825 */ /* 0x004fca00078e0008 */
[----:B------:R-:W2:Y:S01]  /*1f10*/  LDG.E R12, desc[UR8][R8.64] ;  /* 0x00000008080c7981 */ /* 0x000ea2000c1e1900 */
[----:B---3--:R-:W-:-:S05]  /*1f20*/  IMAD.WIDE R10, R7, 0x4, R10 ;  /* 0x00000004070a7825 */ /* 0x008fca00078e020a */
[----:B------:R-:W2:Y:S01]  /*1f30*/  LDG.E.CONSTANT R7, desc[UR8][R10.64] ;  /* 0x000000080a077981 */ /* 0x000ea2000c1e9900 */
[----:B------:R-:W-:Y:S01]  /*1f40*/  ISETP.NE.AND P2, PT, R4, 0x1, PT ;  /* 0x000000010400780c */ /* 0x000fe20003f45270 */
[----:B--2---:R-:W-:-:S12]  /*1f50*/  FFMA R24, R7, R12, R24 ;  /* 0x0000000c07187223 */ /* 0x004fd80000000018 */
[----:B------:R-:W-:Y:S05]  /*1f60*/  @!P2 BRA `(.L_x_335) ;  /* 0x000000000024a947 */ /* 0x000fea0003800000 */
[----:B------:R-:W-:Y:S01]  /*1f70*/  ISETP.NE.AND P2, PT, R4, 0x2, PT ;  /* 0x000000020400780c */ /* 0x000fe20003f45270 */
[C---:B------:R-:W-:Y:S01]  /*1f80*/  IMAD.WIDE R12, R15.reuse, 0x4, R10 ;  /* 0x000000040f0c7825 */ /* 0x040fe200078e020a */
[----:B------:R-:W2:Y:S11]  /*1f90*/  LDG.E R7, desc[UR8][R8.64+0x4] ;  /* 0x0000040808077981 */ /* 0x000eb6000c1e1900 */
[----:B------:R-:W-:Y:S01]  /*1fa0*/  @P2 IMAD.WIDE R10, R15, 0x4, R12 ;  /* 0x000000040f0a2825 */ /* 0x000fe200078e020c */
[----:B------:R-:W3:Y:S04]  /*1fb0*/  @P2 LDG.E R14, desc[UR8][R8.64+0x8] ;  /* 0x00000808080e2981 */ /* 0x000ee8000c1e1900 */
[----:B------:R-:W2:Y:S04]  /*1fc0*/  LDG.E.CONSTANT R13, desc[UR8][R12.64] ;  /* 0x000000080c0d7981 */ /* 0x000ea8000c1e9900 */
[----:B------:R-:W3:Y:S01]  /*1fd0*/  @P2 LDG.E.CONSTANT R11, desc[UR8][R10.64] ;  /* 0x000000080a0b2981 */ /* 0x000ee2000c1e9900 */
[----:B--2---:R-:W-:-:S04]  /*1fe0*/  FFMA R24, R13, R7, R24 ;  /* 0x000000070d187223 */ /* 0x004fc80000000018 */
[----:B---3--:R-:W-:-:S07]  /*1ff0*/  @P2 FFMA R24, R11, R14, R24 ;  /* 0x0000000e0b182223 */ /* 0x008fce0000000018 */
.L_x_335:
[----:B------:R-:W0:Y:S01]  /*2000*/  LDC.64 R8, c[0x0][0x398] ;  /* 0x0000e600ff087b82 */ /* 0x000e220000000a00 */
[----:B------:R-:W2:Y:S01]  /*2010*/  LDCU UR4, c[0x0][0x3a4] ;  /* 0x00007480ff0477ac */ /* 0x000ea20008000800 */
[C---:B0-----:R-:W-:Y:S01]  /*2020*/  IMAD.WIDE R8, R5.reuse, 0x4, R8 ;  /* 0x0000000405087825 */ /* 0x041fe200078e0208 */
[----:B------:R-:W-:-:S04]  /*2030*/  IADD3 R5, PT, PT, R5, UR6, RZ ;  /* 0x0000000605057c10 */ /* 0x000fc8000fffe0ff */
[----:B------:R0:W-:Y:S01]  /*2040*/  STG.E desc[UR8][R8.64], R24 ;  /* 0x0000001808007986 */ /* 0x0001e2000c101908 */
[----:B--2---:R-:W-:-:S13]  /*2050*/  ISETP.GE.AND P2, PT, R5, UR4, PT ;  /* 0x0000000405007c0c */ /* 0x004fda000bf46270 */
[----:B0-----:R-:W-:Y:S05]  /*2060*/  @!P2 BRA `(.L_x_338) ;  /* 0xfffffff40024a947 */ /* 0x001fea000383ffff */
[----:B------:R-:W-:Y:S05]  /*2070*/  EXIT ;  /* 0x000000000000794d */ /* 0x000fea0003800000 */
        .weak           $__internal_11_$__cuda_sm3x_div_rn_noftz_f32_slowpath
        .type           $__internal_11_$__cuda_sm3x_div_rn_noftz_f32_slowpath,@function
        .size           $__internal_11_$__cuda_sm3x_div_rn_noftz_f32_slowpath,(.L_x_380 - $__internal_11_$__cuda_sm3x_div_rn_noftz_f32_slowpath)
$__internal_11_$__cuda_sm3x_div_rn_noftz_f32_slowpath:
        /* <DEDUP_REMOVED lines=29> */
[----:B------:R-:W-:Y:S01]  /*2250*/  @P0 IMAD.MOV.U32 R2, RZ, RZ, RZ ;  /* 0x000000ffff020224 */ /* 0x000fe200078e00ff */
[----:B------:R-:W-:Y:S01]  /*2260*/  @!P0 MOV R2, 0xffffffc0 ;  /* 0xffffffc000028802 */ /* 0x000fe20000000f00 */
[----:B------:R-:W-:Y:S01]  /*2270*/  @!P0 FFMA R0, R0, 1.84467440737095516160e+19, RZ ;  /* 0x5f80000000008823 */ /* 0x000fe200000000ff */
[----:B------:R-:W-:Y:S02]  /*2280*/  @!P1 FFMA R3, R3, 1.84467440737095516160e+19, RZ ;  /* 0x5f80000003039823 */ /* 0x000fe400000000ff */
[----:B------:R-:W-:-:S07]  /*2290*/  @!P1 IADD3 R2, PT, PT, R2, 0x40, RZ ;  /* 0x0000004002029810 */ /* 0x000fce0007ffe0ff */
.L_x_340:
[----:B------:R-:W-:Y:S01]  /*22a0*/  LEA R20, R4, 0xc0800000, 0x17 ;  /* 0xc080000004147811 */ /* 0x000fe200078eb8ff */
[----:B------:R-:W-:Y:S01]  /*22b0*/  BSSY.RECONVERGENT B3, `(.L_x_345) ;  /* 0x0000036000037945 */ /* 0x000fe20003800200 */
[----:B------:R-:W-:Y:S02]  /*22c0*/  IADD3 R17, PT, PT, R16, -0x7f, RZ ;  /* 0xffffff8110117810 */ /* 0x000fe40007ffe0ff */
[----:B------:R-:W-:-:S03]  /*22d0*/  IADD3 R20, PT, PT, -R20, R3, RZ ;  /* 0x0000000314147210 */ /* 0x000fc60007ffe1ff */
[C---:B------:R-:W-:Y:S01]  /*22e0*/  IMAD R0, R17.reuse, -0x800000, R0 ;  /* 0xff80000011007824 */ /* 0x040fe200078e0200 */
        /* <DEDUP_REMOVED lines=46> */
.L_x_347:
[----:B------:R-:W-:-:S04]  /*25d0*/  LOP3.LUT R0, R0, 0x80000000, RZ, 0xc0, !PT ;  /* 0x8000000000007812 */ /* 0x000fc800078ec0ff */
[----:B------:R-:W-:Y:S01]  /*25e0*/  LOP3.LUT R0, R0, 0x7f800000, RZ, 0xfc, !PT ;  /* 0x7f80000000007812 */ /* 0x000fe200078efcff */
[----:B------:R-:W-:Y:S06]  /*25f0*/  BRA `(.L_x_348) ;  /* 0x0000000000047947 */ /* 0x000fec0003800000 */
.L_x_346:
[----:B------:R-:W-:-:S07]  /*2600*/  LEA R0, R17, R0, 0x17 ;  /* 0x0000000011007211 */ /* 0x000fce00078eb8ff */
.L_x_348:
[----:B------:R-:W-:Y:S05]  /*2610*/  BSYNC.RECONVERGENT B3 ;  /* 0x0000000000037941 */ /* 0x000fea0003800200 */
.L_x_345:
[----:B------:R-:W-:Y:S05]  /*2620*/  BRA `(.L_x_349) ;  /* 0x0000000000207947 */ /* 0x000fea0003800000 */
.L_x_344:
[----:B------:R-:W-:-:S04]  /*2630*/  LOP3.LUT R0, R3, 0x80000000, R0, 0x48, !PT ;  /* 0x8000000003007812 */ /* 0x000fc800078e4800 */
[----:B------:R-:W-:Y:S01]  /*2640*/  LOP3.LUT R0, R0, 0x7f800000, RZ, 0xfc, !PT ;  /* 0x7f80000000007812 */ /* 0x000fe200078efcff */
[----:B------:R-:W-:Y:S06]  /*2650*/  BRA `(.L_x_349) ;  /* 0x0000000000147947 */ /* 0x000fec0003800000 */
.L_x_343:
[----:B------:R-:W-:Y:S01]  /*2660*/  LOP3.LUT R0, R3, 0x80000000, R0, 0x48, !PT ;  /* 0x8000000003007812 */ /* 0x000fe200078e4800 */
[----:B------:R-:W-:Y:S06]  /*2670*/  BRA `(.L_x_349) ;  /* 0x00000000000c7947 */ /* 0x000fec0003800000 */
.L_x_342:
[----:B------:R-:W0:Y:S01]  /*2680*/  MUFU.RSQ R0, -QNAN ;  /* 0xffc0000000007908 */ /* 0x000e220000001400 */
[----:B------:R-:W-:Y:S05]  /*2690*/  BRA `(.L_x_349) ;  /* 0x0000000000047947 */ /* 0x000fea0003800000 */
.L_x_341:
[----:B------:R-:W-:-:S07]  /*26a0*/  FADD.FTZ R0, R0, R3 ;  /* 0x0000000300007221 */ /* 0x000fce0000010000 */
.L_x_349:
[----:B------:R-:W-:Y:S05]  /*26b0*/  BSYNC.RECONVERGENT B2 ;  /* 0x0000000000027941 */ /* 0x000fea0003800200 */
.L_x_339:
[----:B------:R-:W-:Y:S01]  /*26c0*/  HFMA2 R3, -RZ, RZ, 0, 0 ;  /* 0x00000000ff037431 */ /* 0x000fe200000001ff */
[----:B------:R-:W-:-:S04]  /*26d0*/  MOV R2, R6 ;  /* 0x0000000600027202 */ /* 0x000fc80000000f00 */
[----:B0-----:R-:W-:Y:S05]  /*26e0*/  RET.REL.NODEC R2 `(_Z33attention_selection_tensor_kernelPKfS0_PfS1_iiif) ;  /* 0xffffffd802447950 */ /* 0x001fea0003c3ffff */
.L_x_350:
        /* <DEDUP_REMOVED lines=9> */
.L_x_380:


//--------------------- .text._Z25multi_scale_fusion_kernelPKfS0_Pfiii --------------------------
	.section	.text._Z25multi_scale_fusion_kernelPKfS0_Pfiii,"ax",@progbits
	.align	128
        .global         _Z25multi_scale_fusion_kernelPKfS0_Pfiii
        .type           _Z25multi_scale_fusion_kernelPKfS0_Pfiii,@function
        .size           _Z25multi_scale_fusion_kernelPKfS0_Pfiii,(.L_x_381 - _Z25multi_scale_fusion_kernelPKfS0_Pfiii)
        .other          _Z25multi_scale_fusion_kernelPKfS0_Pfiii,@"STO_CUDA_ENTRY STV_DEFAULT"
_Z25multi_scale_fusion_kernelPKfS0_Pfiii:
.text._Z25multi_scale_fusion_kernelPKfS0_Pfiii:
[----:B------:R-:W-:Y:S01]  /*0000*/  LDC R1, c[0x0][0x37c] ;  /* 0x0000df00ff017b82 */ /* 0x000fe20000000800 */
[----:B------:R-:W0:Y:S07]  /*0010*/  S2R R8, SR_TID.X ;  /* 0x0000000000087919 */ /* 0x000e2e0000002100 */
[----:B------:R-:W1:Y:S01]  /*0020*/  S2UR UR8, SR_CTAID.X ;  /* 0x00000000000879c3 */ /* 0x000e620000002500 */
[----:B------:R-:W1:Y:S01]  /*0030*/  LDCU UR4, c[0x0][0x360] ;  /* 0x00006c00ff0477ac */ /* 0x000e620008000800 */
[----:B------:R-:W2:Y:S06]  /*0040*/  LDCU UR5, c[0x0][0x3a0] ;  /* 0x00007400ff0577ac */ /* 0x000eac0008000800 */
[----:B------:R-:W2:Y:S01]  /*0050*/  LDC R7, c[0x0][0x398] ;  /* 0x0000e600ff077b82 */ /* 0x000ea20000000800 */
[----:B-1----:R-:W-:-:S06]  /*0060*/  UIMAD UR8, UR8, UR4, URZ ;  /* 0x00000004080872a4 */ /* 0x002fcc000f8e02ff */
[----:B0-----:R-:W-:Y:S01]  /*0070*/  IADD3 R6, PT, PT, R8, UR8, RZ ;  /* 0x0000000808067c10 */ /* 0x001fe2000fffe0ff */
[----:B--2---:R-:W-:-:S05]  /*0080*/  IMAD R7, R7, UR5, RZ ;  /* 0x0000000507077c24 */ /* 0x004fca000f8e02ff */
[----:B------:R-:W-:-:S13]  /*0090*/  ISETP.GE.AND P0, PT, R6, R7, PT ;  /* 0x000000070600720c */ /* 0x000fda0003f06270 */
        /* <DEDUP_REMOVED lines=8> */
[----:B------:R-:W-:Y:S02]  /*0120*/  UIMAD UR4, UR7, UR7, URZ ;  /* 0x00000007070472a4 */ /* 0x000fe4000f8e02ff */
[----:B------:R-:W-:-:S04]  /*0130*/  ULOP3.LUT UR9, UR7, 0x3, URZ, 0xc0, !UPT ;  /* 0x0000000307097892 */ /* 0x000fc8000f8ec0ff */
[----:B------:R-:W-:Y:S01]  /*0140*/  I2FP.F32.U32 R3, UR4 ;  /* 0x0000000400037c45 */ /* 0x000fe20008201000 */
[----:B------:R-:W-:Y:S01]  /*0150*/  UMOV UR4, URZ ;  /* 0x000000ff00047c82 */ /* 0x000fe20008000000 */
[----:B------:R-:W-:Y:S06]  /*0160*/  BRA.U !UP0, `(.L_x_352) ;  /* 0x00000009081c7547 */ /* 0x000fec000b800000 */
[----:B------:R-:W0:Y:S01]  /*0170*/  LDCU.64 UR10, c[0x0][0x388] ;  /* 0x00007100ff0a77ac */ /* 0x000e220008000a00 */
[----:B------:R-:W1:Y:S01]  /*0180*/  LDC.64 R14, c[0x0][0x380] ;  /* 0x0000e000ff0e7b82 */ /* 0x000e620000000a00 */
[----:B------:R-:W-:Y:S02]  /*0190*/  MOV R18, RZ ;  /* 0x000000ff00127202 */ /* 0x000fe40000000f00 */
[----:B------:R-:W-:Y:S01]  /*01a0*/  MOV R5, R6 ;  /* 0x0000000600057202 */ /* 0x000fe20000000f00 */
[----:B------:R-:W-:Y:S02]  /*01b0*/  ULOP3.LUT UR4, UR7, 0x7ffffffc, URZ, 0xc0, !UPT ;  /* 0x7ffffffc07047892 */ /* 0x000fe4000f8ec0ff */
[----:B0-----:R-:W-:-:S04]  /*01c0*/  UIADD3 UR5, UP0, UPT, UR10, 0x8, URZ ;  /* 0x000000080a057890 */ /* 0x001fc8000ff1e0ff */
[----:B------:R-:W-:Y:S02]  /*01d0*/  UIADD3.X UR6, UPT, UPT, URZ, UR11, URZ, UP0, !UPT ;  /* 0x0000000bff067290 */ /* 0x000fe400087fe4ff */
[----:B------:R-:W-:Y:S01]  /*01e0*/  MOV R12, UR5 ;  /* 0x00000005000c7c02 */ /* 0x000fe20008000f00 */
[----:B------:R-:W-:-:S03]  /*01f0*/  UMOV UR5, URZ ;  /* 0x000000ff00057c82 */ /* 0x000fc60008000000 */
[----:B------:R-:W-:-:S07]  /*0200*/  IMAD.U32 R13, RZ, RZ, UR6 ;  /* 0x00000006ff0d7e24 */ /* 0x000fce000f8e00ff */
.L_x_357:
[----:B-1----:R-:W-:Y:S01]  /*0210*/  IMAD.WIDE R16, R5, 0x4, R14 ;  /* 0x0000000405107825 */ /* 0x002fe200078e020e */
[----:B------:R-:W2:Y:S04]  /*0220*/  LDG.E.CONSTANT R9, desc[UR12][R12.64+-0x8] ;  /* 0xfffff80c0c097981 */ /* 0x000ea8000c1e9900 */
[----:B------:R-:W2:Y:S01]  /*0230*/  LDG.E.CONSTANT R2, desc[UR12][R16.64] ;  /* 0x0000000c10027981 */ /* 0x000ea2000c1e9900 */
[----:B------:R-:W0:Y:S01]  /*0240*/  MUFU.RCP R4, R3 ;  /* 0x0000000300047308 */ /* 0x000e220000001000 */
[----:B------:R-:W-:-:S05]  /*0250*/  I2FP.F32.U32 R0, UR5 ;  /* 0x0000000500007c45 */ /* 0x000fca0008201000 */
[----:B------:R-:W-:-:S04]  /*0260*/  FMUL R11, R0, -0.5 ;  /* 0xbf000000000b7820 */ /* 0x000fc80000400000 */
[----:B------:R-:W-:-:S04]  /*0270*/  FMUL R0, R0, R11 ;  /* 0x0000000b00007220 */ /* 0x000fc80000400000 */
[----:B------:R-:W1:Y:S01]  /*0280*/  FCHK P0, R0, R3 ;  /* 0x0000000300007302 */ /* 0x000e620000000000 */
[----:B0-----:R-:W-:-:S04]  /*0290*/  FFMA R19, -R3, R4, 1 ;  /* 0x3f80000003137423 */ /* 0x001fc80000000104 */
[----:B------:R-:W-:-:S04]  /*02a0*/  FFMA R19, R4, R19, R4 ;  /* 0x0000001304137223 */ /* 0x000fc80000000004 */
[----:B------:R-:W-:-:S04]  /*02b0*/  FFMA R4, R0, R19, RZ ;  /* 0x0000001300047223 */ /* 0x000fc800000000ff */
[----:B------:R-:W-:-:S04]  /*02c0*/  FFMA R10, -R3, R4, R0 ;  /* 0x00000004030a7223 */ /* 0x000fc80000000100 */
[----:B------:R-:W-:Y:S01]  /*02d0*/  FFMA R4, R19, R10, R4 ;  /* 0x0000000a13047223 */ /* 0x000fe20000000004 */
[----:B--2---:R-:W-:Y:S01]  /*02e0*/  FMUL R9, R9, R2 ;  /* 0x0000000209097220 */ /* 0x004fe20000400000 */
[----:B-1----:R-:W-:Y:S06]  /*02f0*/  @!P0 BRA `(.L_x_353) ;  /* 0x00000000000c8947 */ /* 0x002fec0003800000 */
[----:B------:R-:W-:-:S07]  /*0300*/  MOV R10, 0x320 ;  /* 0x00000320000a7802 */ /* 0x000fce0000000f00 */
[----:B------:R-:W-:Y:S05]  /*0310*/  CALL.REL.NOINC `($__internal_12_$__cuda_sm3x_div_rn_noftz_f32_slowpath) ;  /* 0x0000000800847944 */ /* 0x000fea0003c00000 */
[----:B------:R-:W-:-:S07]  /*0320*/  MOV R4, R0 ;  /* 0x0000000000047202 */ /* 0x000fce0000000f00 */
.L_x_353:
[----:B------:R-:W-:Y:S01]  /*0330*/  IMAD.WIDE R16, R7, 0x4, R16 ;  /* 0x0000000407107825 */ /* 0x000fe200078e0210 */
[----:B------:R-:W2:Y:S04]  /*0340*/  LDG.E.CONSTANT R11, desc[UR12][R12.64+-0x4] ;  /* 0xfffffc0c0c0b7981 */ /* 0x000ea8000c1e9900 */
[----:B------:R-:W2:Y:S01]  /*0350*/  LDG.E.CONSTANT R2, desc[UR12][R16.64] ;  /* 0x0000000c10027981 */ /* 0x000ea2000c1e9900 */
[----:B------:R-:W-:Y:S01]  /*0360*/  HFMA2 R19, -RZ, RZ, 0.96630859375, -0.0022525787353515625 ;  /* 0x3bbb989dff137431 */ /* 0x000fe200000001ff */
[----:B------:R-:W-:Y:S01]  /*0370*/  MOV R21, 0x437c0000 ;  /* 0x437c000000157802 */ /* 0x000fe20000000f00 */
[----:B------:R-:W-:-:S03]  /*0380*/  UIADD3 UR6, UPT, UPT, UR5, 0x1, URZ ;  /* 0x0000000105067890 */ /* 0x000fc6000fffe0ff */
[----:B------:R-:W-:-:S04]  /*0390*/  FFMA.SAT R0, R4, R19, 0.5 ;  /* 0x3f00000004007423 */ /* 0x000fc80000002013 */
[----:B------:R-:W-:Y:S02]  /*03a0*/  FFMA.RM R10, R0, R21, 12582913 ;  /* 0x4b400001000a7423 */ /* 0x000fe40000004015 */
[----:B------:R-:W0:Y:S02]  /*03b0*/  MUFU.RCP R0, R3 ;  /* 0x0000000300007308 */ /* 0x000e240000001000 */
[C---:B------:R-:W-:Y:S01]  /*03c0*/  FADD R19, R10.reuse, -12583039 ;  /* 0xcb40007f0a137421 */ /* 0x040fe20000000000 */
[----:B------:R-:W-:-:S03]  /*03d0*/  SHF.L.U32 R10, R10, 0x17, RZ ;  /* 0x000000170a0a7819 */ /* 0x000fc600000006ff */
[----:B------:R-:W-:-:S04]  /*03e0*/  FFMA R19, R4, 1.4426950216293334961, -R19 ;  /* 0x3fb8aa3b04137823 */ /* 0x000fc80000000813 */
[----:B------:R-:W-:Y:S01]  /*03f0*/  FFMA R19, R4, 1.925963033500011079e-08, R19 ;  /* 0x32a5706004137823 */ /* 0x000fe20000000013 */
[----:B------:R-:W-:-:S05]  /*0400*/  I2FP.F32.U32 R4, UR6 ;  /* 0x0000000600047c45 */ /* 0x000fca0008201000 */
[C---:B------:R-:W-:Y:S01]  /*0410*/  FMUL R21, R4.reuse, -0.5 ;  /* 0xbf00000004157820 */ /* 0x040fe20000400000 */
[----:B------:R-:W1:Y:S01]  /*0420*/  MUFU.EX2 R19, R19 ;  /* 0x0000001300137308 */ /* 0x000e620000000800 */
[----:B0-----:R-:W-:Y:S02]  /*0430*/  FFMA R23, -R3, R0, 1 ;  /* 0x3f80000003177423 */ /* 0x001fe40000000100 */
[----:B------:R-:W-:Y:S02]  /*0440*/  FMUL R20, R4, R21 ;  /* 0x0000001504147220 */ /* 0x000fe40000400000 */
[----:B------:R-:W-:-:S03]  /*0450*/  FFMA R0, R0, R23, R0 ;  /* 0x0000001700007223 */ /* 0x000fc60000000000 */
[----:B------:R-:W0:Y:S01]  /*0460*/  FCHK P0, R20, R3 ;  /* 0x0000000314007302 */ /* 0x000e220000000000 */
[----:B------:R-:W-:-:S04]  /*0470*/  FFMA R21, R0, R20, RZ ;  /* 0x0000001400157223 */ /* 0x000fc800000000ff */
[----:B------:R-:W-:Y:S01]  /*0480*/  FFMA R4, -R3, R21, R20 ;  /* 0x0000001503047223 */ /* 0x000fe20000000114 */
[----:B-1----:R-:W-:-:S03]  /*0490*/  FMUL R10, R10, R19 ;  /* 0x000000130a0a7220 */ /* 0x002fc60000400000 */
[----:B------:R-:W-:Y:S01]  /*04a0*/  FFMA R0, R0, R4, R21 ;  /* 0x0000000400007223 */ /* 0x000fe20000000015 */
[----:B------:R-:W-:Y:S01]  /*04b0*/  FFMA R9, R9, R10, R18 ;  /* 0x0000000a09097223 */ /* 0x000fe20000000012 */
[----:B--2---:R-:W-:Y:S01]  /*04c0*/  FMUL R18, R11, R2 ;  /* 0x000000020b127220 */ /* 0x004fe20000400000 */
[----:B0-----:R-:W-:Y:S06]  /*04d0*/  @!P0 BRA `(.L_x_354) ;  /* 0x00000000000c8947 */ /* 0x001fec0003800000 */
[----:B------:R-:W-:Y:S02]  /*04e0*/  MOV R0, R20 ;  /* 0x0000001400007202 */ /* 0x000fe40000000f00 */
[----:B------:R-:W-:-:S07]  /*04f0*/  MOV R10, 0x510 ;  /* 0x00000510000a7802 */ /* 0x000fce0000000f00 */
[----:B------:R-:W-:Y:S05]  /*0500*/  CALL.REL.NOINC `($__internal_12_$__cuda_sm3x_div_rn_noftz_f32_slowpath) ;  /* 0x0000000800087944 */ /* 0x000fea0003c00000 */
.L_x_354:
[----:B------:R-:W-:Y:S01]  /*0510*/  IMAD.WIDE R16, R7, 0x4, R16 ;  /* 0x0000000407107825 */ /* 0x000fe200078e0210 */
[----:B------:R-:W2:Y:S04]  /*0520*/  LDG.E.CONSTANT R11, desc[UR12][R12.64] ;  /* 0x0000000c0c0b7981 */ /* 0x000ea8000c1e9900 */
[----:B------:R-:W2:Y:S01]  /*0530*/  LDG.E.CONSTANT R2, desc[UR12][R16.64] ;  /* 0x0000000c10027981 */ /* 0x000ea2000c1e9900 */
[----:B------:R-:W-:Y:S01]  /*0540*/  IMAD.MOV.U32 R19, RZ, RZ, 0x3bbb989d ;  /* 0x3bbb989dff137424 */ /* 0x000fe200078e00ff */
[----:B------:R-:W-:Y:S01]  /*0550*/  MOV R21, 0x437c0000 ;  /* 0x437c000000157802 */ /* 0x000fe20000000f00 */
[----:B------:R-:W0:Y:S01]  /*0560*/  MUFU.RCP R20, R3 ;  /* 0x0000000300147308 */ /* 0x000e220000001000 */
[----:B------:R-:W-:Y:S01]  /*0570*/  UIADD3 UR6, UPT, UPT, UR5, 0x2, URZ ;  /* 0x0000000205067890 */ /* 0x000fe2000fffe0ff */
[----:B------:R-:W-:-:S04]  /*0580*/  FFMA.SAT R4, R0, R19, 0.5 ;  /* 0x3f00000000047423 */ /* 0x000fc80000002013 */
[----:B------:R-:W-:Y:S01]  /*0590*/  FFMA.RM R4, R4, R21, 12582913 ;  /* 0x4b40000104047423 */ /* 0x000fe20000004015 */
[----:B------:R-:W-:-:S03]  /*05a0*/  I2FP.F32.U32 R10, UR6 ;  /* 0x00000006000a7c45 */ /* 0x000fc60008201000 */
[C---:B------:R-:W-:Y:S01]  /*05b0*/  FADD R19, R4.reuse, -12583039 ;  /* 0xcb40007f04137421 */ /* 0x040fe20000000000 */
[----:B------:R-:W-:Y:S01]  /*05c0*/  SHF.L.U32 R4, R4, 0x17, RZ ;  /* 0x0000001704047819 */ /* 0x000fe200000006ff */
[----:B------:R-:W-:Y:S02]  /*05d0*/  FMUL R21, R10, -0.5 ;  /* 0xbf0000000a157820 */ /* 0x000fe40000400000 */
[----:B------:R-:W-:Y:S01]  /*05e0*/  FFMA R19, R0, 1.4426950216293334961, -R19 ;  /* 0x3fb8aa3b00137823 */ /* 0x000fe20000000813 */
[----:B0-----:R-:W-:-:S03]  /*05f0*/  FFMA R23, -R3, R20, 1 ;  /* 0x3f80000003177423 */ /* 0x001fc60000000114 */
[----:B------:R-:W-:Y:S01]  /*0600*/  FFMA R19, R0, 1.925963033500011079e-08, R19 ;  /* 0x32a5706000137823 */ /* 0x000fe20000000013 */
[----:B------:R-:W-:Y:S01]  /*0610*/  FFMA R0, R20, R23, R20 ;  /* 0x0000001714007223 */ /* 0x000fe20000000014 */
[----:B------:R-:W-:-:S04]  /*0620*/  FMUL R20, R10, R21 ;  /* 0x000000150a147220 */ /* 0x000fc80000400000 */
[----:B------:R-:W0:Y:S01]  /*0630*/  MUFU.EX2 R19, R19 ;  /* 0x0000001300137308 */ /* 0x000e220000000800 */
[----:B------:R-:W-:-:S04]  /*0640*/  FFMA R21, R0, R20, RZ ;  /* 0x0000001400157223 */ /* 0x000fc800000000ff */
[----:B------:R-:W-:-:S03]  /*0650*/  FFMA R10, -R3, R21, R20 ;  /* 0x00000015030a7223 */ /* 0x000fc60000000114 */
[----:B------:R-:W1:Y:S01]  /*0660*/  FCHK P0, R20, R3 ;  /* 0x0000000314007302 */ /* 0x000e620000000000 */
[----:B------:R-:W-:Y:S01]  /*0670*/  FFMA R0, R0, R10, R21 ;  /* 0x0000000a00007223 */ /* 0x000fe20000000015 */
[----:B0-----:R-:W-:-:S04]  /*0680*/  FMUL R4, R4, R19 ;  /* 0x0000001304047220 */ /* 0x001fc80000400000 */
[----:B------:R-:W-:Y:S01]  /*0690*/  FFMA R18, R18, R4, R9 ;  /* 0x0000000412127223 */ /* 0x000fe20000000009 */
[----:B--2---:R-:W-:Y:S01]  /*06a0*/  FMUL R9, R11, R2 ;  /* 0x000000020b097220 */ /* 0x004fe20000400000 */
[----:B-1----:R-:W-:Y:S06]  /*06b0*/  @!P0 BRA `(.L_x_355) ;  /* 0x00000000000c8947 */ /* 0x002fec0003800000 */
[----:B------:R-:W-:Y:S02]  /*06c0*/  MOV R0, R20 ;  /* 0x0000001400007202 */ /* 0x000fe40000000f00 */
[----:B------:R-:W-:-:S07]  /*06d0*/  MOV R10, 0x6f0 ;  /* 0x000006f0000a7802 */ /* 0x000fce0000000f00 */
[----:B------:R-:W-:Y:S05]  /*06e0*/  CALL.REL.NOINC `($__internal_12_$__cuda_sm3x_div_rn_noftz_f32_slowpath) ;  /* 0x0000000400907944 */ /* 0x000fea0003c00000 */
.L_x_355:
[----:B------:R-:W-:Y:S01]  /*06f0*/  IMAD.WIDE R16, R7, 0x4, R16 ;  /* 0x0000000407107825 */ /* 0x000fe200078e0210 */
[----:B------:R-:W2:Y:S04]  /*0700*/  LDG.E.CONSTANT R2, desc[UR12][R12.64+0x4] ;  /* 0x0000040c0c027981 */ /* 0x000ea8000c1e9900 */
[----:B------:R0:W2:Y:S01]  /*0710*/  LDG.E.CONSTANT R11, desc[UR12][R16.64] ;  /* 0x0000000c100b7981 */ /* 0x0000a2000c1e9900 */
[----:B------:R-:W-:Y:S01]  /*0720*/  HFMA2 R19, -RZ, RZ, 0.96630859375, -0.0022525787353515625 ;  /* 0x3bbb989dff137431 */ /* 0x000fe200000001ff */
[----:B------:R-:W-:Y:S01]  /*0730*/  MOV R21, 0x437c0000 ;  /* 0x437c000000157802 */ /* 0x000fe20000000f00 */
[----:B------:R-:W-:Y:S01]  /*0740*/  UIADD3 UR6, UPT, UPT, UR5, 0x3, URZ ;  /* 0x0000000305067890 */ /* 0x000fe2000fffe0ff */
[----:B------:R-:W1:Y:S05]  /*0750*/  MUFU.RCP R20, R3 ;  /* 0x0000000300147308 */ /* 0x000e6a0000001000 */
[----:B------:R-:W-:Y:S01]  /*0760*/  I2FP.F32.U32 R10, UR6 ;  /* 0x00000006000a7c45 */ /* 0x000fe20008201000 */
[----:B------:R-:W-:-:S04]  /*0770*/  FFMA.SAT R4, R0, R19, 0.5 ;  /* 0x3f00000000047423 */ /* 0x000fc80000002013 */
[----:B0-----:R-:W-:Y:S01]  /*0780*/  FMUL R17, R10, -0.5 ;  /* 0xbf0000000a117820 */ /* 0x001fe20000400000 */
[----:B------:R-:W-:-:S03]  /*0790*/  FFMA.RM R4, R4, R21, 12582913 ;  /* 0x4b40000104047423 */ /* 0x000fc60000004015 */
[----:B------:R-:W-:Y:S01]  /*07a0*/  FMUL R16, R10, R17 ;  /* 0x000000110a107220 */ /* 0x000fe20000400000 */
[C---:B------:R-:W-:Y:S01]  /*07b0*/  FADD R19, R4.reuse, -12583039 ;  /* 0xcb40007f04137421 */ /* 0x040fe20000000000 */
[----:B------:R-:W-:Y:S02]  /*07c0*/  IMAD.SHL.U32 R4, R4, 0x800000, RZ ;  /* 0x0080000004047824 */ /* 0x000fe400078e00ff */
[----:B-1----:R-:W-:Y:S01]  /*07d0*/  FFMA R21, -R3, R20, 1 ;  /* 0x3f80000003157423 */ /* 0x002fe20000000114 */
[----:B------:R-:W-:Y:S01]  /*07e0*/  FCHK P0, R16, R3 ;  /* 0x0000000310007302 */ /* 0x000fe20000000000 */
[----:B------:R-:W-:-:S04]  /*07f0*/  FFMA R19, R0, 1.4426950216293334961, -R19 ;  /* 0x3fb8aa3b00137823 */ /* 0x000fc80000000813 */
[----:B------:R-:W-:Y:S01]  /*0800*/  FFMA R19, R0, 1.925963033500011079e-08, R19 ;  /* 0x32a5706000137823 */ /* 0x000fe20000000013 */
[----:B------:R-:W-:-:S04]  /*0810*/  FFMA R0, R20, R21, R20 ;  /* 0x0000001514007223 */ /* 0x000fc80000000014 */
[----:B------:R-:W-:Y:S01]  /*0820*/  FFMA R17, R0, R16, RZ ;  /* 0x0000001000117223 */ /* 0x000fe200000000ff */
[----:B------:R-:W0:Y:S03]  /*0830*/  MUFU.EX2 R19, R19 ;  /* 0x0000001300137308 */ /* 0x000e260000000800 */
[----:B------:R-:W-:-:S04]  /*0840*/  FFMA R10, -R3, R17, R16 ;  /* 0x00000011030a7223 */ /* 0x000fc80000000110 */
[----:B------:R-:W-:Y:S01]  /*0850*/  FFMA R0, R0, R10, R17 ;  /* 0x0000000a00007223 */ /* 0x000fe20000000011 */
[----:B0-----:R-:W-:-:S04]  /*0860*/  FMUL R4, R4, R19 ;  /* 0x0000001304047220 */ /* 0x001fc80000400000 */
[----:B------:R-:W-:Y:S01]  /*0870*/  FFMA R18, R9, R4, R18 ;  /* 0x0000000409127223 */ /* 0x000fe20000000012 */
[----:B--2---:R-:W-:Y:S01]  /*0880*/  FMUL R9, R2, R11 ;  /* 0x0000000b02097220 */ /* 0x004fe20000400000 */
[----:B------:R-:W-:Y:S06]  /*0890*/  @!P0 BRA `(.L_x_356) ;  /* 0x00000000000c8947 */ /* 0x000fec0003800000 */
[----:B------:R-:W-:Y:S02]  /*08a0*/  MOV R0, R16 ;  /* 0x0000001000007202 */ /* 0x000fe40000000f00 */
[----:B------:R-:W-:-:S07]  /*08b0*/  MOV R10, 0x8d0 ;  /* 0x000008d0000a7802 */ /* 0x000fce0000000f00 */
[----:B------:R-:W-:Y:S05]  /*08c0*/  CALL.REL.NOINC `($__internal_12_$__cuda_sm3x_div_rn_noftz_f32_slowpath) ;  /* 0x0000000400187944 */ /* 0x000fea0003c00000 */
.L_x_356:
[----:B------:R-:W-:Y:S01]  /*08d0*/  MOV R11, 0x3bbb989d ;  /* 0x3bbb989d000b7802 */ /* 0x000fe20000000f00 */
[----:B------:R-:W-:Y:S01]  /*08e0*/  UIADD3 UR5, UPT, UPT, UR5, 0x4, URZ ;  /* 0x0000000405057890 */ /* 0x000fe2000fffe0ff */
[----:B------:R-:W-:Y:S01]  /*08f0*/  MOV R17, 0x437c0000 ;  /* 0x437c000000117802 */ /* 0x000fe20000000f00 */
[----:B------:R-:W-:Y:S01]  /*0900*/  IMAD R5, R7, 0x4, R5 ;  /* 0x0000000407057824 */ /* 0x000fe200078e0205 */
[----:B------:R-:W-:Y:S01]  /*0910*/  IADD3 R12, P0, PT, R12, 0x10, RZ ;  /* 0x000000100c0c7810 */ /* 0x000fe20007f1e0ff */
[----:B------:R-:W-:Y:S01]  /*0920*/  FFMA.SAT R2, R0, R11, 0.5 ;  /* 0x3f00000000027423 */ /* 0x000fe2000000200b */
[----:B------:R-:W-:Y:S02]  /*0930*/  UISETP.NE.AND UP0, UPT, UR5, UR4, UPT ;  /* 0x000000040500728c */ /* 0x000fe4000bf05270 */
[----:B------:R-:W-:Y:S01]  /*0940*/  IADD3.X R13, PT, PT, RZ, R13, RZ, P0, !PT ;  /* 0x0000000dff0d7210 */ /* 0x000fe200007fe4ff */
[----:B------:R-:W-:-:S04]  /*0950*/  FFMA.RM R2, R2, R17, 12582913 ;  /* 0x4b40000102027423 */ /* 0x000fc80000004011 */
[C---:B------:R-:W-:Y:S01]  /*0960*/  FADD R11, R2.reuse, -12583039 ;  /* 0xcb40007f020b7421 */ /* 0x040fe20000000000 */
[----:B------:R-:W-:-:S03]  /*0970*/  SHF.L.U32 R2, R2, 0x17, RZ ;  /* 0x0000001702027819 */ /* 0x000fc600000006ff */
[----:B------:R-:W-:-:S04]  /*0980*/  FFMA R11, R0, 1.4426950216293334961, -R11 ;  /* 0x3fb8aa3b000b7823 */ /* 0x000fc8000000080b */
[----:B------:R-:W-:-:S06]  /*0990*/  FFMA R11, R0, 1.925963033500011079e-08, R11 ;  /* 0x32a57060000b7823 */ /* 0x000fcc000000000b */
[----:B------:R-:W0:Y:S02]  /*09a0*/  MUFU.EX2 R11, R11 ;  /* 0x0000000b000b7308 */ /* 0x000e240000000800 */
[----:B0-----:R-:W-:-:S04]  /*09b0*/  FMUL R2, R2, R11 ;  /* 0x0000000b02027220 */ /* 0x001fc80000400000 */
[----:B------:R-:W-:Y:S01]  /*09c0*/  FFMA R18, R9, R2, R18 ;  /* 0x0000000209127223 */ /* 0x000fe20000000012 */
[----:B------:R-:W-:Y:S06]  /*09d0*/  BRA.U UP0, `(.L_x_357) ;  /* 0xfffffff9000c7547 */ /* 0x000fec000b83ffff */
.L_x_352:
[----:B------:R-:W-:-:S09]  /*09e0*/  UISETP.NE.AND UP0, UPT, UR9, URZ, UPT ;  /* 0x000000ff0900728c */ /* 0x000fd2000bf05270 */
[----:B------:R-:W-:Y:S05]  /*09f0*/  BRA.U !UP0, `(.L_x_351) ;  /* 0x0000000108bc7547 */ /* 0x000fea000b800000 */
[----:B------:R-:W0:Y:S01]  /*0a00*/  LDCU UR5, c[0x0][0x3a0] ;  /* 0x00007400ff0577ac */ /* 0x000e220008000800 */
[----:B------:R-:W1:Y:S01]  /*0a10*/  LDC R5, c[0x0][0x398] ;  /* 0x0000e600ff057b82 */ /* 0x000e620000000800 */
[----:B------:R-:W2:Y:S07]  /*0a20*/  LDCU.64 UR6, c[0x0][0x388] ;  /* 0x00007100ff0677ac */ /* 0x000eae0008000a00 */
[----:B------:R-:W3:Y:S01]  /*0a30*/  LDC.64 R12, c[0x0][0x380] ;  /* 0x0000e000ff0c7b82 */ /* 0x000ee20000000a00 */
[----:B0-----:R-:W-:-:S02]  /*0a40*/  UIMAD UR5, UR4, UR5, URZ ;  /* 0x00000005040572a4 */ /* 0x001fc4000f8e02ff */
[----:B--2---:R-:W-:-:S04]  /*0a50*/  UIMAD.WIDE.U32 UR6, UR4, 0x4, UR6 ;  /* 0x00000004040678a5 */ /* 0x004fc8000f8e0006 */
[----:B-1----:R-:W-:Y:S01]  /*0a60*/  IMAD R8, R5, UR5, R8 ;  /* 0x0000000505087c24 */ /* 0x002fe2000f8e0208 */
[----:B------:R-:W-:-:S04]  /*0a70*/  UIADD3 UR5, UPT, UPT, -UR9, URZ, URZ ;  /* 0x000000ff09057290 */ /* 0x000fc8000fffe1ff */
[----:B------:R-:W-:-:S08]  /*0a80*/  IADD3 R8, PT, PT, R8, UR8, RZ ;  /* 0x0000000808087c10 */ /* 0x000fd0000fffe0ff */
.L_x_359:
[----:B------:R-:W-:Y:S01]  /*0a90*/  MOV R10, UR6 ;  /* 0x00000006000a7c02 */ /* 0x000fe20008000f00 */
[----:B---3--:R-:W-:Y:S01]  /*0aa0*/  IMAD.WIDE R4, R8, 0x4, R12 ;  /* 0x0000000408047825 */ /* 0x008fe200078e020c */
[----:B------:R-:W-:-:S05]  /*0ab0*/  MOV R11, UR7 ;  /* 0x00000007000b7c02 */ /* 0x000fca0008000f00 */
        /* <DEDUP_REMOVED lines=14> */
[----:B------:R-:W-:Y:S02]  /*0ba0*/  MOV R0, R14 ;  /* 0x0000000e00007202 */ /* 0x000fe40000000f00 */
[----:B------:R-:W-:-:S07]  /*0bb0*/  MOV R10, 0xbd0 ;  /* 0x00000bd0000a7802 */ /* 0x000fce0000000f00 */
[----:B------:R-:W-:Y:S05]  /*0bc0*/  CALL.REL.NOINC `($__internal_12_$__cuda_sm3x_div_rn_noftz_f32_slowpath) ;  /* 0x0000000000587944 */ /* 0x000fea0003c00000 */
.L_x_358:
[----:B------:R-:W-:Y:S01]  /*0bd0*/  HFMA2 R9, -RZ, RZ, 0.96630859375, -0.0022525787353515625 ;  /* 0x3bbb989dff097431 */ /* 0x000fe200000001ff */
[----:B------:R-:W-:Y:S01]  /*0be0*/  MOV R11, 0x437c0000 ;  /* 0x437c0000000b7802 */ /* 0x000fe20000000f00 */
[----:B------:R-:W-:Y:S01]  /*0bf0*/  UIADD3 UR6, UP0, UPT, UR6, 0x4, URZ ;  /* 0x0000000406067890 */ /* 0x000fe2000ff1e0ff */
[----:B------:R-:W-:Y:S01]  /*0c00*/  IADD3 R8, PT, PT, R7, R8, RZ ;  /* 0x0000000807087210 */ /* 0x000fe20007ffe0ff */
[----:B------:R-:W-:Y:S02]  /*0c10*/  UIADD3 UR5, UPT, UPT, UR5, 0x1, URZ ;  /* 0x0000000105057890 */ /* 0x000fe4000fffe0ff */
[----:B------:R-:W-:Y:S02]  /*0c20*/  UIADD3.X UR7, UPT, UPT, URZ, UR7, URZ, UP0, !UPT ;  /* 0x00000007ff077290 */ /* 0x000fe400087fe4ff */
[----:B------:R-:W-:Y:S01]  /*0c30*/  UISETP.NE.AND UP0, UPT, UR5, URZ, UPT ;  /* 0x000000ff0500728c */ /* 0x000fe2000bf05270 */
[----:B------:R-:W-:Y:S01]  /*0c40*/  FFMA.SAT R2, R0, R9, 0.5 ;  /* 0x3f00000000027423 */ /* 0x000fe20000002009 */
[----:B------:R-:W-:-:S03]  /*0c50*/  UIADD3 UR4, UPT, UPT, UR4, 0x1, URZ ;  /* 0x0000000104047890 */ /* 0x000fc6000fffe0ff */
[----:B------:R-:W-:-:S04]  /*0c60*/  FFMA.RM R2, R2, R11, 12582913 ;  /* 0x4b40000102027423 */ /* 0x000fc8000000400b */
[C---:B------:R-:W-:Y:S01]  /*0c70*/  FADD R9, R2.reuse, -12583039 ;  /* 0xcb40007f02097421 */ /* 0x040fe20000000000 */
[----:B------:R-:W-:-:S03]  /*0c80*/  IMAD.SHL.U32 R2, R2, 0x800000, RZ ;  /* 0x0080000002027824 */ /* 0x000fc600078e00ff */
[----:B------:R-:W-:-:S04]  /*0c90*/  FFMA R9, R0, 1.4426950216293334961, -R9 ;  /* 0x3fb8aa3b00097823 */ /* 0x000fc80000000809 */
[----:B------:R-:W-:-:S06]  /*0ca0*/  FFMA R9, R0, 1.925963033500011079e-08, R9 ;  /* 0x32a5706000097823 */ /* 0x000fcc0000000009 */
[----:B------:R-:W0:Y:S02]  /*0cb0*/  MUFU.EX2 R9, R9 ;  /* 0x0000000900097308 */ /* 0x000e240000000800 */
[----:B0-----:R-:W-:-:S04]  /*0cc0*/  FMUL R2, R2, R9 ;  /* 0x0000000902027220 */ /* 0x001fc80000400000 */
[----:B------:R-:W-:Y:S01]  /*0cd0*/  FFMA R18, R5, R2, R18 ;  /* 0x0000000205127223 */ /* 0x000fe20000000012 */
[----:B------:R-:W-:Y:S06]  /*0ce0*/  BRA.U UP0, `(.L_x_359) ;  /* 0xfffffffd00687547 */ /* 0x000fec000b83ffff */
.L_x_351:
[----:B------:R-:W0:Y:S02]  /*0cf0*/  LDC.64 R2, c[0x0][0x390] ;  /* 0x0000e400ff027b82 */ /* 0x000e240000000a00 */
[----:B0-----:R-:W-:-:S05]  /*0d00*/  IMAD.WIDE R6, R6, 0x4, R2 ;  /* 0x0000000406067825 */ /* 0x001fca00078e0202 */
[----:B------:R-:W-:Y:S01]  /*0d10*/  STG.E desc[UR12][R6.64], R18 ;  /* 0x0000001206007986 */ /* 0x000fe2000c10190c */
[----:B------:R-:W-:Y:S05]  /*0d20*/  EXIT ;  /* 0x000000000000794d */ /* 0x000fea0003800000 */
        .weak           $__internal_12_$__cuda_sm3x_div_rn_noftz_f32_slowpath
        .type           $__internal_12_$__cuda_sm3x_div_rn_noftz_f32_slowpath,@function
        .size           $__internal_12_$__cuda_sm3x_div_rn_noftz_f32_slowpath,(.L_x_381 - $__internal_12_$__cuda_sm3x_div_rn_noftz_f32_slowpath)
$__internal_12_$__cuda_sm3x_div_rn_noftz_f32_slowpath:
[----:B------:R-:W-:Y:S02]  /*0d30*/  SHF.R.U32.HI R4, RZ, 0x17, R3 ;  /* 0x00000017ff047819 */ /* 0x000fe40000011603 */
[----:B------:R-:W-:Y:S02]  /*0d40*/  SHF.R.U32.HI R11, RZ, 0x17, R0 ;  /* 0x00000017ff0b7819 */ /* 0x000fe40000011600 */
[----:B------:R-:W-:Y:S02]  /*0d50*/  LOP3.LUT R4, R4, 0xff, RZ, 0xc0, !PT ;  /* 0x000000ff04047812 */ /* 0x000fe400078ec0ff */
[----:B------:R-:W-:Y:S02]  /*0d60*/  LOP3.LUT R11, R11, 0xff, RZ, 0xc0, !PT ;  /* 0x000000ff0b0b7812 */ /* 0x000fe400078ec0ff */
[----:B------:R-:W-:Y:S02]  /*0d70*/  IADD3 R2, PT, PT, R4, -0x1, RZ ;  /* 0xffffffff04027810 */ /* 0x000fe40007ffe0ff */
[----:B------:R-:W-:-:S02]  /*0d80*/  IADD3 R19, PT, PT, R11, -0x1, RZ ;  /* 0xffffffff0b137810 */ /* 0x000fc40007ffe0ff */
[----:B------:R-:W-:-:S04]  /*0d90*/  ISETP.GT.U32.AND P0, PT, R2, 0xfd, PT ;  /* 0x000000fd0200780c */ /* 0x000fc80003f04070 */
[----:B------:R-:W-:Y:S02]  /*0da0*/  ISETP.GT.U32.OR P0, PT, R19, 0xfd, P0 ;  /* 0x000000fd1300780c */ /* 0x000fe40000704470 */
[----:B------:R-:W-:-:S11]  /*0db0*/  MOV R19, R3 ;  /* 0x0000000300137202 */ /* 0x000fd60000000f00 */
        /* <DEDUP_REMOVED lines=18> */
[----:B------:R-:W-:-:S04]  /*0ee0*/  IADD3 R2, PT, PT, R11, -0x1, RZ ;  /* 0xffffffff0b027810 */ /* 0x000fc80007ffe0ff */
[----:B------:R-:W-:Y:S01]  /*0ef0*/  ISETP.GE.AND P0, PT, R2, RZ, PT ;  /* 0x000000ff0200720c */ /* 0x000fe20003f06270 */
[----:B------:R-:W-:-:S05]  /*0f00*/  VIADD R2, R4, 0xffffffff ;  /* 0xffffffff04027836 */ /* 0x000fca0000000000 */
[----:B------:R-:W-:-:S07]  /*0f10*/  ISETP.GE.AND P1, PT, R2, RZ, PT ;  /* 0x000000ff0200720c */ /* 0x000fce0003f26270 */
[----:B------:R-:W-:Y:S01]  /*0f20*/  @P0 MOV R2, RZ ;  /* 0x000000ff00020202 */ /* 0x000fe20000000f00 */
[----:B------:R-:W-:Y:S01]  /*0f30*/  @!P0 FFMA R0, R0, 1.84467440737095516160e+19, RZ ;  /* 0x5f80000000008823 */ /* 0x000fe200000000ff */
[----:B------:R-:W-:-:S04]  /*0f40*/  @!P0 MOV R2, 0xffffffc0 ;  /* 0xffffffc000028802 */ /* 0x000fc80000000f00 */
[----:B------:R-:W-:Y:S01]  /*0f50*/  @!P1 FFMA R19, R3, 1.84467440737095516160e+19, RZ ;  /* 0x5f80000003139823 */ /* 0x000fe200000000ff */
[----:B------:R-:W-:-:S07]  /*0f60*/  @!P1 IADD3 R2, PT, PT, R2, 0x40, RZ ;  /* 0x0000004002029810 */ /* 0x000fce0007ffe0ff */
.L_x_360:
[----:B------:R-:W-:Y:S02]  /*0f70*/  LEA R20, R4, 0xc0800000, 0x17 ;  /* 0xc080000004147811 */ /* 0x000fe400078eb8ff */
        /* <DEDUP_REMOVED lines=16> */
[----:B------:R-:W-:-:S05]  /*1080*/  IMAD.IADD R2, R2, 0x1, R11 ;  /* 0x0000000102027824 */ /* 0x000fca00078e020b */
        /* <DEDUP_REMOVED lines=32> */
.L_x_366:
[----:B------:R-:W-:-:S04]  /*1290*/  LOP3.LUT R0, R0, 0x80000000, RZ, 0xc0, !PT ;  /* 0x8000000000007812 */ /* 0x000fc800078ec0ff */
[----:B------:R-:W-:Y:S01]  /*12a0*/  LOP3.LUT R0, R0, 0x7f800000, RZ, 0xfc, !PT ;  /* 0x7f80000000007812 */ /* 0x000fe200078efcff */
[----:B------:R-:W-:Y:S06]  /*12b0*/  BRA `(.L_x_367) ;  /* 0x0000000000287947 */ /* 0x000fec0003800000 */
.L_x_365:
[----:B------:R-:W-:Y:S01]  /*12c0*/  LEA R0, R11, R0, 0x17 ;  /* 0x000000000b007211 */ /* 0x000fe200078eb8ff */
[----:B------:R-:W-:Y:S06]  /*12d0*/  BRA `(.L_x_367) ;  /* 0x0000000000207947 */ /* 0x000fec0003800000 */
.L_x_364:
[----:B------:R-:W-:-:S04]  /*12e0*/  LOP3.LUT R0, R19, 0x80000000, R0, 0x48, !PT ;  /* 0x8000000013007812 */ /* 0x000fc800078e4800 */
[----:B------:R-:W-:Y:S01]  /*12f0*/  LOP3.LUT R0, R0, 0x7f800000, RZ, 0xfc, !PT ;  /* 0x7f80000000007812 */ /* 0x000fe200078efcff */
[----:B------:R-:W-:Y:S06]  /*1300*/  BRA `(.L_x_367) ;  /* 0x0000000000147947 */ /* 0x000fec0003800000 */
.L_x_363:
[----:B------:R-:W-:Y:S01]  /*1310*/  LOP3.LUT R0, R19, 0x80000000, R0, 0x48, !PT ;  /* 0x8000000013007812 */ /* 0x000fe200078e4800 */
[----:B------:R-:W-:Y:S06]  /*1320*/  BRA `(.L_x_367) ;  /* 0x00000000000c7947 */ /* 0x000fec0003800000 */
.L_x_362:
[----:B------:R-:W0:Y:S01]  /*1330*/  MUFU.RSQ R0, -QNAN ;  /* 0xffc0000000007908 */ /* 0x000e220000001400 */
[----:B------:R-:W-:Y:S05]  /*1340*/  BRA `(.L_x_367) ;  /* 0x0000000000047947 */ /* 0x000fea0003800000 */
.L_x_361:
[----:B------:R-:W-:-:S07]  /*1350*/  FADD.FTZ R0, R0, R3 ;  /* 0x0000000300007221 */ /* 0x000fce0000010000 */
.L_x_367:
[----:B------:R-:W-:-:S04]  /*1360*/  HFMA2 R11, -RZ, RZ, 0, 0 ;  /* 0x00000000ff0b7431 */ /* 0x000fc800000001ff */
[----:B0-----:R-:W-:Y:S05]  /*1370*/  RET.REL.NODEC R10 `(_Z25multi_scale_fusion_kernelPKfS0_Pfiii) ;  /* 0xffffffec0a207950 */ /* 0x001fea0003c3ffff */
.L_x_368:
        /* <DEDUP_REMOVED lines=16> */
.L_x_381:


//--------------------- .nv.global.init           --------------------------
	.section	.nv.global.init,"aw",@progbits
	.align	4
.nv.global.init:
	.type		__cudart_i2opi_f,@object
	.size		__cudart_i2opi_f,(.L_0 - __cudart_i2opi_f)
__cudart_i2opi_f:
        /*0000*/ 	.byte	0x41, 0x90, 0x43, 0x3c, 0x99, 0x95, 0x62, 0xdb, 0xc0, 0xdd, 0x34, 0xf5, 0xd1, 0x57, 0x27, 0xfc
        /*0010*/ 	.byte	0x29, 0x15, 0x44, 0x4e, 0x6e, 0x83, 0xf9, 0xa2
.L_0:


//--------------------- .nv.shared.reserved.0     --------------------------
	.section	.nv.shared.reserved.0,"aw",@nobits
	.weak		__nv_reservedSMEM_offset_0_alias
	.size		__nv_reservedSMEM_offset_0_alias, 0, 64
	.other		__nv_reservedSMEM_offset_0_alias,@"STO_CUDA_RESERVED_SHARED STV_DEFAULT"
__nv_reservedSMEM_offset_0_alias:
	.zero		0
	.zero		64


//--------------------- .nv.shared._Z33attention_selection_tensor_kernelPKfS0_PfS1_iiif --------------------------
	.section	.nv.shared._Z33attention_selection_tensor_kernelPKfS0_PfS1_iiif,"aw",@nobits
	.sectionflags	@""
	.align	4
.nv.shared._Z33attention_selection_tensor_kernelPKfS0_PfS1_iiif:
	.zero		3072


//--------------------- .nv.constant0._Z32nas_evaluate_architecture_kernelPKfPKiPfiii --------------------------
	.section	.nv.constant0._Z32nas_evaluate_architecture_kernelPKfPKiPfiii,"a",@progbits
	.sectionflags	@""
	.align	4
.nv.constant0._Z32nas_evaluate_architecture_kernelPKfPKiPfiii:
	.zero		932


//--------------------- .nv.constant0._Z27l1_feature_selection_kernelPKfPfS1_iif --------------------------
	.section	.nv.constant0._Z27l1_feature_selection_kernelPKfPfS1_iif,"a",@progbits
	.sectionflags	@""
	.align	4
.nv.constant0._Z27l1_feature_selection_kernelPKfPfS1_iif:
	.zero		932


//--------------------- .nv.constant0._Z25adaptive_normalize_kernelPKfPfS1_S1_S1_S1_iif --------------------------
	.section	.nv.constant0._Z25adaptive_normalize_kernelPKfPfS1_S1_S1_S1_iif,"a",@progbits
	.sectionflags	@""
	.align	4
.nv.constant0._Z25adaptive_normalize_kernelPKfPfS1_S1_S1_S1_iif:
	.zero		956


//--------------------- .nv.constant0._Z31information_optimization_kernelPKfS0_PfS1_S1_iif --------------------------
	.section	.nv.constant0._Z31information_optimization_kernelPKfS0_PfS1_S1_iif,"a",@progbits
	.sectionflags	@""
	.align	4
.nv.constant0._Z31information_optimization_kernelPKfS0_PfS1_S1_iif:
	.zero		948


//--------------------- .nv.constant0._Z26quantum_feature_map_kernelPKfPfiii --------------------------
	.section	.nv.constant0._Z26quantum_feature_map_kernelPKfPfiii,"a",@progbits
	.sectionflags	@""
	.align	4
.nv.constant0._Z26quantum_feature_map_kernelPKfPfiii:
	.zero		924


//--------------------- .nv.constant0._Z24engineer_features_kernelPKfPfS1_S1_iii --------------------------
	.section	.nv.constant0._Z24engineer_features_kernelPKfPfS1_S1_iii,"a",@progbits
	.sectionflags	@""
	.align	4
.nv.constant0._Z24engineer_features_kernelPKfPfS1_S1_iii:
	.zero		940


//--------------------- .nv.constant0._Z25cross_modal_fusion_kernelPKfS0_S0_S0_Pfiiiiii --------------------------
	.section	.nv.constant0._Z25cross_modal_fusion_kernelPKfS0_S0_S0_Pfiiiiii,"a",@progbits
	.sectionflags	@""
	.align	4
.nv.constant0._Z25cross_modal_fusion_kernelPKfS0_S0_S0_Pfiiiiii:
	.zero		960


//--------------------- .nv.constant0._Z33attention_selection_tensor_kernelPKfS0_PfS1_iiif --------------------------
	.section	.nv.constant0._Z33attention_selection_tensor_kernelPKfS0_PfS1_iiif,"a",@progbits
	.sectionflags	@""
	.align	4
.nv.constant0._Z33attention_selection_tensor_kernelPKfS0_PfS1_iiif:
	.zero		944


//--------------------- .nv.constant0._Z25multi_scale_fusion_kernelPKfS0_Pfiii --------------------------
	.section	.nv.constant0._Z25multi_scale_fusion_kernelPKfS0_Pfiii,"a",@progbits
	.sectionflags	@""
	.align	4
.nv.constant0._Z25multi_scale_fusion_kernelPKfS0_Pfiii:
	.zero		932


//--------------------- SYMBOLS --------------------------

	.type		.nv.reservedSmem.offset0,@object
	.size		.nv.reservedSmem.offset0,0x4
	.type		.nv.reservedSmem.cap,@object
	.size		.nv.reservedSmem.cap,0x4
